	.target	sm_100a

	.elftype	@"ET_EXEC"


//--------------------- .note.nv.tkinfo           --------------------------
	.section	.note.nv.tkinfo,"",@"SHT_NOTE"
	.sectionflags	@"SHF_NOTE_NV_TKINFO"
	.tkinfo
        /*0018*/ 	.word	0x00000002
        /*0030*/ 	.string	""
        /*0030*/ 	.string	"ptxas"
        /*0030*/ 	.string	"Cuda compilation tools, release 13.0, V13.0.88"
        /*0030*/ 	.string	"Build cuda_13.0.r13.0/compiler.36424714_0"
        /*0030*/ 	.string	"-arch sm_100a -m 64 "



//--------------------- .note.nv.cuinfo           --------------------------
	.section	.note.nv.cuinfo,"",@"SHT_NOTE"
	.sectionflags	@"SHF_NOTE_NV_CUINFO"
        /*0018*/ 	.short	0x0002
        /*001a*/ 	.short	0x0064
        /*001c*/ 	.short	0x0082
	.zero		2


//--------------------- .nv.info                  --------------------------
	.section	.nv.info,"",@"SHT_CUDA_INFO"
	.align	4


	//----- nvinfo : EIATTR_REGCOUNT
	.align		4
        /*0000*/ 	.byte	0x04, 0x2f
        /*0002*/ 	.short	(.L_19 - .L_18)
	.align		4
.L_18:
        /*0004*/ 	.word	index@(_ZN7cutlass13device_kernelINS_4gemm6kernel13GemmUniversalIN4cute5tupleIJiiiiEEENS1_10collective13CollectiveMmaINS1_35MainloopSm100TmaUmmaWarpSpecializedILi2ELi2ELi2ENS5_IJNS4_1CILi2EEENSA_ILi1EEESC_EEEEENS5_IJNSA_ILi256EEENSA_ILi224EEESF_EEEaNS5_IJlSC_lEEEaSI_NS4_8TiledMMAINS4_8MMA_AtomIJNS4_21SM100_MMA_S8_2x1SM_SSIaaiLi256ELi224ELNS4_4UMMA5MajorE0ELSN_0ELNSM_8SaturateE0EEEEEENS4_6LayoutINS5_IJSC_SC_SC_EEENS5_IJNSA_ILi0EEEST_ST_EEEEENS5_IJNS4_10UnderscoreESW_SW_EEEEENS4_18SM100_TMA_2SM_LOADENS4_14ComposedLayoutINS4_7SwizzleILi3ELi4ELi3EEENS4_18smem_ptr_flag_bitsILi8EEENSR_INS5_IJNSA_ILi8EEENSA_ILi128EEEEEENS5_IJS16_SC_EEEEEEEvNS4_8identityESZ_S1A_vS1B_EENS_8epilogue10collective18CollectiveEpilogueINS1D_23Sm100TmaWarpSpecializedILi1ELi1ELi224ELb0ELb0EEEJNS5_IJS16_SG_SF_EEENS5_IJNSR_IS16_SC_EENSR_ISG_SC_EEEEEaSI_aSI_NS1D_6fusion15FusionCallbacksIS1H_NS1M_17LinearCombinationIaiaiLNS_15FloatRoundStyleE2EEES1I_S1L_JEEENS4_5SM1004TMEM4LOAD26SM100_TMEM_LOAD_32dp32b32xENS4_13SM90_TMA_LOADENS10_INS11_ILi1ELi4ELi3EEES14_NSR_INS5_IJS15_NSA_ILi32EEEEEENS5_IJS1Y_SC_EEEEEEENS4_39AutoVectorizingCopyWithAssumedAlignmentILi128EEENS4_14SM90_TMA_STOREES22_S24_S24_EEEvvEEEEvNT_6ParamsE)
        /*0008*/ 	.word	0x000000ff


	//----- nvinfo : EIATTR_FRAME_SIZE
	.align		4
.L_19:
        /*000c*/ 	.byte	0x04, 0x11
        /*000e*/ 	.short	(.L_21 - .L_20)
	.align		4
.L_20:
        /*0010*/ 	.word	index@($__internal_2_$__cuda_sm10x_tcgen05_guardrail_trap_unallocated_columns_being_dealloced)
        /*0014*/ 	.word	0x00000078


	//----- nvinfo : EIATTR_FRAME_SIZE
	.align		4
.L_21:
        /*0018*/ 	.byte	0x04, 0x11
        /*001a*/ 	.short	(.L_23 - .L_22)
	.align		4
.L_22:
        /*001c*/ 	.word	index@($__internal_1_$__cuda_sm10x_tcgen05_guardrail_trap_phase_invalid_during_alloc)
        /*0020*/ 	.word	0x00000078


	//----- nvinfo : EIATTR_FRAME_SIZE
	.align		4
.L_23:
        /*0024*/ 	.byte	0x04, 0x11
        /*0026*/ 	.short	(.L_25 - .L_24)
	.align		4
.L_24:
        /*0028*/ 	.word	index@($__internal_0_$__cuda_sm10x_tcgen05_guardrail_trap_col_being_dealloced_not_returned_by_alloc)
        /*002c*/ 	.word	0x00000078


	//----- nvinfo : EIATTR_FRAME_SIZE
	.align		4
.L_25:
        /*0030*/ 	.byte	0x04, 0x11
        /*0032*/ 	.short	(.L_27 - .L_26)
	.align		4
.L_26:
        /*0034*/ 	.word	index@(_ZN7cutlass13device_kernelINS_4gemm6kernel13GemmUniversalIN4cute5tupleIJiiiiEEENS1_10collective13CollectiveMmaINS1_35MainloopSm100TmaUmmaWarpSpecializedILi2ELi2ELi2ENS5_IJNS4_1CILi2EEENSA_ILi1EEESC_EEEEENS5_IJNSA_ILi256EEENSA_ILi224EEESF_EEEaNS5_IJlSC_lEEEaSI_NS4_8TiledMMAINS4_8MMA_AtomIJNS4_21SM100_MMA_S8_2x1SM_SSIaaiLi256ELi224ELNS4_4UMMA5MajorE0ELSN_0ELNSM_8SaturateE0EEEEEENS4_6LayoutINS5_IJSC_SC_SC_EEENS5_IJNSA_ILi0EEEST_ST_EEEEENS5_IJNS4_10UnderscoreESW_SW_EEEEENS4_18SM100_TMA_2SM_LOADENS4_14ComposedLayoutINS4_7SwizzleILi3ELi4ELi3EEENS4_18smem_ptr_flag_bitsILi8EEENSR_INS5_IJNSA_ILi8EEENSA_ILi128EEEEEENS5_IJS16_SC_EEEEEEEvNS4_8identityESZ_S1A_vS1B_EENS_8epilogue10collective18CollectiveEpilogueINS1D_23Sm100TmaWarpSpecializedILi1ELi1ELi224ELb0ELb0EEEJNS5_IJS16_SG_SF_EEENS5_IJNSR_IS16_SC_EENSR_ISG_SC_EEEEEaSI_aSI_NS1D_6fusion15FusionCallbacksIS1H_NS1M_17LinearCombinationIaiaiLNS_15FloatRoundStyleE2EEES1I_S1L_JEEENS4_5SM1004TMEM4LOAD26SM100_TMEM_LOAD_32dp32b32xENS4_13SM90_TMA_LOADENS10_INS11_ILi1ELi4ELi3EEES14_NSR_INS5_IJS15_NSA_ILi32EEEEEENS5_IJS1Y_SC_EEEEEEENS4_39AutoVectorizingCopyWithAssumedAlignmentILi128EEENS4_14SM90_TMA_STOREES22_S24_S24_EEEvvEEEEvNT_6ParamsE)
        /*0038*/ 	.word	0x00000078


	//----- nvinfo : EIATTR_MIN_STACK_SIZE
	.align		4
.L_27:
        /*003c*/ 	.byte	0x04, 0x12
        /*003e*/ 	.short	(.L_29 - .L_28)
	.align		4
.L_28:
        /*0040*/ 	.word	index@(_ZN7cutlass13device_kernelINS_4gemm6kernel13GemmUniversalIN4cute5tupleIJiiiiEEENS1_10collective13CollectiveMmaINS1_35MainloopSm100TmaUmmaWarpSpecializedILi2ELi2ELi2ENS5_IJNS4_1CILi2EEENSA_ILi1EEESC_EEEEENS5_IJNSA_ILi256EEENSA_ILi224EEESF_EEEaNS5_IJlSC_lEEEaSI_NS4_8TiledMMAINS4_8MMA_AtomIJNS4_21SM100_MMA_S8_2x1SM_SSIaaiLi256ELi224ELNS4_4UMMA5MajorE0ELSN_0ELNSM_8SaturateE0EEEEEENS4_6LayoutINS5_IJSC_SC_SC_EEENS5_IJNSA_ILi0EEEST_ST_EEEEENS5_IJNS4_10UnderscoreESW_SW_EEEEENS4_18SM100_TMA_2SM_LOADENS4_14ComposedLayoutINS4_7SwizzleILi3ELi4ELi3EEENS4_18smem_ptr_flag_bitsILi8EEENSR_INS5_IJNSA_ILi8EEENSA_ILi128EEEEEENS5_IJS16_SC_EEEEEEEvNS4_8identityESZ_S1A_vS1B_EENS_8epilogue10collective18CollectiveEpilogueINS1D_23Sm100TmaWarpSpecializedILi1ELi1ELi224ELb0ELb0EEEJNS5_IJS16_SG_SF_EEENS5_IJNSR_IS16_SC_EENSR_ISG_SC_EEEEEaSI_aSI_NS1D_6fusion15FusionCallbacksIS1H_NS1M_17LinearCombinationIaiaiLNS_15FloatRoundStyleE2EEES1I_S1L_JEEENS4_5SM1004TMEM4LOAD26SM100_TMEM_LOAD_32dp32b32xENS4_13SM90_TMA_LOADENS10_INS11_ILi1ELi4ELi3EEES14_NSR_INS5_IJS15_NSA_ILi32EEEEEENS5_IJS1Y_SC_EEEEEEENS4_39AutoVectorizingCopyWithAssumedAlignmentILi128EEENS4_14SM90_TMA_STOREES22_S24_S24_EEEvvEEEEvNT_6ParamsE)
        /*0044*/ 	.word	0x00000078
.L_29:


//--------------------- .nv.compat                --------------------------
	.section	.nv.compat,"",@"SHT_CUDA_COMPAT_INFO"
	.align	4
        /*0000*/ 	.byte	0x02, 0x09, 0x01, 0x00, 0x02, 0x02, 0x03, 0x00, 0x02, 0x05, 0x06, 0x00, 0x03, 0x07, 0x01, 0x01
        /*0010*/ 	.byte	0x02, 0x03, 0x01, 0x00, 0x02, 0x06, 0x01, 0x00, 0x04, 0x0b, 0x08, 0x00, 0x01, 0x00, 0x00, 0x00
        /*0020*/ 	.byte	0x00, 0x00, 0x00, 0x00


//--------------------- .nv.info._ZN7cutlass13device_kernelINS_4gemm6kernel13GemmUniversalIN4cute5tupleIJiiiiEEENS1_10collective13CollectiveMmaINS1_35MainloopSm100TmaUmmaWarpSpecializedILi2ELi2ELi2ENS5_IJNS4_1CILi2EEENSA_ILi1EEESC_EEEEENS5_IJNSA_ILi256EEENSA_ILi224EEESF_EEEaNS5_IJlSC_lEEEaSI_NS4_8TiledMMAINS4_8MMA_AtomIJNS4_21SM100_MMA_S8_2x1SM_SSIaaiLi256ELi224ELNS4_4UMMA5MajorE0ELSN_0ELNSM_8SaturateE0EEEEEENS4_6LayoutINS5_IJSC_SC_SC_EEENS5_IJNSA_ILi0EEEST_ST_EEEEENS5_IJNS4_10UnderscoreESW_SW_EEEEENS4_18SM100_TMA_2SM_LOADENS4_14ComposedLayoutINS4_7SwizzleILi3ELi4ELi3EEENS4_18smem_ptr_flag_bitsILi8EEENSR_INS5_IJNSA_ILi8EEENSA_ILi128EEEEEENS5_IJS16_SC_EEEEEEEvNS4_8identityESZ_S1A_vS1B_EENS_8epilogue10collective18CollectiveEpilogueINS1D_23Sm100TmaWarpSpecializedILi1ELi1ELi224ELb0ELb0EEEJNS5_IJS16_SG_SF_EEENS5_IJNSR_IS16_SC_EENSR_ISG_SC_EEEEEaSI_aSI_NS1D_6fusion15FusionCallbacksIS1H_NS1M_17LinearCombinationIaiaiLNS_15FloatRoundStyleE2EEES1I_S1L_JEEENS4_5SM1004TMEM4LOAD26SM100_TMEM_LOAD_32dp32b32xENS4_13SM90_TMA_LOADENS10_INS11_ILi1ELi4ELi3EEES14_NSR_INS5_IJS15_NSA_ILi32EEEEEENS5_IJS1Y_SC_EEEEEEENS4_39AutoVectorizingCopyWithAssumedAlignmentILi128EEENS4_14SM90_TMA_STOREES22_S24_S24_EEEvvEEEEvNT_6ParamsE --------------------------
	.section	.nv.info._ZN7cutlass13device_kernelINS_4gemm6kernel13GemmUniversalIN4cute5tupleIJiiiiEEENS1_10collective13CollectiveMmaINS1_35MainloopSm100TmaUmmaWarpSpecializedILi2ELi2ELi2ENS5_IJNS4_1CILi2EEENSA_ILi1EEESC_EEEEENS5_IJNSA_ILi256EEENSA_ILi224EEESF_EEEaNS5_IJlSC_lEEEaSI_NS4_8TiledMMAINS4_8MMA_AtomIJNS4_21SM100_MMA_S8_2x1SM_SSIaaiLi256ELi224ELNS4_4UMMA5MajorE0ELSN_0ELNSM_8SaturateE0EEEEEENS4_6LayoutINS5_IJSC_SC_SC_EEENS5_IJNSA_ILi0EEEST_ST_EEEEENS5_IJNS4_10UnderscoreESW_SW_EEEEENS4_18SM100_TMA_2SM_LOADENS4_14ComposedLayoutINS4_7SwizzleILi3ELi4ELi3EEENS4_18smem_ptr_flag_bitsILi8EEENSR_INS5_IJNSA_ILi8EEENSA_ILi128EEEEEENS5_IJS16_SC_EEEEEEEvNS4_8identityESZ_S1A_vS1B_EENS_8epilogue10collective18CollectiveEpilogueINS1D_23Sm100TmaWarpSpecializedILi1ELi1ELi224ELb0ELb0EEEJNS5_IJS16_SG_SF_EEENS5_IJNSR_IS16_SC_EENSR_ISG_SC_EEEEEaSI_aSI_NS1D_6fusion15FusionCallbacksIS1H_NS1M_17LinearCombinationIaiaiLNS_15FloatRoundStyleE2EEES1I_S1L_JEEENS4_5SM1004TMEM4LOAD26SM100_TMEM_LOAD_32dp32b32xENS4_13SM90_TMA_LOADENS10_INS11_ILi1ELi4ELi3EEES14_NSR_INS5_IJS15_NSA_ILi32EEEEEENS5_IJS1Y_SC_EEEEEEENS4_39AutoVectorizingCopyWithAssumedAlignmentILi128EEENS4_14SM90_TMA_STOREES22_S24_S24_EEEvvEEEEvNT_6ParamsE,"",@"SHT_CUDA_INFO"
	.sectionflags	@""
	.align	4


	//----- nvinfo : EIATTR_CUDA_API_VERSION
	.align		4
        /*0000*/ 	.byte	0x04, 0x37
        /*0002*/ 	.short	(.L_31 - .L_30)
.L_30:
        /*0004*/ 	.word	0x00000082


	//----- nvinfo : EIATTR_KPARAM_INFO
	.align		4
.L_31:
        /*0008*/ 	.byte	0x04, 0x17
        /*000a*/ 	.short	(.L_33 - .L_32)
.L_32:
        /*000c*/ 	.word	0x00000000
        /*0010*/ 	.short	0x0000
        /*0012*/ 	.short	0x0000
        /*0014*/ 	.byte	0x00, 0xf0, 0x01, 0x20


	//----- nvinfo : EIATTR_AT_ENTRY_FRAGMENTS
	.align		4
.L_33:
        /*0018*/ 	.byte	0x04, 0x4f
        /*001a*/ 	.short	(.L_35 - .L_34)


	//   ....[0]....
.L_34:
        /*001c*/ 	.word	0x00000007


	//----- nvinfo : EIATTR_RESERVED_SMEM_USED
	.align		4
.L_35:
        /*0020*/ 	.byte	0x01, 0x41
	.zero		2


	//----- nvinfo : EIATTR_SPARSE_MMA_MASK
	.align		4
        /*0024*/ 	.byte	0x03, 0x50
        /*0026*/ 	.short	0x0000


	//----- nvinfo : EIATTR_TCGEN05_2CTA_USED
	.align		4
        /*0028*/ 	.byte	0x01, 0x52
	.zero		2


	//----- nvinfo : EIATTR_MAXREG_COUNT
	.align		4
        /*002c*/ 	.byte	0x03, 0x1b
        /*002e*/ 	.short	0x00ff


	//----- nvinfo : EIATTR_NUM_BARRIERS
	.align		4
        /*0030*/ 	.byte	0x02, 0x4c
        /*0032*/ 	.byte	0x07
	.zero		1


	//----- nvinfo : EIATTR_EXTERNS
	.align		4
        /*0034*/ 	.byte	0x04, 0x0f
        /*0036*/ 	.short	(.L_37 - .L_36)


	//   ....[0]....
	.align		4
.L_36:
        /*0038*/ 	.word	index@(__assertfail)


	//----- nvinfo : EIATTR_ANNOTATIONS
	.align		4
.L_37:
        /*003c*/ 	.byte	0x04, 0x55
        /*003e*/ 	.short	(.L_39 - .L_38)


	//   ....[0]....
.L_38:
        /*0040*/ 	.word	0x00000001
        /*0044*/ 	.byte	0xe0, 0x00, 0x00, 0x00, 0x01, 0x00, 0x00, 0x00, 0x80, 0x01, 0x00, 0x00, 0x01, 0x00, 0x00, 0x00
        /* <DEDUP_REMOVED lines=45> */
        /*0324*/ 	.byte	0xa0, 0xa4, 0x00, 0x00


	//----- nvinfo : EIATTR_MERCURY_ISA_VERSION
	.align		4
.L_39:
        /*0328*/ 	.byte	0x03, 0x5f
        /*032a*/ 	.short	0x0101


	//----- nvinfo : EIATTR_INT_WARP_WIDE_INSTR_OFFSETS
	.align		4
        /*032c*/ 	.byte	0x04, 0x31
        /*032e*/ 	.short	(.L_41 - .L_40)


	//   ....[0]....
.L_40:
        /*0330*/ 	.word	0x00000c80


	//   ....[1]....
        /*0334*/ 	.word	0x00000d20


	//   ....[2]....
        /*0338*/ 	.word	0x000041f0


	//   ....[3]....
        /*033c*/ 	.word	0x00004220


	//   ....[4]....
        /*0340*/ 	.word	0x00004240


	//   ....[5]....
        /*0344*/ 	.word	0x00004e70


	//   ....[6]....
        /*0348*/ 	.word	0x00004ef0


	//   ....[7]....
        /*034c*/ 	.word	0x00004f50


	//   ....[8]....
        /*0350*/ 	.word	0x00004fb0


	//   ....[9]....
        /*0354*/ 	.word	0x00005010


	//   ....[10]....
        /*0358*/ 	.word	0x00005050


	//   ....[11]....
        /*035c*/ 	.word	0x000050f0


	//   ....[12]....
        /*0360*/ 	.word	0x00005110


	//----- nvinfo : EIATTR_COOP_GROUP_MASK_REGIDS
	.align		4
.L_41:
        /*0364*/ 	.byte	0x04, 0x29
        /*0366*/ 	.short	(.L_43 - .L_42)


	//   ....[0]....
.L_42:
        /*0368*/ 	.word	0xffffffff


	//   ....[1]....
        /*036c*/ 	.word	0xffffffff


	//   ....[2]....
        /*0370*/ 	.word	0xffffffff


	//   ....[3]....
        /*0374*/ 	.word	0xffffffff


	//   ....[4]....
        /*0378*/ 	.word	0xffffffff


	//   ....[5]....
        /*037c*/ 	.word	0xffffffff


	//   ....[6]....
        /*0380*/ 	.word	0xffffffff


	//   ....[7]....
        /*0384*/ 	.word	0xffffffff


	//   ....[8]....
        /*0388*/ 	.word	0xffffffff


	//   ....[9]....
        /*038c*/ 	.word	0xffffffff


	//   ....[10]....
        /*0390*/ 	.word	0xffffffff


	//   ....[11]....
        /*0394*/ 	.word	0xffffffff


	//   ....[12]....
        /*0398*/ 	.word	0xffffffff


	//   ....[13]....
        /*039c*/ 	.word	0xffffffff


	//----- nvinfo : EIATTR_COOP_GROUP_INSTR_OFFSETS
	.align		4
.L_43:
        /*03a0*/ 	.byte	0x04, 0x28
        /*03a2*/ 	.short	(.L_45 - .L_44)


	//   ....[0]....
.L_44:
        /*03a4*/ 	.word	0x000000b0


	//   ....[1]....
        /*03a8*/ 	.word	0x00000550


	//   ....[2]....
        /*03ac*/ 	.word	0x00000690


	//   ....[3]....
        /*03b0*/ 	.word	0x000007c0


	//   ....[4]....
        /*03b4*/ 	.word	0x000008b0


	//   ....[5]....
        /*03b8*/ 	.word	0x00000a10


	//   ....[6]....
        /*03bc*/ 	.word	0x00000b60


	//   ....[7]....
        /*03c0*/ 	.word	0x00000da0


	//   ....[8]....
        /*03c4*/ 	.word	0x00002180


	//   ....[9]....
        /*03c8*/ 	.word	0x00002f20


	//   ....[10]....
        /*03cc*/ 	.word	0x000033f0


	//   ....[11]....
        /*03d0*/ 	.word	0x00003420


	//   ....[12]....
        /*03d4*/ 	.word	0x000040f0


	//   ....[13]....
        /*03d8*/ 	.word	0x00004300


	//----- nvinfo : EIATTR_VRC_CTA_INIT_COUNT
	.align		4
.L_45:
        /*03dc*/ 	.byte	0x02, 0x4a
        /*03de*/ 	.byte	0x80
	.zero		1


	//----- nvinfo : EIATTR_SYSCALL_OFFSETS
	.align		4
        /*03e0*/ 	.byte	0x04, 0x46
        /*03e2*/ 	.short	(.L_47 - .L_46)


	//   ....[0]....
.L_46:
        /*03e4*/ 	.word	0x00005b10


	//   ....[1]....
        /*03e8*/ 	.word	0x00005c40


	//   ....[2]....
        /*03ec*/ 	.word	0x00006af0


	//   ....[3]....
        /*03f0*/ 	.word	0x00006c60


	//   ....[4]....
        /*03f4*/ 	.word	0x00006dd0


	//   ....[5]....
        /*03f8*/ 	.word	0x00006f40


	//   ....[6]....
        /*03fc*/ 	.word	0x000070b0


	//   ....[7]....
        /*0400*/ 	.word	0x00007220


	//   ....[8]....
        /*0404*/ 	.word	0x00007390


	//----- nvinfo : EIATTR_MBARRIER_INSTR_OFFSETS
	.align		4
.L_47:
        /*0408*/ 	.byte	0x04, 0x39
        /*040a*/ 	.short	(.L_49 - .L_48)


	//   ....[0]....
.L_48:
        /*040c*/ 	.word	0x00000640
        /*0410*/ 	.word	0x000000ff
        /*0414*/ 	.word	0x00000000
        /*0418*/ 	.short	0x0100
        /*041a*/ 	.byte	0x04
	.zero		1


	//   ....[1]....
        /*041c*/ 	.word	0x00000650
        /*0420*/ 	.word	0x000000ff
        /*0424*/ 	.word	0x00000010
        /*0428*/ 	.short	0x0100
        /*042a*/ 	.byte	0x04
	.zero		1


	//   ....[2]....
        /*042c*/ 	.word	0x00000660
        /*0430*/ 	.word	0x000000ff
        /*0434*/ 	.word	0x00000008
        /*0438*/ 	.short	0x0100
        /*043a*/ 	.byte	0x04
	.zero		1


	//   ....[3]....
        /*043c*/ 	.word	0x00000670
        /*0440*/ 	.word	0x000000ff
        /*0444*/ 	.word	0x00000018
        /*0448*/ 	.short	0x0100
        /*044a*/ 	.byte	0x04
	.zero		1


	//   ....[4]....
        /*044c*/ 	.word	0x00000790
        /*0450*/ 	.word	0x000000ff
        /*0454*/ 	.word	0x00000020
        /*0458*/ 	.short	0x0100
        /*045a*/ 	.byte	0x04
	.zero		1


	//   ....[5]....
        /*045c*/ 	.word	0x000007a0
        /*0460*/ 	.word	0x000000ff
        /*0464*/ 	.word	0x00000028
        /*0468*/ 	.short	0x0100
        /*046a*/ 	.byte	0x04
	.zero		1


	//   ....[6]....
        /*046c*/ 	.word	0x00000880
        /*0470*/ 	.word	0x000000ff
        /*0474*/ 	.word	0x00000030
        /*0478*/ 	.short	0x0100
        /*047a*/ 	.byte	0x04
	.zero		1


	//   ....[7]....
        /*047c*/ 	.word	0x00000890
        /*0480*/ 	.word	0x000000ff
        /*0484*/ 	.word	0x00000038
        /*0488*/ 	.short	0x0100
        /*048a*/ 	.byte	0x04
	.zero		1


	//   ....[8]....
        /*048c*/ 	.word	0x000009c0
        /*0490*/ 	.word	0x000000ff
        /*0494*/ 	.word	0x00000040
        /*0498*/ 	.short	0x0100
        /*049a*/ 	.byte	0x04
	.zero		1


	//   ....[9]....
        /*049c*/ 	.word	0x000009d0
        /*04a0*/ 	.word	0x000000ff
        /*04a4*/ 	.word	0x00000050
        /*04a8*/ 	.short	0x0100
        /*04aa*/ 	.byte	0x04
	.zero		1


	//   ....[10]....
        /*04ac*/ 	.word	0x000009e0
        /*04b0*/ 	.word	0x000000ff
        /*04b4*/ 	.word	0x00000048
        /*04b8*/ 	.short	0x0100
        /*04ba*/ 	.byte	0x04
	.zero		1


	//   ....[11]....
        /*04bc*/ 	.word	0x000009f0
        /*04c0*/ 	.word	0x000000ff
        /*04c4*/ 	.word	0x00000058
        /*04c8*/ 	.short	0x0100
        /*04ca*/ 	.byte	0x04
	.zero		1


	//   ....[12]....
        /*04cc*/ 	.word	0x00000b10
        /*04d0*/ 	.word	0x000000ff
        /*04d4*/ 	.word	0x00000060
        /*04d8*/ 	.short	0x0100
        /*04da*/ 	.byte	0x04
	.zero		1


	//   ....[13]....
        /*04dc*/ 	.word	0x00000b20
        /*04e0*/ 	.word	0x000000ff
        /*04e4*/ 	.word	0x00000070
        /*04e8*/ 	.short	0x0100
        /*04ea*/ 	.byte	0x04
	.zero		1


	//   ....[14]....
        /*04ec*/ 	.word	0x00000b30
        /*04f0*/ 	.word	0x000000ff
        /*04f4*/ 	.word	0x00000068
        /*04f8*/ 	.short	0x0100
        /*04fa*/ 	.byte	0x04
	.zero		1


	//   ....[15]....
        /*04fc*/ 	.word	0x00000b40
        /*0500*/ 	.word	0x000000ff
        /*0504*/ 	.word	0x00000078
        /*0508*/ 	.short	0x0100
        /*050a*/ 	.byte	0x04
	.zero		1


	//   ....[16]....
        /*050c*/ 	.word	0x00000c30
        /*0510*/ 	.word	0x000000ff
        /*0514*/ 	.word	0x00000080
        /*0518*/ 	.short	0x0100
        /*051a*/ 	.byte	0x04
	.zero		1


	//   ....[17]....
        /*051c*/ 	.word	0x00000c40
        /*0520*/ 	.word	0x000000ff
        /*0524*/ 	.word	0x00000090
        /*0528*/ 	.short	0x0100
        /*052a*/ 	.byte	0x04
	.zero		1


	//   ....[18]....
        /*052c*/ 	.word	0x00000c50
        /*0530*/ 	.word	0x000000ff
        /*0534*/ 	.word	0x00000088
        /*0538*/ 	.short	0x0100
        /*053a*/ 	.byte	0x04
	.zero		1


	//   ....[19]....
        /*053c*/ 	.word	0x00000c60
        /*0540*/ 	.word	0x000000ff
        /*0544*/ 	.word	0x00000098
        /*0548*/ 	.short	0x0100
        /*054a*/ 	.byte	0x04
	.zero		1


	//   ....[20]....
        /*054c*/ 	.word	0x00000d60
        /*0550*/ 	.word	0x000000ff
        /*0554*/ 	.word	0x000000a0
        /*0558*/ 	.short	0x0100
        /*055a*/ 	.byte	0x04
	.zero		1


	//   ....[21]....
        /*055c*/ 	.word	0x00001850
        /*0560*/ 	.word	0x00000002
        /*0564*/ 	.word	0x00000090
        /*0568*/ 	.short	0x010a
        /*056a*/ 	.byte	0xff
	.zero		1


	//   ....[22]....
        /*056c*/ 	.word	0x00001870
        /*0570*/ 	.word	0x00000002
        /*0574*/ 	.word	0x00000080
        /*0578*/ 	.short	0x0101
        /*057a*/ 	.byte	0xff
	.zero		1


	//   ....[23]....
        /*057c*/ 	.word	0x00001950
        /*0580*/ 	.word	0x000000ff
        /*0584*/ 	.word	0x00000010
        /*0588*/ 	.short	0x010a
        /*058a*/ 	.byte	0x06
	.zero		1


	//   ....[24]....
        /*058c*/ 	.word	0x00001a20
        /*0590*/ 	.word	0x000000ff
        /*0594*/ 	.word	0x00000010
        /*0598*/ 	.short	0x010a
        /*059a*/ 	.byte	0x21
	.zero		1


	//   ....[25]....
        /*059c*/ 	.word	0x00001bd0
        /*05a0*/ 	.word	0x000000ff
        /*05a4*/ 	.word	0x00000010
        /*05a8*/ 	.short	0x010a
        /*05aa*/ 	.byte	0x07
	.zero		1


	//   ....[26]....
        /*05ac*/ 	.word	0x00001d90
        /*05b0*/ 	.word	0x000000ff
        /*05b4*/ 	.word	0x00000038
        /*05b8*/ 	.short	0x0101
        /*05ba*/ 	.byte	0x04
	.zero		1


	//   ....[27]....
        /*05bc*/ 	.word	0x00001db0
        /*05c0*/ 	.word	0x000000ff
        /*05c4*/ 	.word	0x00000010
        /*05c8*/ 	.short	0x010a
        /*05ca*/ 	.byte	0x06
	.zero		1


	//   ....[28]....
        /*05cc*/ 	.word	0x00001e30
        /*05d0*/ 	.word	0x000000ff
        /*05d4*/ 	.word	0x00000010
        /*05d8*/ 	.short	0x010a
        /*05da*/ 	.byte	0x21
	.zero		1


	//   ....[29]....
        /*05dc*/ 	.word	0x00001fc0
        /*05e0*/ 	.word	0x000000ff
        /*05e4*/ 	.word	0x00000010
        /*05e8*/ 	.short	0x010a
        /*05ea*/ 	.byte	0x07
	.zero		1


	//   ....[30]....
        /*05ec*/ 	.word	0x000021b0
        /*05f0*/ 	.word	0x00000003
        /*05f4*/ 	.word	0x00000040
        /*05f8*/ 	.short	0x010a
        /*05fa*/ 	.byte	0xff
	.zero		1


	//   ....[31]....
        /*05fc*/ 	.word	0x00002300
        /*0600*/ 	.word	0x00000002
        /*0604*/ 	.word	0x00000000
        /*0608*/ 	.short	0x0101
        /*060a*/ 	.byte	0xff
	.zero		1


	//   ....[32]....
        /*060c*/ 	.word	0x000028a0
        /*0610*/ 	.word	0x000000ff
        /*0614*/ 	.word	0x00000000
        /*0618*/ 	.short	0x010a
        /*061a*/ 	.byte	0x04
	.zero		1


	//   ....[33]....
        /*061c*/ 	.word	0x00002940
        /*0620*/ 	.word	0x00000000
        /*0624*/ 	.word	0x00000000
        /*0628*/ 	.short	0x010a
        /*062a*/ 	.byte	0xff
	.zero		1


	//   ....[34]....
        /*062c*/ 	.word	0x00002a80
        /*0630*/ 	.word	0x00000000
        /*0634*/ 	.word	0x00000080
        /*0638*/ 	.short	0x010a
        /*063a*/ 	.byte	0xff
	.zero		1


	//   ....[35]....
        /*063c*/ 	.word	0x00002af0
        /*0640*/ 	.word	0x00000000
        /*0644*/ 	.word	0x00000000
        /*0648*/ 	.short	0x0101
        /*064a*/ 	.byte	0xff
	.zero		1


	//   ....[36]....
        /*064c*/ 	.word	0x00002b00
        /*0650*/ 	.word	0x000000ff
        /*0654*/ 	.word	0x00000050
        /*0658*/ 	.short	0x010a
        /*065a*/ 	.byte	0x04
	.zero		1


	//   ....[37]....
        /*065c*/ 	.word	0x00002c20
        /*0660*/ 	.word	0x00000000
        /*0664*/ 	.word	0x00000040
        /*0668*/ 	.short	0x010a
        /*066a*/ 	.byte	0xff
	.zero		1


	//   ....[38]....
        /*066c*/ 	.word	0x00002d10
        /*0670*/ 	.word	0x00000000
        /*0674*/ 	.word	0x00000000
        /*0678*/ 	.short	0x0101
        /*067a*/ 	.byte	0xff
	.zero		1


	//   ....[39]....
        /*067c*/ 	.word	0x00002dc0
        /*0680*/ 	.word	0x000000ff
        /*0684*/ 	.word	0x00000050
        /*0688*/ 	.short	0x0106
        /*068a*/ 	.byte	0x04
	.zero		1


	//   ....[40]....
        /*068c*/ 	.word	0x00002de0
        /*0690*/ 	.word	0x000000ff
        /*0694*/ 	.word	0x00000050
        /*0698*/ 	.short	0x010a
        /*069a*/ 	.byte	0x04
	.zero		1


	//   ....[41]....
        /*069c*/ 	.word	0x00002e70
        /*06a0*/ 	.word	0x000000ff
        /*06a4*/ 	.word	0x00000050
        /*06a8*/ 	.short	0x0106
        /*06aa*/ 	.byte	0x07
	.zero		1


	//   ....[42]....
        /*06ac*/ 	.word	0x00002eb0
        /*06b0*/ 	.word	0x00000000
        /*06b4*/ 	.word	0x00000050
        /*06b8*/ 	.short	0x010a
        /*06ba*/ 	.byte	0xff
	.zero		1


	//   ....[43]....
        /*06bc*/ 	.word	0x000030f0
        /*06c0*/ 	.word	0x000000ff
        /*06c4*/ 	.word	0x00000008
        /*06c8*/ 	.short	0x010a
        /*06ca*/ 	.byte	0x06
	.zero		1


	//   ....[44]....
        /*06cc*/ 	.word	0x00003110
        /*06d0*/ 	.word	0x000000ff
        /*06d4*/ 	.word	0x00000008
        /*06d8*/ 	.short	0x010a
        /*06da*/ 	.byte	0x06
	.zero		1


	//   ....[45]....
        /*06dc*/ 	.word	0x000032a0
        /*06e0*/ 	.word	0x000000ff
        /*06e4*/ 	.word	0x00000008
        /*06e8*/ 	.short	0x010a
        /*06ea*/ 	.byte	0x06
	.zero		1


	//   ....[46]....
        /*06ec*/ 	.word	0x000032c0
        /*06f0*/ 	.word	0x000000ff
        /*06f4*/ 	.word	0x00000008
        /*06f8*/ 	.short	0x010a
        /*06fa*/ 	.byte	0x06
	.zero		1


	//   ....[47]....
        /*06fc*/ 	.word	0x00003380
        /*0700*/ 	.word	0x000000ff
        /*0704*/ 	.word	0x00000000
        /*0708*/ 	.short	0x0101
        /*070a*/ 	.byte	0x04
	.zero		1


	//   ....[48]....
        /*070c*/ 	.word	0x00003750
        /*0710*/ 	.word	0x00000003
        /*0714*/ 	.word	0x00000040
        /*0718*/ 	.short	0x010a
        /*071a*/ 	.byte	0xff
	.zero		1


	//   ....[49]....
        /*071c*/ 	.word	0x00003810
        /*0720*/ 	.word	0x00000003
        /*0724*/ 	.word	0x00000000
        /*0728*/ 	.short	0x0101
        /*072a*/ 	.byte	0xff
	.zero		1


	//   ....[50]....
        /*072c*/ 	.word	0x000038c0
        /*0730*/ 	.word	0x000000ff
        /*0734*/ 	.word	0x00000000
        /*0738*/ 	.short	0x010a
        /*073a*/ 	.byte	0x05
	.zero		1


	//   ....[51]....
        /*073c*/ 	.word	0x000038d0
        /*0740*/ 	.word	0x000000ff
        /*0744*/ 	.word	0x00000070
        /*0748*/ 	.short	0x010a
        /*074a*/ 	.byte	0x2f
	.zero		1


	//   ....[52]....
        /*074c*/ 	.word	0x00003980
        /*0750*/ 	.word	0x000000ff
        /*0754*/ 	.word	0x00000000
        /*0758*/ 	.short	0x010a
        /*075a*/ 	.byte	0x07
	.zero		1


	//   ....[53]....
        /*075c*/ 	.word	0x00003ab0
        /*0760*/ 	.word	0x000000ff
        /*0764*/ 	.word	0x00000000
        /*0768*/ 	.short	0x010a
        /*076a*/ 	.byte	0x06
	.zero		1


	//   ....[54]....
        /*076c*/ 	.word	0x00003f00
        /*0770*/ 	.word	0x000000ff
        /*0774*/ 	.word	0x00000000
        /*0778*/ 	.short	0x010a
        /*077a*/ 	.byte	0x04
	.zero		1


	//   ....[55]....
        /*077c*/ 	.word	0x00003fa0
        /*0780*/ 	.word	0x00000000
        /*0784*/ 	.word	0x00000000
        /*0788*/ 	.short	0x010a
        /*078a*/ 	.byte	0xff
	.zero		1


	//   ....[56]....
        /*078c*/ 	.word	0x00003fe0
        /*0790*/ 	.word	0x00000000
        /*0794*/ 	.word	0x00000000
        /*0798*/ 	.short	0x010a
        /*079a*/ 	.byte	0xff
	.zero		1


	//   ....[57]....
        /*079c*/ 	.word	0x00004050
        /*07a0*/ 	.word	0x000000ff
        /*07a4*/ 	.word	0x00000000
        /*07a8*/ 	.short	0x0101
        /*07aa*/ 	.byte	0x04
	.zero		1


	//   ....[58]....
        /*07ac*/ 	.word	0x00004090
        /*07b0*/ 	.word	0x000000ff
        /*07b4*/ 	.word	0x000000a0
        /*07b8*/ 	.short	0x010a
        /*07ba*/ 	.byte	0x2b
	.zero		1


	//   ....[59]....
        /*07bc*/ 	.word	0x000040e0
        /*07c0*/ 	.word	0x000000ff
        /*07c4*/ 	.word	0x00000000
        /*07c8*/ 	.short	0x0101
        /*07ca*/ 	.byte	0x04
	.zero		1


	//   ....[60]....
        /*07cc*/ 	.word	0x00004590
        /*07d0*/ 	.word	0x00000002
        /*07d4*/ 	.word	0x00000040
        /*07d8*/ 	.short	0x010a
        /*07da*/ 	.byte	0xff
	.zero		1


	//   ....[61]....
        /*07dc*/ 	.word	0x00004700
        /*07e0*/ 	.word	0x00000000
        /*07e4*/ 	.word	0x00000000
        /*07e8*/ 	.short	0x0101
        /*07ea*/ 	.byte	0xff
	.zero		1


	//   ....[62]....
        /*07ec*/ 	.word	0x00004bc0
        /*07f0*/ 	.word	0x000000ff
        /*07f4*/ 	.word	0x00000038
        /*07f8*/ 	.short	0x010a
        /*07fa*/ 	.byte	0x1d
	.zero		1


	//   ....[63]....
        /*07fc*/ 	.word	0x00004d90
        /*0800*/ 	.word	0x000000ff
        /*0804*/ 	.word	0x00000028
        /*0808*/ 	.short	0x010a
        /*080a*/ 	.byte	0x1d
	.zero		1


	//   ....[64]....
        /*080c*/ 	.word	0x00005130
        /*0810*/ 	.word	0x000000ff
        /*0814*/ 	.word	0x00000020
        /*0818*/ 	.short	0x010b
        /*081a*/ 	.byte	0x1d
	.zero		1


	//   ....[65]....
        /*081c*/ 	.word	0x00005140
        /*0820*/ 	.word	0x000000ff
        /*0824*/ 	.word	0x00000000
        /*0828*/ 	.short	0x0101
        /*082a*/ 	.byte	0x2c
	.zero		1


	//   ....[66]....
        /*082c*/ 	.word	0x00005180
        /*0830*/ 	.word	0x00000002
        /*0834*/ 	.word	0x00000028
        /*0838*/ 	.short	0x010a
        /*083a*/ 	.byte	0xff
	.zero		1


	//   ....[67]....
        /*083c*/ 	.word	0x00005380
        /*0840*/ 	.word	0x000000ff
        /*0844*/ 	.word	0x00000040
        /*0848*/ 	.short	0x010a
        /*084a*/ 	.byte	0x04
	.zero		1


	//   ....[68]....
        /*084c*/ 	.word	0x00005450
        /*0850*/ 	.word	0x000000ff
        /*0854*/ 	.word	0x00000000
        /*0858*/ 	.short	0x0101
        /*085a*/ 	.byte	0x04
	.zero		1


	//   ....[69]....
        /*085c*/ 	.word	0x00006240
        /*0860*/ 	.word	0x000000ff
        /*0864*/ 	.word	0x00000020
        /*0868*/ 	.short	0x010a
        /*086a*/ 	.byte	0x2c
	.zero		1


	//   ....[70]....
        /*086c*/ 	.word	0x00006270
        /*0870*/ 	.word	0x00000005
        /*0874*/ 	.word	0x00000060
        /*0878*/ 	.short	0x010a
        /*087a*/ 	.byte	0xff
	.zero		1


	//   ....[71]....
        /*087c*/ 	.word	0x00006540
        /*0880*/ 	.word	0x000000ff
        /*0884*/ 	.word	0x00000020
        /*0888*/ 	.short	0x010a
        /*088a*/ 	.byte	0x2c
	.zero		1


	//   ....[72]....
        /*088c*/ 	.word	0x000068e0
        /*0890*/ 	.word	0x000000ff
        /*0894*/ 	.word	0x00000000
        /*0898*/ 	.short	0x0101
        /*089a*/ 	.byte	0x04
	.zero		1


	//   ....[73]....
        /*089c*/ 	.word	0x000069d0
        /*08a0*/ 	.word	0x00000005
        /*08a4*/ 	.word	0x00000060
        /*08a8*/ 	.short	0x010a
        /*08aa*/ 	.byte	0xff
	.zero		1


	//   ....[74]....
        /*08ac*/ 	.word	0x0000a320
        /*08b0*/ 	.word	0x000000ff
        /*08b4*/ 	.word	0x00000000
        /*08b8*/ 	.short	0x0101
        /*08ba*/ 	.byte	0x05
	.zero		1


	//   ....[75]....
        /*08bc*/ 	.word	0x0000b930
        /*08c0*/ 	.word	0x00000002
        /*08c4*/ 	.word	0x00000090
        /*08c8*/ 	.short	0x010a
        /*08ca*/ 	.byte	0xff
	.zero		1


	//   ....[76]....
        /*08cc*/ 	.word	0x0000b990
        /*08d0*/ 	.word	0x00000004
        /*08d4*/ 	.word	0x00000010
        /*08d8*/ 	.short	0x010a
        /*08da*/ 	.byte	0xff
	.zero		1


	//   ....[77]....
        /*08dc*/ 	.word	0x0000b9f0
        /*08e0*/ 	.word	0x00000004
        /*08e4*/ 	.word	0x00000010
        /*08e8*/ 	.short	0x010a
        /*08ea*/ 	.byte	0xff
	.zero		1


	//   ....[78]....
        /*08ec*/ 	.word	0x0000ba40
        /*08f0*/ 	.word	0x00000003
        /*08f4*/ 	.word	0x00000040
        /*08f8*/ 	.short	0x010a
        /*08fa*/ 	.byte	0xff
	.zero		1


	//   ....[79]....
        /*08fc*/ 	.word	0x0000baa0
        /*0900*/ 	.word	0x00000003
        /*0904*/ 	.word	0x00000000
        /*0908*/ 	.short	0x010a
        /*090a*/ 	.byte	0xff
	.zero		1


	//   ....[80]....
        /*090c*/ 	.word	0x0000baf0
        /*0910*/ 	.word	0x00000000
        /*0914*/ 	.word	0x00000080
        /*0918*/ 	.short	0x010a
        /*091a*/ 	.byte	0xff
	.zero		1


	//   ....[81]....
        /*091c*/ 	.word	0x0000bb50
        /*0920*/ 	.word	0x00000003
        /*0924*/ 	.word	0x00000050
        /*0928*/ 	.short	0x010a
        /*092a*/ 	.byte	0xff
	.zero		1


	//   ....[82]....
        /*092c*/ 	.word	0x0000bba0
        /*0930*/ 	.word	0x00000000
        /*0934*/ 	.word	0x00000040
        /*0938*/ 	.short	0x010a
        /*093a*/ 	.byte	0xff
	.zero		1


	//   ....[83]....
        /*093c*/ 	.word	0x0000bc00
        /*0940*/ 	.word	0x00000002
        /*0944*/ 	.word	0x00000050
        /*0948*/ 	.short	0x010a
        /*094a*/ 	.byte	0xff
	.zero		1


	//   ....[84]....
        /*094c*/ 	.word	0x0000bc60
        /*0950*/ 	.word	0x00000005
        /*0954*/ 	.word	0x00000008
        /*0958*/ 	.short	0x010a
        /*095a*/ 	.byte	0xff
	.zero		1


	//   ....[85]....
        /*095c*/ 	.word	0x0000bd50
        /*0960*/ 	.word	0x00000002
        /*0964*/ 	.word	0x00000008
        /*0968*/ 	.short	0x010a
        /*096a*/ 	.byte	0xff
	.zero		1


	//   ....[86]....
        /*096c*/ 	.word	0x0000bda0
        /*0970*/ 	.word	0x00000003
        /*0974*/ 	.word	0x00000040
        /*0978*/ 	.short	0x010a
        /*097a*/ 	.byte	0xff
	.zero		1


	//   ....[87]....
        /*097c*/ 	.word	0x0000be00
        /*0980*/ 	.word	0x00000003
        /*0984*/ 	.word	0x00000070
        /*0988*/ 	.short	0x010a
        /*098a*/ 	.byte	0xff
	.zero		1


	//   ....[88]....
        /*098c*/ 	.word	0x0000be60
        /*0990*/ 	.word	0x00000003
        /*0994*/ 	.word	0x00000000
        /*0998*/ 	.short	0x010a
        /*099a*/ 	.byte	0xff
	.zero		1


	//   ....[89]....
        /*099c*/ 	.word	0x0000bec0
        /*09a0*/ 	.word	0x00000002
        /*09a4*/ 	.word	0x00000000
        /*09a8*/ 	.short	0x010a
        /*09aa*/ 	.byte	0xff
	.zero		1


	//   ....[90]....
        /*09ac*/ 	.word	0x0000bf20
        /*09b0*/ 	.word	0x00000000
        /*09b4*/ 	.word	0x000000a0
        /*09b8*/ 	.short	0x010a
        /*09ba*/ 	.byte	0xff
	.zero		1


	//   ....[91]....
        /*09bc*/ 	.word	0x0000bf70
        /*09c0*/ 	.word	0x00000002
        /*09c4*/ 	.word	0x00000040
        /*09c8*/ 	.short	0x010a
        /*09ca*/ 	.byte	0xff
	.zero		1


	//   ....[92]....
        /*09cc*/ 	.word	0x0000bfd0
        /*09d0*/ 	.word	0x00000002
        /*09d4*/ 	.word	0x00000038
        /*09d8*/ 	.short	0x010a
        /*09da*/ 	.byte	0xff
	.zero		1


	//   ....[93]....
        /*09dc*/ 	.word	0x0000c030
        /*09e0*/ 	.word	0x00000002
        /*09e4*/ 	.word	0x00000028
        /*09e8*/ 	.short	0x010a
        /*09ea*/ 	.byte	0xff
	.zero		1


	//   ....[94]....
        /*09ec*/ 	.word	0x0000c090
        /*09f0*/ 	.word	0x00000002
        /*09f4*/ 	.word	0x00000040
        /*09f8*/ 	.short	0x010a
        /*09fa*/ 	.byte	0xff
	.zero		1


	//   ....[95]....
        /*09fc*/ 	.word	0x0000c0f0
        /*0a00*/ 	.word	0x00000003
        /*0a04*/ 	.word	0x00000020
        /*0a08*/ 	.short	0x010a
        /*0a0a*/ 	.byte	0xff
	.zero		1


	//   ....[96]....
        /*0a0c*/ 	.word	0x0000c140
        /*0a10*/ 	.word	0x00000005
        /*0a14*/ 	.word	0x00000060
        /*0a18*/ 	.short	0x010a
        /*0a1a*/ 	.byte	0xff
	.zero		1


	//----- nvinfo : EIATTR_NUM_MBARRIERS
	.align		4
.L_49:
        /*0a1c*/ 	.byte	0x03, 0x38
        /*0a1e*/ 	.short	0x0015


	//----- nvinfo : EIATTR_EXIT_INSTR_OFFSETS
	.align		4
        /*0a20*/ 	.byte	0x04, 0x1c
        /*0a22*/ 	.short	(.L_51 - .L_50)


	//   ....[0]....
.L_50:
        /*0a24*/ 	.word	0x00002970


	//   ....[1]....
        /*0a28*/ 	.word	0x00002e80


	//   ....[2]....
        /*0a2c*/ 	.word	0x00002ee0


	//   ....[3]....
        /*0a30*/ 	.word	0x00004310


	//   ....[4]....
        /*0a34*/ 	.word	0x000051b0


	//   ....[5]....
        /*0a38*/ 	.word	0x000051f0


	//   ....[6]....
        /*0a3c*/ 	.word	0x0000b920


	//----- nvinfo : EIATTR_MAX_THREADS
	.align		4
.L_51:
        /*0a40*/ 	.byte	0x04, 0x05
        /*0a42*/ 	.short	(.L_53 - .L_52)
.L_52:
        /*0a44*/ 	.word	0x00000100
        /*0a48*/ 	.word	0x00000001
        /*0a4c*/ 	.word	0x00000001


	//----- nvinfo : EIATTR_CRS_STACK_SIZE
	.align		4
.L_53:
        /*0a50*/ 	.byte	0x04, 0x1e
        /*0a52*/ 	.short	(.L_55 - .L_54)
.L_54:
        /*0a54*/ 	.word	0x00000000


	//----- nvinfo : EIATTR_CBANK_PARAM_SIZE
	.align		4
.L_55:
        /*0a58*/ 	.byte	0x03, 0x19
        /*0a5a*/ 	.short	0x0800


	//----- nvinfo : EIATTR_PARAM_CBANK
	.align		4
        /*0a5c*/ 	.byte	0x04, 0x0a
        /*0a5e*/ 	.short	(.L_57 - .L_56)
	.align		4
.L_56:
        /*0a60*/ 	.word	index@(.nv.constant0._ZN7cutlass13device_kernelINS_4gemm6kernel13GemmUniversalIN4cute5tupleIJiiiiEEENS1_10collective13CollectiveMmaINS1_35MainloopSm100TmaUmmaWarpSpecializedILi2ELi2ELi2ENS5_IJNS4_1CILi2EEENSA_ILi1EEESC_EEEEENS5_IJNSA_ILi256EEENSA_ILi224EEESF_EEEaNS5_IJlSC_lEEEaSI_NS4_8TiledMMAINS4_8MMA_AtomIJNS4_21SM100_MMA_S8_2x1SM_SSIaaiLi256ELi224ELNS4_4UMMA5MajorE0ELSN_0ELNSM_8SaturateE0EEEEEENS4_6LayoutINS5_IJSC_SC_SC_EEENS5_IJNSA_ILi0EEEST_ST_EEEEENS5_IJNS4_10UnderscoreESW_SW_EEEEENS4_18SM100_TMA_2SM_LOADENS4_14ComposedLayoutINS4_7SwizzleILi3ELi4ELi3EEENS4_18smem_ptr_flag_bitsILi8EEENSR_INS5_IJNSA_ILi8EEENSA_ILi128EEEEEENS5_IJS16_SC_EEEEEEEvNS4_8identityESZ_S1A_vS1B_EENS_8epilogue10collective18CollectiveEpilogueINS1D_23Sm100TmaWarpSpecializedILi1ELi1ELi224ELb0ELb0EEEJNS5_IJS16_SG_SF_EEENS5_IJNSR_IS16_SC_EENSR_ISG_SC_EEEEEaSI_aSI_NS1D_6fusion15FusionCallbacksIS1H_NS1M_17LinearCombinationIaiaiLNS_15FloatRoundStyleE2EEES1I_S1L_JEEENS4_5SM1004TMEM4LOAD26SM100_TMEM_LOAD_32dp32b32xENS4_13SM90_TMA_LOADENS10_INS11_ILi1ELi4ELi3EEES14_NSR_INS5_IJS15_NSA_ILi32EEEEEENS5_IJS1Y_SC_EEEEEEENS4_39AutoVectorizingCopyWithAssumedAlignmentILi128EEENS4_14SM90_TMA_STOREES22_S24_S24_EEEvvEEEEvNT_6ParamsE)
        /*0a64*/ 	.short	0x0380
        /*0a66*/ 	.short	0x0800


	//----- nvinfo : EIATTR_SW_WAR
	.align		4
.L_57:
        /*0a68*/ 	.byte	0x04, 0x36
        /*0a6a*/ 	.short	(.L_59 - .L_58)
.L_58:
        /*0a6c*/ 	.word	0x00000008
.L_59:


//--------------------- .nv.callgraph             --------------------------
	.section	.nv.callgraph,"",@"SHT_CUDA_CALLGRAPH"
	.align	4
	.sectionentsize	8
	.align		4
        /*0000*/ 	.word	0x00000000
	.align		4
        /*0004*/ 	.word	0xffffffff
	.align		4
        /*0008*/ 	.word	index@(_ZN7cutlass13device_kernelINS_4gemm6kernel13GemmUniversalIN4cute5tupleIJiiiiEEENS1_10collective13CollectiveMmaINS1_35MainloopSm100TmaUmmaWarpSpecializedILi2ELi2ELi2ENS5_IJNS4_1CILi2EEENSA_ILi1EEESC_EEEEENS5_IJNSA_ILi256EEENSA_ILi224EEESF_EEEaNS5_IJlSC_lEEEaSI_NS4_8TiledMMAINS4_8MMA_AtomIJNS4_21SM100_MMA_S8_2x1SM_SSIaaiLi256ELi224ELNS4_4UMMA5MajorE0ELSN_0ELNSM_8SaturateE0EEEEEENS4_6LayoutINS5_IJSC_SC_SC_EEENS5_IJNSA_ILi0EEEST_ST_EEEEENS5_IJNS4_10UnderscoreESW_SW_EEEEENS4_18SM100_TMA_2SM_LOADENS4_14ComposedLayoutINS4_7SwizzleILi3ELi4ELi3EEENS4_18smem_ptr_flag_bitsILi8EEENSR_INS5_IJNSA_ILi8EEENSA_ILi128EEEEEENS5_IJS16_SC_EEEEEEEvNS4_8identityESZ_S1A_vS1B_EENS_8epilogue10collective18CollectiveEpilogueINS1D_23Sm100TmaWarpSpecializedILi1ELi1ELi224ELb0ELb0EEEJNS5_IJS16_SG_SF_EEENS5_IJNSR_IS16_SC_EENSR_ISG_SC_EEEEEaSI_aSI_NS1D_6fusion15FusionCallbacksIS1H_NS1M_17LinearCombinationIaiaiLNS_15FloatRoundStyleE2EEES1I_S1L_JEEENS4_5SM1004TMEM4LOAD26SM100_TMEM_LOAD_32dp32b32xENS4_13SM90_TMA_LOADENS10_INS11_ILi1ELi4ELi3EEES14_NSR_INS5_IJS15_NSA_ILi32EEEEEENS5_IJS1Y_SC_EEEEEEENS4_39AutoVectorizingCopyWithAssumedAlignmentILi128EEENS4_14SM90_TMA_STOREES22_S24_S24_EEEvvEEEEvNT_6ParamsE)
	.align		4
        /*000c*/ 	.word	index@(__assertfail)
	.align		4
        /*0010*/ 	.word	0x00000000
	.align		4
        /*0014*/ 	.word	0xfffffffe
	.align		4
        /*0018*/ 	.word	0x00000000
	.align		4
        /*001c*/ 	.word	0xfffffffd
	.align		4
        /*0020*/ 	.word	0x00000000
	.align		4
        /*0024*/ 	.word	0xfffffffc


//--------------------- .nv.constant4             --------------------------
	.section	.nv.constant4,"a",@progbits
	.align	8
	.align		8
.nv.constant4:
        /*0000*/ 	.dword	__assertfail
	.align		8
        /*0008*/ 	.dword	__unnamed_1
	.align		8
        /*0010*/ 	.dword	__unnamed_2
	.align		8
        /*0018*/ 	.dword	_ZN40_INTERNAL_61bed656_4_k_cu_c0564a7c_253914cuda3std3__45__cpo5beginE
	.align		8
        /*0020*/ 	.dword	_ZN40_INTERNAL_61bed656_4_k_cu_c0564a7c_253914cuda3std3__45__cpo3endE
	.align		8
        /*0028*/ 	.dword	_ZN40_INTERNAL_61bed656_4_k_cu_c0564a7c_253914cuda3std3__45__cpo6cbeginE
	.align		8
        /*0030*/ 	.dword	_ZN40_INTERNAL_61bed656_4_k_cu_c0564a7c_253914cuda3std3__45__cpo4cendE
	.align		8
        /*0038*/ 	.dword	_ZN40_INTERNAL_61bed656_4_k_cu_c0564a7c_253914cuda3std3__442_GLOBAL__N__61bed656_4_k_cu_c0564a7c_253916ignoreE
	.align		8
        /*0040*/ 	.dword	_ZN40_INTERNAL_61bed656_4_k_cu_c0564a7c_253914cuda3std3__419piecewise_constructE
	.align		8
        /*0048*/ 	.dword	_ZN40_INTERNAL_61bed656_4_k_cu_c0564a7c_253914cuda3std3__48in_placeE
	.align		8
        /*0050*/ 	.dword	_ZN40_INTERNAL_61bed656_4_k_cu_c0564a7c_253914cuda3std6ranges3__45__cpo4swapE
	.align		8
        /*0058*/ 	.dword	_ZN40_INTERNAL_61bed656_4_k_cu_c0564a7c_253914cuda3std6ranges3__45__cpo9iter_moveE
	.align		8
        /*0060*/ 	.dword	_ZN40_INTERNAL_61bed656_4_k_cu_c0564a7c_253914cute7productE
	.align		8
        /*0068*/ 	.dword	_ZN40_INTERNAL_61bed656_4_k_cu_c0564a7c_253914cute1_E
	.align		8
        /*0070*/ 	.dword	$str$25
	.align		8
        /*0078*/ 	.dword	$str$26
	.align		8
        /*0080*/ 	.dword	$str$27
	.align		8
        /*0088*/ 	.dword	$str$28


//--------------------- .text._ZN7cutlass13device_kernelINS_4gemm6kernel13GemmUniversalIN4cute5tupleIJiiiiEEENS1_10collective13CollectiveMmaINS1_35MainloopSm100TmaUmmaWarpSpecializedILi2ELi2ELi2ENS5_IJNS4_1CILi2EEENSA_ILi1EEESC_EEEEENS5_IJNSA_ILi256EEENSA_ILi224EEESF_EEEaNS5_IJlSC_lEEEaSI_NS4_8TiledMMAINS4_8MMA_AtomIJNS4_21SM100_MMA_S8_2x1SM_SSIaaiLi256ELi224ELNS4_4UMMA5MajorE0ELSN_0ELNSM_8SaturateE0EEEEEENS4_6LayoutINS5_IJSC_SC_SC_EEENS5_IJNSA_ILi0EEEST_ST_EEEEENS5_IJNS4_10UnderscoreESW_SW_EEEEENS4_18SM100_TMA_2SM_LOADENS4_14ComposedLayoutINS4_7SwizzleILi3ELi4ELi3EEENS4_18smem_ptr_flag_bitsILi8EEENSR_INS5_IJNSA_ILi8EEENSA_ILi128EEEEEENS5_IJS16_SC_EEEEEEEvNS4_8identityESZ_S1A_vS1B_EENS_8epilogue10collective18CollectiveEpilogueINS1D_23Sm100TmaWarpSpecializedILi1ELi1ELi224ELb0ELb0EEEJNS5_IJS16_SG_SF_EEENS5_IJNSR_IS16_SC_EENSR_ISG_SC_EEEEEaSI_aSI_NS1D_6fusion15FusionCallbacksIS1H_NS1M_17LinearCombinationIaiaiLNS_15FloatRoundStyleE2EEES1I_S1L_JEEENS4_5SM1004TMEM4LOAD26SM100_TMEM_LOAD_32dp32b32xENS4_13SM90_TMA_LOADENS10_INS11_ILi1ELi4ELi3EEES14_NSR_INS5_IJS15_NSA_ILi32EEEEEENS5_IJS1Y_SC_EEEEEEENS4_39AutoVectorizingCopyWithAssumedAlignmentILi128EEENS4_14SM90_TMA_STOREES22_S24_S24_EEEvvEEEEvNT_6ParamsE --------------------------
	.section	.text._ZN7cutlass13device_kernelINS_4gemm6kernel13GemmUniversalIN4cute5tupleIJiiiiEEENS1_10collective13CollectiveMmaINS1_35MainloopSm100TmaUmmaWarpSpecializedILi2ELi2ELi2ENS5_IJNS4_1CILi2EEENSA_ILi1EEESC_EEEEENS5_IJNSA_ILi256EEENSA_ILi224EEESF_EEEaNS5_IJlSC_lEEEaSI_NS4_8TiledMMAINS4_8MMA_AtomIJNS4_21SM100_MMA_S8_2x1SM_SSIaaiLi256ELi224ELNS4_4UMMA5MajorE0ELSN_0ELNSM_8SaturateE0EEEEEENS4_6LayoutINS5_IJSC_SC_SC_EEENS5_IJNSA_ILi0EEEST_ST_EEEEENS5_IJNS4_10UnderscoreESW_SW_EEEEENS4_18SM100_TMA_2SM_LOADENS4_14ComposedLayoutINS4_7SwizzleILi3ELi4ELi3EEENS4_18smem_ptr_flag_bitsILi8EEENSR_INS5_IJNSA_ILi8EEENSA_ILi128EEEEEENS5_IJS16_SC_EEEEEEEvNS4_8identityESZ_S1A_vS1B_EENS_8epilogue10collective18CollectiveEpilogueINS1D_23Sm100TmaWarpSpecializedILi1ELi1ELi224ELb0ELb0EEEJNS5_IJS16_SG_SF_EEENS5_IJNSR_IS16_SC_EENSR_ISG_SC_EEEEEaSI_aSI_NS1D_6fusion15FusionCallbacksIS1H_NS1M_17LinearCombinationIaiaiLNS_15FloatRoundStyleE2EEES1I_S1L_JEEENS4_5SM1004TMEM4LOAD26SM100_TMEM_LOAD_32dp32b32xENS4_13SM90_TMA_LOADENS10_INS11_ILi1ELi4ELi3EEES14_NSR_INS5_IJS15_NSA_ILi32EEEEEENS5_IJS1Y_SC_EEEEEEENS4_39AutoVectorizingCopyWithAssumedAlignmentILi128EEENS4_14SM90_TMA_STOREES22_S24_S24_EEEvvEEEEvNT_6ParamsE,"ax",@progbits
	.align	128
.text._ZN7cutlass13device_kernelINS_4gemm6kernel13GemmUniversalIN4cute5tupleIJiiiiEEENS1_10collective13CollectiveMmaINS1_35MainloopSm100TmaUmmaWarpSpecializedILi2ELi2ELi2ENS5_IJNS4_1CILi2EEENSA_ILi1EEESC_EEEEENS5_IJNSA_ILi256EEENSA_ILi224EEESF_EEEaNS5_IJlSC_lEEEaSI_NS4_8TiledMMAINS4_8MMA_AtomIJNS4_21SM100_MMA_S8_2x1SM_SSIaaiLi256ELi224ELNS4_4UMMA5MajorE0ELSN_0ELNSM_8SaturateE0EEEEEENS4_6LayoutINS5_IJSC_SC_SC_EEENS5_IJNSA_ILi0EEEST_ST_EEEEENS5_IJNS4_10UnderscoreESW_SW_EEEEENS4_18SM100_TMA_2SM_LOADENS4_14ComposedLayoutINS4_7SwizzleILi3ELi4ELi3EEENS4_18smem_ptr_flag_bitsILi8EEENSR_INS5_IJNSA_ILi8EEENSA_ILi128EEEEEENS5_IJS16_SC_EEEEEEEvNS4_8identityESZ_S1A_vS1B_EENS_8epilogue10collective18CollectiveEpilogueINS1D_23Sm100TmaWarpSpecializedILi1ELi1ELi224ELb0ELb0EEEJNS5_IJS16_SG_SF_EEENS5_IJNSR_IS16_SC_EENSR_ISG_SC_EEEEEaSI_aSI_NS1D_6fusion15FusionCallbacksIS1H_NS1M_17LinearCombinationIaiaiLNS_15FloatRoundStyleE2EEES1I_S1L_JEEENS4_5SM1004TMEM4LOAD26SM100_TMEM_LOAD_32dp32b32xENS4_13SM90_TMA_LOADENS10_INS11_ILi1ELi4ELi3EEES14_NSR_INS5_IJS15_NSA_ILi32EEEEEENS5_IJS1Y_SC_EEEEEEENS4_39AutoVectorizingCopyWithAssumedAlignmentILi128EEENS4_14SM90_TMA_STOREES22_S24_S24_EEEvvEEEEvNT_6ParamsE:
        .type           _ZN7cutlass13device_kernelINS_4gemm6kernel13GemmUniversalIN4cute5tupleIJiiiiEEENS1_10collective13CollectiveMmaINS1_35MainloopSm100TmaUmmaWarpSpecializedILi2ELi2ELi2ENS5_IJNS4_1CILi2EEENSA_ILi1EEESC_EEEEENS5_IJNSA_ILi256EEENSA_ILi224EEESF_EEEaNS5_IJlSC_lEEEaSI_NS4_8TiledMMAINS4_8MMA_AtomIJNS4_21SM100_MMA_S8_2x1SM_SSIaaiLi256ELi224ELNS4_4UMMA5MajorE0ELSN_0ELNSM_8SaturateE0EEEEEENS4_6LayoutINS5_IJSC_SC_SC_EEENS5_IJNSA_ILi0EEEST_ST_EEEEENS5_IJNS4_10UnderscoreESW_SW_EEEEENS4_18SM100_TMA_2SM_LOADENS4_14ComposedLayoutINS4_7SwizzleILi3ELi4ELi3EEENS4_18smem_ptr_flag_bitsILi8EEENSR_INS5_IJNSA_ILi8EEENSA_ILi128EEEEEENS5_IJS16_SC_EEEEEEEvNS4_8identityESZ_S1A_vS1B_EENS_8epilogue10collective18CollectiveEpilogueINS1D_23Sm100TmaWarpSpecializedILi1ELi1ELi224ELb0ELb0EEEJNS5_IJS16_SG_SF_EEENS5_IJNSR_IS16_SC_EENSR_ISG_SC_EEEEEaSI_aSI_NS1D_6fusion15FusionCallbacksIS1H_NS1M_17LinearCombinationIaiaiLNS_15FloatRoundStyleE2EEES1I_S1L_JEEENS4_5SM1004TMEM4LOAD26SM100_TMEM_LOAD_32dp32b32xENS4_13SM90_TMA_LOADENS10_INS11_ILi1ELi4ELi3EEES14_NSR_INS5_IJS15_NSA_ILi32EEEEEENS5_IJS1Y_SC_EEEEEEENS4_39AutoVectorizingCopyWithAssumedAlignmentILi128EEENS4_14SM90_TMA_STOREES22_S24_S24_EEEvvEEEEvNT_6ParamsE,@function
        .size           _ZN7cutlass13device_kernelINS_4gemm6kernel13GemmUniversalIN4cute5tupleIJiiiiEEENS1_10collective13CollectiveMmaINS1_35MainloopSm100TmaUmmaWarpSpecializedILi2ELi2ELi2ENS5_IJNS4_1CILi2EEENSA_ILi1EEESC_EEEEENS5_IJNSA_ILi256EEENSA_ILi224EEESF_EEEaNS5_IJlSC_lEEEaSI_NS4_8TiledMMAINS4_8MMA_AtomIJNS4_21SM100_MMA_S8_2x1SM_SSIaaiLi256ELi224ELNS4_4UMMA5MajorE0ELSN_0ELNSM_8SaturateE0EEEEEENS4_6LayoutINS5_IJSC_SC_SC_EEENS5_IJNSA_ILi0EEEST_ST_EEEEENS5_IJNS4_10UnderscoreESW_SW_EEEEENS4_18SM100_TMA_2SM_LOADENS4_14ComposedLayoutINS4_7SwizzleILi3ELi4ELi3EEENS4_18smem_ptr_flag_bitsILi8EEENSR_INS5_IJNSA_ILi8EEENSA_ILi128EEEEEENS5_IJS16_SC_EEEEEEEvNS4_8identityESZ_S1A_vS1B_EENS_8epilogue10collective18CollectiveEpilogueINS1D_23Sm100TmaWarpSpecializedILi1ELi1ELi224ELb0ELb0EEEJNS5_IJS16_SG_SF_EEENS5_IJNSR_IS16_SC_EENSR_ISG_SC_EEEEEaSI_aSI_NS1D_6fusion15FusionCallbacksIS1H_NS1M_17LinearCombinationIaiaiLNS_15FloatRoundStyleE2EEES1I_S1L_JEEENS4_5SM1004TMEM4LOAD26SM100_TMEM_LOAD_32dp32b32xENS4_13SM90_TMA_LOADENS10_INS11_ILi1ELi4ELi3EEES14_NSR_INS5_IJS15_NSA_ILi32EEEEEENS5_IJS1Y_SC_EEEEEEENS4_39AutoVectorizingCopyWithAssumedAlignmentILi128EEENS4_14SM90_TMA_STOREES22_S24_S24_EEEvvEEEEvNT_6ParamsE,(.L_x_143 - _ZN7cutlass13device_kernelINS_4gemm6kernel13GemmUniversalIN4cute5tupleIJiiiiEEENS1_10collective13CollectiveMmaINS1_35MainloopSm100TmaUmmaWarpSpecializedILi2ELi2ELi2ENS5_IJNS4_1CILi2EEENSA_ILi1EEESC_EEEEENS5_IJNSA_ILi256EEENSA_ILi224EEESF_EEEaNS5_IJlSC_lEEEaSI_NS4_8TiledMMAINS4_8MMA_AtomIJNS4_21SM100_MMA_S8_2x1SM_SSIaaiLi256ELi224ELNS4_4UMMA5MajorE0ELSN_0ELNSM_8SaturateE0EEEEEENS4_6LayoutINS5_IJSC_SC_SC_EEENS5_IJNSA_ILi0EEEST_ST_EEEEENS5_IJNS4_10UnderscoreESW_SW_EEEEENS4_18SM100_TMA_2SM_LOADENS4_14ComposedLayoutINS4_7SwizzleILi3ELi4ELi3EEENS4_18smem_ptr_flag_bitsILi8EEENSR_INS5_IJNSA_ILi8EEENSA_ILi128EEEEEENS5_IJS16_SC_EEEEEEEvNS4_8identityESZ_S1A_vS1B_EENS_8epilogue10collective18CollectiveEpilogueINS1D_23Sm100TmaWarpSpecializedILi1ELi1ELi224ELb0ELb0EEEJNS5_IJS16_SG_SF_EEENS5_IJNSR_IS16_SC_EENSR_ISG_SC_EEEEEaSI_aSI_NS1D_6fusion15FusionCallbacksIS1H_NS1M_17LinearCombinationIaiaiLNS_15FloatRoundStyleE2EEES1I_S1L_JEEENS4_5SM1004TMEM4LOAD26SM100_TMEM_LOAD_32dp32b32xENS4_13SM90_TMA_LOADENS10_INS11_ILi1ELi4ELi3EEES14_NSR_INS5_IJS15_NSA_ILi32EEEEEENS5_IJS1Y_SC_EEEEEEENS4_39AutoVectorizingCopyWithAssumedAlignmentILi128EEENS4_14SM90_TMA_STOREES22_S24_S24_EEEvvEEEEvNT_6ParamsE)
        .other          _ZN7cutlass13device_kernelINS_4gemm6kernel13GemmUniversalIN4cute5tupleIJiiiiEEENS1_10collective13CollectiveMmaINS1_35MainloopSm100TmaUmmaWarpSpecializedILi2ELi2ELi2ENS5_IJNS4_1CILi2EEENSA_ILi1EEESC_EEEEENS5_IJNSA_ILi256EEENSA_ILi224EEESF_EEEaNS5_IJlSC_lEEEaSI_NS4_8TiledMMAINS4_8MMA_AtomIJNS4_21SM100_MMA_S8_2x1SM_SSIaaiLi256ELi224ELNS4_4UMMA5MajorE0ELSN_0ELNSM_8SaturateE0EEEEEENS4_6LayoutINS5_IJSC_SC_SC_EEENS5_IJNSA_ILi0EEEST_ST_EEEEENS5_IJNS4_10UnderscoreESW_SW_EEEEENS4_18SM100_TMA_2SM_LOADENS4_14ComposedLayoutINS4_7SwizzleILi3ELi4ELi3EEENS4_18smem_ptr_flag_bitsILi8EEENSR_INS5_IJNSA_ILi8EEENSA_ILi128EEEEEENS5_IJS16_SC_EEEEEEEvNS4_8identityESZ_S1A_vS1B_EENS_8epilogue10collective18CollectiveEpilogueINS1D_23Sm100TmaWarpSpecializedILi1ELi1ELi224ELb0ELb0EEEJNS5_IJS16_SG_SF_EEENS5_IJNSR_IS16_SC_EENSR_ISG_SC_EEEEEaSI_aSI_NS1D_6fusion15FusionCallbacksIS1H_NS1M_17LinearCombinationIaiaiLNS_15FloatRoundStyleE2EEES1I_S1L_JEEENS4_5SM1004TMEM4LOAD26SM100_TMEM_LOAD_32dp32b32xENS4_13SM90_TMA_LOADENS10_INS11_ILi1ELi4ELi3EEES14_NSR_INS5_IJS15_NSA_ILi32EEEEEENS5_IJS1Y_SC_EEEEEEENS4_39AutoVectorizingCopyWithAssumedAlignmentILi128EEENS4_14SM90_TMA_STOREES22_S24_S24_EEEvvEEEEvNT_6ParamsE,@"STO_CUDA_ENTRY STV_DEFAULT"
_ZN7cutlass13device_kernelINS_4gemm6kernel13GemmUniversalIN4cute5tupleIJiiiiEEENS1_10collective13CollectiveMmaINS1_35MainloopSm100TmaUmmaWarpSpecializedILi2ELi2ELi2ENS5_IJNS4_1CILi2EEENSA_ILi1EEESC_EEEEENS5_IJNSA_ILi256EEENSA_ILi224EEESF_EEEaNS5_IJlSC_lEEEaSI_NS4_8TiledMMAINS4_8MMA_AtomIJNS4_21SM100_MMA_S8_2x1SM_SSIaaiLi256ELi224ELNS4_4UMMA5MajorE0ELSN_0ELNSM_8SaturateE0EEEEEENS4_6LayoutINS5_IJSC_SC_SC_EEENS5_IJNSA_ILi0EEEST_ST_EEEEENS5_IJNS4_10UnderscoreESW_SW_EEEEENS4_18SM100_TMA_2SM_LOADENS4_14ComposedLayoutINS4_7SwizzleILi3ELi4ELi3EEENS4_18smem_ptr_flag_bitsILi8EEENSR_INS5_IJNSA_ILi8EEENSA_ILi128EEEEEENS5_IJS16_SC_EEEEEEEvNS4_8identityESZ_S1A_vS1B_EENS_8epilogue10collective18CollectiveEpilogueINS1D_23Sm100TmaWarpSpecializedILi1ELi1ELi224ELb0ELb0EEEJNS5_IJS16_SG_SF_EEENS5_IJNSR_IS16_SC_EENSR_ISG_SC_EEEEEaSI_aSI_NS1D_6fusion15FusionCallbacksIS1H_NS1M_17LinearCombinationIaiaiLNS_15FloatRoundStyleE2EEES1I_S1L_JEEENS4_5SM1004TMEM4LOAD26SM100_TMEM_LOAD_32dp32b32xENS4_13SM90_TMA_LOADENS10_INS11_ILi1ELi4ELi3EEES14_NSR_INS5_IJS15_NSA_ILi32EEEEEENS5_IJS1Y_SC_EEEEEEENS4_39AutoVectorizingCopyWithAssumedAlignmentILi128EEENS4_14SM90_TMA_STOREES22_S24_S24_EEEvvEEEEvNT_6ParamsE:
[----:B------:R-:W1:Y:S01]  /*0000*/  LDC R1, c[0x0][0x37c] ;  /* 0x0000df00ff017b82 */ /* 0x000e620000000800 */
[----:B------:R-:W2:Y:S01]  /*0010*/  S2R R6, SR_TID.X ;  /* 0x0000000000067919 */ /* 0x000ea20000002100 */
[----:B------:R-:W3:Y:S01]  /*0020*/  LDCU.64 UR10, c[0x0][0x890] ;  /* 0x00011200ff0a77ac */ /* 0x000ee20008000a00 */
[----:B-1----:R-:W-:-:S05]  /*0030*/  VIADD R1, R1, 0xffffff88 ;  /* 0xffffff8801017836 */ /* 0x002fca0000000000 */
[----:B------:R-:W1:Y:S01]  /*0040*/  S2UR UR5, SR_CgaCtaId ;  /* 0x00000000000579c3 */ /* 0x000e620000008800 */
[----:B------:R-:W-:Y:S01]  /*0050*/  ELECT P1, URZ, PT ;  /* 0x0000000000ff782f */ /* 0x000fe20003820000 */
[----:B---3--:R-:W-:-:S04]  /*0060*/  UISETP.NE.U32.AND UP0, UPT, UR10, URZ, UPT ;  /* 0x000000ff0a00728c */ /* 0x008fc8000bf05070 */
[----:B------:R-:W-:Y:S02]  /*0070*/  UISETP.NE.AND.EX UP0, UPT, UR11, URZ, UPT, UP0 ;  /* 0x000000ff0b00728c */ /* 0x000fe4000bf05300 */
[----:B-1----:R-:W-:Y:S02]  /*0080*/  ULOP3.LUT UR70, UR5, 0x1, URZ, 0xc0, !UPT ;  /* 0x0000000105467892 */ /* 0x002fe4000f8ec0ff */
[----:B------:R-:W-:Y:S01]  /*0090*/  ULOP3.LUT UR69, UR5, 0x1, URZ, 0x3c, !UPT ;  /* 0x0000000105457892 */ /* 0x000fe2000f8e3cff */
[----:B--2---:R-:W-:-:S05]  /*00a0*/  SHF.R.U32.HI R2, RZ, 0x5, R6 ;  /* 0x00000005ff027819 */ /* 0x004fca0000011606 */
[----:B------:R-:W1:Y:S02]  /*00b0*/  SHFL.IDX PT, R0, R2, RZ, 0x1f ;  /* 0x00001fff02007589 */ /* 0x000e6400000e0000 */
[----:B-1----:R-:W-:Y:S02]  /*00c0*/  R2UR UR14, R0 ;  /* 0x00000000000e72ca */ /* 0x002fe400000e0000 */
[----:B------:R-:W-:-:S05]  /*00d0*/  PRMT R0, RZ, 0x7610, R0 ;  /* 0x00007610ff007816 */ /* 0x000fca0000000000 */
[----:B------:R1:W-:Y:S01]  /*00e0*/  STL.S16 [R1+0x60], R0 ;  /* 0x0000600001007387 */ /* 0x0003e20000100600 */
[----:B------:R-:W-:Y:S07]  /*00f0*/  BRA.U UP0, `(.L_x_0) ;  /* 0x0000000100387547 */ /* 0x000fee000b800000 */
[----:B------:R-:W2:Y:S02]  /*0100*/  LDCU.64 UR6, c[0x0][0x888] ;  /* 0x00011100ff0677ac */ /* 0x000ea40008000a00 */
[----:B--2---:R-:W-:-:S04]  /*0110*/  UISETP.NE.U32.AND UP0, UPT, UR6, URZ, UPT ;  /* 0x000000ff0600728c */ /* 0x004fc8000bf05070 */
[----:B------:R-:W-:-:S09]  /*0120*/  UISETP.NE.AND.EX UP0, UPT, UR7, URZ, UPT, UP0 ;  /* 0x000000ff0700728c */ /* 0x000fd2000bf05300 */
[----:B------:R-:W-:Y:S05]  /*0130*/  BRA.U !UP0, `(.L_x_1) ;  /* 0x0000000108187547 */ /* 0x000fea000b800000 */
[----:B------:R-:W2:Y:S01]  /*0140*/  LDC.64 R4, c[0x0][0x888] ;  /* 0x00022200ff047b82 */ /* 0x000ea20000000a00 */
[----:B------:R-:W2:Y:S02]  /*0150*/  LDCU.64 UR6, c[0x0][0x358] ;  /* 0x00006b00ff0677ac */ /* 0x000ea40008000a00 */
[----:B--2---:R2:W5:Y:S01]  /*0160*/  LDG.E R219, desc[UR6][R4.64] ;  /* 0x0000000604db7981 */ /* 0x004562000c1e1900 */
[----:B-1----:R-:W-:-:S05]  /*0170*/  HFMA2 R0, -RZ, RZ, 0, 5.9604644775390625e-08 ;  /* 0x00000001ff007431 */ /* 0x002fca00000001ff */
[----:B------:R2:W-:Y:S01]  /*0180*/  STL.S16 [R1+0x60], R0 ;  /* 0x0000600001007387 */ /* 0x0005e20000100600 */
[----:B------:R-:W-:Y:S05]  /*0190*/  BRA `(.L_x_0) ;  /* 0x0000000000107947 */ /* 0x000fea0003800000 */
.L_x_1:
[----:B-1----:R-:W-:Y:S01]  /*01a0*/  HFMA2 R0, -RZ, RZ, 0, 5.9604644775390625e-08 ;  /* 0x00000001ff007431 */ /* 0x002fe200000001ff */
[----:B------:R-:W1:Y:S04]  /*01b0*/  LDCU UR4, c[0x0][0x880] ;  /* 0x00011000ff0477ac */ /* 0x000e680008000800 */
[----:B------:R3:W-:Y:S01]  /*01c0*/  STL.S16 [R1+0x60], R0 ;  /* 0x0000600001007387 */ /* 0x0007e20000100600 */
[----:B-1----:R-:W-:-:S03]  /*01d0*/  MOV R219, UR4 ;  /* 0x0000000400db7c02 */ /* 0x002fc60008000f00 */
.L_x_0:
[----:B------:R-:W4:Y:S02]  /*01e0*/  LDCU.64 UR6, c[0x0][0x8b0] ;  /* 0x00011600ff0677ac */ /* 0x000f240008000a00 */
[----:B----4-:R-:W-:-:S04]  /*01f0*/  UISETP.NE.U32.AND UP0, UPT, UR6, URZ, UPT ;  /* 0x000000ff0600728c */ /* 0x010fc8000bf05070 */
[----:B------:R-:W-:-:S09]  /*0200*/  UISETP.NE.AND.EX UP0, UPT, UR7, URZ, UPT, UP0 ;  /* 0x000000ff0700728c */ /* 0x000fd2000bf05300 */
[----:B------:R-:W-:Y:S05]  /*0210*/  BRA.U UP0, `(.L_x_2) ;  /* 0x0000000100287547 */ /* 0x000fea000b800000 */
[----:B------:R-:W4:Y:S02]  /*0220*/  LDCU.64 UR6, c[0x0][0x8a8] ;  /* 0x00011500ff0677ac */ /* 0x000f240008000a00 */
[----:B----4-:R-:W-:-:S04]  /*0230*/  UISETP.NE.U32.AND UP0, UPT, UR6, URZ, UPT ;  /* 0x000000ff0600728c */ /* 0x010fc8000bf05070 */
[----:B------:R-:W-:-:S09]  /*0240*/  UISETP.NE.AND.EX UP0, UPT, UR7, URZ, UPT, UP0 ;  /* 0x000000ff0700728c */ /* 0x000fd2000bf05300 */
[----:B------:R-:W-:Y:S05]  /*0250*/  BRA.U !UP0, `(.L_x_3) ;  /* 0x0000000108107547 */ /* 0x000fea000b800000 */
[----:B--2---:R-:W2:Y:S01]  /*0260*/  LDC.64 R4, c[0x0][0x8a8] ;  /* 0x00022a00ff047b82 */ /* 0x004ea20000000a00 */
[----:B------:R-:W2:Y:S02]  /*0270*/  LDCU.64 UR6, c[0x0][0x358] ;  /* 0x00006b00ff0677ac */ /* 0x000ea40008000a00 */
[----:B--2---:R4:W5:Y:S01]  /*0280*/  LDG.E R217, desc[UR6][R4.64] ;  /* 0x0000000604d97981 */ /* 0x004962000c1e1900 */
[----:B------:R-:W-:Y:S05]  /*0290*/  BRA `(.L_x_2) ;  /* 0x0000000000087947 */ /* 0x000fea0003800000 */
.L_x_3:
[----:B------:R-:W4:Y:S02]  /*02a0*/  LDCU UR4, c[0x0][0x8a0] ;  /* 0x00011400ff0477ac */ /* 0x000f240008000800 */
[----:B----4-:R-:W-:Y:S02]  /*02b0*/  MOV R217, UR4 ;  /* 0x0000000400d97c02 */ /* 0x010fe40008000f00 */
.L_x_2:
[----:B-123--:R-:W-:Y:S01]  /*02c0*/  IMAD.U32 R0, RZ, RZ, UR14 ;  /* 0x0000000eff007e24 */ /* 0x00efe2000f8e00ff */
[----:B------:R-:W-:Y:S04]  /*02d0*/  BSSY.RECONVERGENT B0, `(.L_x_4) ;  /* 0x000000c000007945 */ /* 0x000fe80003800200 */
[C---:B------:R-:W-:Y:S02]  /*02e0*/  ISETP.NE.OR P2, PT, R0.reuse, 0x1, !P1 ;  /* 0x000000010000780c */ /* 0x040fe40004f45670 */
[----:B------:R-:W-:-:S11]  /*02f0*/  ISETP.NE.OR P0, PT, R0, 0x3, !P1 ;  /* 0x000000030000780c */ /* 0x000fd60004f05670 */
[----:B------:R-:W-:Y:S05]  /*0300*/  @P2 BRA `(.L_x_5) ;  /* 0x0000000000202947 */ /* 0x000fea0003800000 */
[----:B------:R-:W1:Y:S02]  /*0310*/  LDCU.64 UR6, c[0x0][0x348] ;  /* 0x00006900ff0677ac */ /* 0x000e640008000a00 */
[----:B-1----:R-:W-:Y:S02]  /*0320*/  UIADD3 UR8, UP1, UPT, UR6, 0x80, URZ ;  /* 0x0000008006087890 */ /* 0x002fe4000ff3e0ff */
[----:B------:R-:W-:Y:S02]  /*0330*/  UIADD3 UR6, UP0, UPT, UR6, 0x180, URZ ;  /* 0x0000018006067890 */ /* 0x000fe4000ff1e0ff */
[----:B------:R-:W-:Y:S02]  /*0340*/  UIADD3.X UR9, UPT, UPT, URZ, UR7, URZ, UP1, !UPT ;  /* 0x00000007ff097290 */ /* 0x000fe40008ffe4ff */
[----:B------:R-:W-:-:S07]  /*0350*/  UIADD3.X UR7, UPT, UPT, URZ, UR7, URZ, UP0, !UPT ;  /* 0x00000007ff077290 */ /* 0x000fce00087fe4ff */
[----:B------:R1:W-:Y:S02]  /*0360*/  UTMACCTL.PF [UR8] ;  /* 0x00000000080079b9 */ /* 0x0003e40008040000 */
[----:B------:R1:W-:Y:S02]  /*0370*/  UTMACCTL.PF [UR6] ;  /* 0x00000000060079b9 */ /* 0x0003e40008040000 */
[----:B-1----:R-:W-:Y:S01]  /*0380*/  NOP ;  /* 0x0000000000007918 */ /* 0x002fe20000000000 */
.L_x_5:
[----:B------:R-:W-:Y:S05]  /*0390*/  BSYNC.RECONVERGENT B0 ;  /* 0x0000000000007941 */ /* 0x000fea0003800200 */
.L_x_4:
[----:B------:R-:W-:Y:S04]  /*03a0*/  BSSY.RECONVERGENT B0, `(.L_x_6) ;  /* 0x000000a000007945 */ /* 0x000fe80003800200 */
        /* <DEDUP_REMOVED lines=9> */
.L_x_7:
[----:B------:R-:W-:Y:S05]  /*0440*/  BSYNC.RECONVERGENT B0 ;  /* 0x0000000000007941 */ /* 0x000fea0003800200 */
.L_x_6:
[----:B------:R-:W1:Y:S01]  /*0450*/  LDCU.64 UR6, c[0x0][0x888] ;  /* 0x00011100ff0677ac */ /* 0x000e620008000a00 */
[----:B------:R-:W-:Y:S02]  /*0460*/  UISETP.EQ.U32.AND UP1, UPT, UR10, URZ, UPT ;  /* 0x000000ff0a00728c */ /* 0x000fe4000bf22070 */
[----:B------:R-:W-:Y:S02]  /*0470*/  UPLOP3.LUT UP4, UPT, UPT, UPT, UPT, 0x80, 0x8 ;  /* 0x000000000008789c */ /* 0x000fe40003f8f070 */
[----:B-1----:R-:W-:-:S04]  /*0480*/  UISETP.NE.U32.AND UP0, UPT, UR6, URZ, UPT ;  /* 0x000000ff0600728c */ /* 0x002fc8000bf05070 */
[----:B------:R-:W-:-:S04]  /*0490*/  UISETP.NE.AND.EX UP2, UPT, UR7, URZ, UPT, UP0 ;  /* 0x000000ff0700728c */ /* 0x000fc8000bf45300 */
[----:B------:R-:W-:-:S04]  /*04a0*/  UISETP.EQ.OR.EX UP3, UPT, UR11, URZ, !UP2, UP1 ;  /* 0x000000ff0b00728c */ /* 0x000fc8000d762710 */
[----:B------:R-:W-:-:S05]  /*04b0*/  UP2UR UR60, UPR, URZ, 0x8 ;  /* 0x00000008ff3c7883 */ /* 0x000fca0008000000 */
[----:B------:R-:W-:Y:S07]  /*04c0*/  BRA.U !UP3, `(.L_x_8) ;  /* 0x000000010b207547 */ /* 0x000fee000b800000 */
[----:B-----5:R-:W-:Y:S01]  /*04d0*/  R2UR UR6, R219 ;  /* 0x00000000db0672ca */ /* 0x020fe200000e0000 */
[----:B------:R-:W-:Y:S02]  /*04e0*/  UISETP.NE.U32.AND UP1, UPT, UR10, URZ, UPT ;  /* 0x000000ff0a00728c */ /* 0x000fe4000bf25070 */
[----:B------:R-:W-:Y:S02]  /*04f0*/  USEL UR4, URZ, 0xffffffff, UP2 ;  /* 0xffffffffff047887 */ /* 0x000fe40009000000 */
[----:B------:R-:W-:-:S08]  /*0500*/  UISETP.NE.AND.EX UP1, UPT, UR11, URZ, UPT, UP1 ;  /* 0x000000ff0b00728c */ /* 0x000fd0000bf25310 */
[----:B------:R-:W-:-:S04]  /*0510*/  UISETP.NE.AND UP0, UPT, UR6, URZ, UPT ;  /* 0x000000ff0600728c */ /* 0x000fc8000bf05270 */
[----:B------:R-:W-:-:S04]  /*0520*/  @!UP1 USEL UR4, URZ, 0xffffffff, UP0 ;  /* 0xffffffffff049887 */ /* 0x000fc80008000000 */
[----:B------:R-:W-:-:S04]  /*0530*/  ULOP3.LUT UR4, UR4, 0x1, URZ, 0xc0, !UPT ;  /* 0x0000000104047892 */ /* 0x000fc8000f8ec0ff */
[----:B------:R-:W-:-:S11]  /*0540*/  UISETP.NE.U32.AND UP4, UPT, UR4, 0x1, UPT ;  /* 0x000000010400788c */ /* 0x000fd6000bf85070 */
.L_x_8:
[----:B------:R-:W1:Y:S01]  /*0550*/  SHFL.IDX PT, R0, R2, RZ, 0x1f ;  /* 0x00001fff02007589 */ /* 0x000e6200000e0000 */
[----:B------:R-:W-:-:S04]  /*0560*/  UISETP.NE.AND UP0, UPT, UR14, 0x2, UPT ;  /* 0x000000020e00788c */ /* 0x000fc8000bf05270 */
[----:B------:R-:W-:Y:S02]  /*0570*/  UISETP.EQ.AND UP1, UPT, UR70, URZ, !UP0 ;  /* 0x000000ff4600728c */ /* 0x000fe4000c722270 */
[----:B------:R-:W-:-:S04]  /*0580*/  USEL UR50, URZ, 0x1, UP0 ;  /* 0x00000001ff327887 */ /* 0x000fc80008000000 */
[----:B------:R-:W-:Y:S02]  /*0590*/  PLOP3.LUT P3, PT, P1, PT, UP1, 0x80, 0x8 ;  /* 0x000000000008781c */ /* 0x000fe40000f6f018 */
[----:B-1----:R-:W-:-:S13]  /*05a0*/  ISETP.NE.AND P0, PT, R0, RZ, PT ;  /* 0x000000ff0000720c */ /* 0x002fda0003f05270 */
[----:B------:R-:W-:Y:S05]  /*05b0*/  @P0 BRA `(.L_x_9) ;  /* 0x0000000000340947 */ /* 0x000fea0003800000 */
[----:B------:R-:W-:Y:S01]  /*05c0*/  UMOV UR4, 0x400 ;  /* 0x0000040000047882 */ /* 0x000fe20000000000 */
[----:B------:R-:W-:Y:S01]  /*05d0*/  UMOV UR6, 0x1 ;  /* 0x0000000100067882 */ /* 0x000fe20000000000 */
[----:B------:R-:W-:Y:S02]  /*05e0*/  ULEA UR4, UR5, UR4, 0x18 ;  /* 0x0000000405047291 */ /* 0x000fe4000f8ec0ff */
[----:B------:R-:W-:-:S04]  /*05f0*/  UIADD3 UR6, UPT, UPT, -UR6, 0x100000, URZ ;  /* 0x0010000006067890 */ /* 0x000fc8000fffe1ff */
[----:B------:R-:W-:Y:S02]  /*0600*/  USHF.L.U32 UR7, UR6, 0xb, URZ ;  /* 0x0000000b06077899 */ /* 0x000fe400080006ff */
[----:B------:R-:W-:Y:S01]  /*0610*/  USHF.L.U32 UR6, UR6, 0x1, URZ ;  /* 0x0000000106067899 */ /* 0x000fe200080006ff */
[----:B------:R-:W-:Y:S01]  /*0620*/  ELECT P0, URZ, PT ;  /* 0x0000000000ff782f */ /* 0x000fe20003800000 */
[----:B------:R-:W1:Y:S10]  /*0630*/  FENCE.VIEW.ASYNC.S ;  /* 0x00000000000073c6 */ /* 0x000e740000000000 */
[----:B-1----:R1:W2:Y:S01]  /*0640*/  SYNCS.EXCH.64 URZ, [UR4], UR6 ;  /* 0x0000000604ff75b2 */ /* 0x0022a20008000100 */
[----:B------:R1:W3:Y:S01]  /*0650*/  SYNCS.EXCH.64 URZ, [UR4+0x10], UR6 ;  /* 0x0000100604ff75b2 */ /* 0x0002e20008000100 */
[----:B------:R1:W1:Y:S01]  /*0660*/  SYNCS.EXCH.64 URZ, [UR4+0x8], UR6 ;  /* 0x0000080604ff75b2 */ /* 0x0002620008000100 */
[----:B------:R1:W1:Y:S01]  /*0670*/  SYNCS.EXCH.64 URZ, [UR4+0x18], UR6 ;  /* 0x0000180604ff75b2 */ /* 0x0002620008000100 */
[----:B------:R-:W-:Y:S01]  /*0680*/  NOP ;  /* 0x0000000000007918 */ /* 0x000fe20000000000 */
.L_x_9:
[----:B------:R-:W4:Y:S01]  /*0690*/  SHFL.IDX PT, R0, R2, RZ, 0x1f ;  /* 0x00001fff02007589 */ /* 0x000f2200000e0000 */
[----:B------:R-:W-:Y:S01]  /*06a0*/  NOP ;  /* 0x0000000000007918 */ /* 0x000fe20000000000 */
[----:B----4-:R-:W-:-:S13]  /*06b0*/  ISETP.NE.AND P0, PT, R0, 0x1, PT ;  /* 0x000000010000780c */ /* 0x010fda0003f05270 */
[----:B------:R-:W-:Y:S05]  /*06c0*/  @P0 BRA `(.L_x_10) ;  /* 0x00000000003c0947 */ /* 0x000fea0003800000 */
[----:B-1----:R-:W-:Y:S01]  /*06d0*/  UMOV UR4, 0x400 ;  /* 0x0000040000047882 */ /* 0x002fe20000000000 */
[----:B------:R-:W-:Y:S01]  /*06e0*/  UMOV UR8, 0x20 ;  /* 0x0000002000087882 */ /* 0x000fe20000000000 */
[----:B------:R-:W-:Y:S01]  /*06f0*/  UMOV UR6, 0x80 ;  /* 0x0000008000067882 */ /* 0x000fe20000000000 */
[----:B------:R-:W-:Y:S02]  /*0700*/  ULEA UR4, UR5, UR4, 0x18 ;  /* 0x0000000405047291 */ /* 0x000fe4000f8ec0ff */
[----:B------:R-:W-:-:S04]  /*0710*/  UIADD3 UR8, UPT, UPT, -UR8, 0x100000, URZ ;  /* 0x0010000008087890 */ /* 0x000fc8000fffe1ff */
[----:B------:R-:W-:Y:S02]  /*0720*/  USHF.L.U32 UR9, UR8, 0xb, URZ ;  /* 0x0000000b08097899 */ /* 0x000fe400080006ff */
[----:B------:R-:W-:Y:S02]  /*0730*/  USHF.L.U32 UR8, UR8, 0x1, URZ ;  /* 0x0000000108087899 */ /* 0x000fe400080006ff */
[----:B------:R-:W-:-:S04]  /*0740*/  UIADD3 UR6, UPT, UPT, -UR6, 0x100000, URZ ;  /* 0x0010000006067890 */ /* 0x000fc8000fffe1ff */
[----:B------:R-:W-:Y:S02]  /*0750*/  USHF.L.U32 UR7, UR6, 0xb, URZ ;  /* 0x0000000b06077899 */ /* 0x000fe400080006ff */
[----:B------:R-:W-:Y:S01]  /*0760*/  USHF.L.U32 UR6, UR6, 0x1, URZ ;  /* 0x0000000106067899 */ /* 0x000fe200080006ff */
[----:B------:R-:W-:Y:S01]  /*0770*/  ELECT P0, URZ, PT ;  /* 0x0000000000ff782f */ /* 0x000fe20003800000 */
[----:B------:R-:W1:Y:S02]  /*0780*/  FENCE.VIEW.ASYNC.S ;  /* 0x00000000000073c6 */ /* 0x000e640000000000 */
[----:B-1----:R4:W1:Y:S08]  /*0790*/  SYNCS.EXCH.64 URZ, [UR4+0x20], UR8 ;  /* 0x0000200804ff75b2 */ /* 0x0028700008000100 */
[----:B------:R4:W1:Y:S02]  /*07a0*/  SYNCS.EXCH.64 URZ, [UR4+0x28], UR6 ;  /* 0x0000280604ff75b2 */ /* 0x0008640008000100 */
[----:B----4-:R-:W-:Y:S01]  /*07b0*/  NOP ;  /* 0x0000000000007918 */ /* 0x010fe20000000000 */
.L_x_10:
[----:B------:R-:W4:Y:S01]  /*07c0*/  SHFL.IDX PT, R0, R2, RZ, 0x1f ;  /* 0x00001fff02007589 */ /* 0x000f2200000e0000 */
[----:B------:R-:W-:Y:S01]  /*07d0*/  NOP ;  /* 0x0000000000007918 */ /* 0x000fe20000000000 */
[----:B----4-:R-:W-:-:S13]  /*07e0*/  ISETP.NE.AND P0, PT, R0, 0x3, PT ;  /* 0x000000030000780c */ /* 0x010fda0003f05270 */
[----:B------:R-:W-:Y:S05]  /*07f0*/  @P0 BRA `(.L_x_11) ;  /* 0x00000000002c0947 */ /* 0x000fea0003800000 */
[----:B-1----:R-:W-:Y:S01]  /*0800*/  UMOV UR4, 0x400 ;  /* 0x0000040000047882 */ /* 0x002fe20000000000 */
[----:B------:R-:W-:Y:S01]  /*0810*/  UMOV UR6, 0x20 ;  /* 0x0000002000067882 */ /* 0x000fe20000000000 */
[----:B------:R-:W-:Y:S02]  /*0820*/  ULEA UR4, UR5, UR4, 0x18 ;  /* 0x0000000405047291 */ /* 0x000fe4000f8ec0ff */
[----:B------:R-:W-:-:S04]  /*0830*/  UIADD3 UR6, UPT, UPT, -UR6, 0x100000, URZ ;  /* 0x0010000006067890 */ /* 0x000fc8000fffe1ff */
[----:B------:R-:W-:Y:S02]  /*0840*/  USHF.L.U32 UR7, UR6, 0xb, URZ ;  /* 0x0000000b06077899 */ /* 0x000fe400080006ff */
[----:B------:R-:W-:Y:S01]  /*0850*/  USHF.L.U32 UR6, UR6, 0x1, URZ ;  /* 0x0000000106067899 */ /* 0x000fe200080006ff */
[----:B------:R-:W-:Y:S01]  /*0860*/  ELECT P0, URZ, PT ;  /* 0x0000000000ff782f */ /* 0x000fe20003800000 */
[----:B------:R-:W1:Y:S10]  /*0870*/  FENCE.VIEW.ASYNC.S ;  /* 0x00000000000073c6 */ /* 0x000e740000000000 */
[----:B-1----:R4:W1:Y:S01]  /*0880*/  SYNCS.EXCH.64 URZ, [UR4+0x30], UR6 ;  /* 0x0000300604ff75b2 */ /* 0x0028620008000100 */
[----:B------:R4:W1:Y:S02]  /*0890*/  SYNCS.EXCH.64 URZ, [UR4+0x38], UR6 ;  /* 0x0000380604ff75b2 */ /* 0x0008640008000100 */
[----:B----4-:R-:W-:Y:S01]  /*08a0*/  NOP ;  /* 0x0000000000007918 */ /* 0x010fe20000000000 */
.L_x_11:
[----:B------:R-:W4:Y:S01]  /*08b0*/  SHFL.IDX PT, R0, R2, RZ, 0x1f ;  /* 0x00001fff02007589 */ /* 0x000f2200000e0000 */
[----:B------:R-:W-:Y:S01]  /*08c0*/  NOP ;  /* 0x0000000000007918 */ /* 0x000fe20000000000 */
[----:B----4-:R-:W-:-:S13]  /*08d0*/  ISETP.NE.AND P0, PT, R0, 0x4, PT ;  /* 0x000000040000780c */ /* 0x010fda0003f05270 */
[----:B------:R-:W-:Y:S05]  /*08e0*/  @P0 BRA `(.L_x_12) ;  /* 0x0000000000480947 */ /* 0x000fea0003800000 */
[----:B-1----:R-:W-:Y:S01]  /*08f0*/  UMOV UR6, 0x1e0 ;  /* 0x000001e000067882 */ /* 0x002fe20000000000 */
[----:B------:R-:W-:Y:S01]  /*0900*/  UMOV UR4, 0x400 ;  /* 0x0000040000047882 */ /* 0x000fe20000000000 */
[----:B------:R-:W-:Y:S01]  /*0910*/  USEL UR6, UR6, 0x1a0, UP4 ;  /* 0x000001a006067887 */ /* 0x000fe2000a000000 */
        /* <DEDUP_REMOVED lines=11> */
[----:B------:R4:W1:Y:S01]  /*09d0*/  SYNCS.EXCH.64 URZ, [UR4+0x50], UR6 ;  /* 0x0000500604ff75b2 */ /* 0x0008620008000100 */
[----:B------:R4:W1:Y:S01]  /*09e0*/  SYNCS.EXCH.64 URZ, [UR4+0x48], UR8 ;  /* 0x0000480804ff75b2 */ /* 0x0008620008000100 */
[----:B------:R4:W1:Y:S02]  /*09f0*/  SYNCS.EXCH.64 URZ, [UR4+0x58], UR6 ;  /* 0x0000580604ff75b2 */ /* 0x0008640008000100 */
[----:B----4-:R-:W-:Y:S01]  /*0a00*/  NOP ;  /* 0x0000000000007918 */ /* 0x010fe20000000000 */
.L_x_12:
        /* <DEDUP_REMOVED lines=21> */
.L_x_13:
[----:B------:R-:W4:Y:S01]  /*0b60*/  SHFL.IDX PT, R0, R2, RZ, 0x1f ;  /* 0x00001fff02007589 */ /* 0x000f2200000e0000 */
[----:B------:R-:W-:Y:S01]  /*0b70*/  ISETP.NE.OR P1, PT, RZ, UR14, !P1 ;  /* 0x0000000eff007c0c */ /* 0x000fe2000cf25670 */
        /* <DEDUP_REMOVED lines=12> */
[----:B------:R4:W1:Y:S01]  /*0c40*/  SYNCS.EXCH.64 URZ, [UR4+0x90], UR6 ;  /* 0x0000900604ff75b2 */ /* 0x0008620008000100 */
[----:B------:R4:W1:Y:S01]  /*0c50*/  SYNCS.EXCH.64 URZ, [UR4+0x88], UR6 ;  /* 0x0000880604ff75b2 */ /* 0x0008620008000100 */
[----:B------:R4:W1:Y:S02]  /*0c60*/  SYNCS.EXCH.64 URZ, [UR4+0x98], UR6 ;  /* 0x0000980604ff75b2 */ /* 0x0008640008000100 */
[----:B----4-:R-:W-:Y:S01]  /*0c70*/  NOP ;  /* 0x0000000000007918 */ /* 0x010fe20000000000 */
.L_x_14:
[----:B------:R-:W-:Y:S01]  /*0c80*/  VOTEU.ALL UP0, P1 ;  /* 0x0000000000ff7886 */ /* 0x000fe20000800000 */
[----:B-1----:R-:W-:Y:S01]  /*0c90*/  UMOV UR6, 0x20 ;  /* 0x0000002000067882 */ /* 0x002fe20000000000 */
[----:B------:R-:W1:Y:S01]  /*0ca0*/  LDCU UR8, c[0x0][0x36c] ;  /* 0x00006d80ff0877ac */ /* 0x000e620008000800 */
[----:B------:R-:W-:Y:S01]  /*0cb0*/  NOP ;  /* 0x0000000000007918 */ /* 0x000fe20000000000 */
[----:B------:R-:W-:Y:S01]  /*0cc0*/  LOP3.LUT R14, R6, 0x1f, RZ, 0xc0, !PT ;  /* 0x0000001f060e7812 */ /* 0x000fe200078ec0ff */
[----:B------:R-:W-:Y:S01]  /*0cd0*/  @!UP0 UMOV UR4, 0x400 ;  /* 0x0000040000048882 */ /* 0x000fe20000000000 */
[----:B------:R-:W-:-:S04]  /*0ce0*/  @!UP0 UIADD3 UR6, UPT, UPT, -UR6, 0x100000, URZ ;  /* 0x0010000006068890 */ /* 0x000fc8000fffe1ff */
[----:B------:R-:W-:Y:S02]  /*0cf0*/  @!UP0 USHF.L.U32 UR7, UR6, 0xb, URZ ;  /* 0x0000000b06078899 */ /* 0x000fe400080006ff */
[----:B------:R-:W-:Y:S02]  /*0d00*/  @!UP0 USHF.L.U32 UR6, UR6, 0x1, URZ ;  /* 0x0000000106068899 */ /* 0x000fe400080006ff */
[----:B------:R-:W-:Y:S01]  /*0d10*/  @!UP0 ULEA UR4, UR5, UR4, 0x18 ;  /* 0x0000000405048291 */ /* 0x000fe2000f8ec0ff */
[----:B------:R-:W-:Y:S01]  /*0d20*/  VOTEU.ALL UP0, P1 ;  /* 0x0000000000ff7886 */ /* 0x000fe20000800000 */
[----:B------:R-:W-:Y:S02]  /*0d30*/  UISETP.NE.AND UP5, UPT, UR14, URZ, UPT ;  /* 0x000000ff0e00728c */ /* 0x000fe4000bfa5270 */
[----:B-1----:R-:W-:Y:S01]  /*0d40*/  UISETP.EQ.U32.AND UP6, UPT, UR8, 0x1, UPT ;  /* 0x000000010800788c */ /* 0x002fe2000bfc2070 */
[----:B------:R-:W1:Y:S07]  /*0d50*/  FENCE.VIEW.ASYNC.S ;  /* 0x00000000000073c6 */ /* 0x000e6e0000000000 */
[----:B-1----:R1:W4:Y:S01]  /*0d60*/  @!UP0 SYNCS.EXCH.64 URZ, [UR4+0xa0], UR6 ;  /* 0x0000a00604ff85b2 */ /* 0x0023220008000100 */
[----:B------:R-:W-:Y:S05]  /*0d70*/  BRA.U !UP6, `(.L_x_15) ;  /* 0x000000010e087547 */ /* 0x000fea000b800000 */
[----:B--234-:R-:W-:Y:S01]  /*0d80*/  UCGABAR_ARV ;  /* 0x00000000000079c7 */ /* 0x01cfe20008000000 */
[----:B------:R-:W-:Y:S05]  /*0d90*/  BRA `(.L_x_16) ;  /* 0x0000000000047947 */ /* 0x000fea0003800000 */
.L_x_15:
[----:B--234-:R-:W-:Y:S01]  /*0da0*/  NOP ;  /* 0x0000000000007918 */ /* 0x01cfe20000000000 */
.L_x_16:
[----:B------:R-:W2:Y:S01]  /*0db0*/  S2UR UR26, SR_CTAID.X ;  /* 0x00000000001a79c3 */ /* 0x000ea20000002500 */
[----:B------:R-:W-:-:S05]  /*0dc0*/  CS2R.32 R3, SR_CgaSize ;  /* 0x0000000000037805 */ /* 0x000fca0000008a00 */
[----:B------:R-:W-:-:S05]  /*0dd0*/  IMAD R3, R3, -0xa0, RZ ;  /* 0xffffff6003037824 */ /* 0x000fca00078e02ff */
[----:B-1----:R-:W-:-:S14]  /*0de0*/  R2UR UR6, R3 ;  /* 0x00000000030672ca */ /* 0x002fdc00000e0000 */
[----:B------:R-:W1:Y:S01]  /*0df0*/  LDCU UR6, c[0x0][UR6+0x2b0] ;  /* 0x00005600060677ac */ /* 0x000e620008000800 */
[----:B------:R-:W-:Y:S02]  /*0e00*/  PRMT R7, RZ, 0x7610, R7 ;  /* 0x00007610ff077816 */ /* 0x000fe40000000007 */
[----:B------:R-:W-:Y:S02]  /*0e10*/  PRMT R8, RZ, 0x7610, R8 ;  /* 0x00007610ff087816 */ /* 0x000fe40000000008 */
[----:B------:R-:W-:-:S05]  /*0e20*/  CS2R.32 R3, SR_CgaSize ;  /* 0x0000000000037805 */ /* 0x000fca0000008a00 */
[----:B------:R-:W-:-:S05]  /*0e30*/  IMAD R3, R3, -0xa0, RZ ;  /* 0xffffff6003037824 */ /* 0x000fca00078e02ff */
[----:B------:R-:W-:-:S14]  /*0e40*/  R2UR UR4, R3 ;  /* 0x00000000030472ca */ /* 0x000fdc00000e0000 */
[----:B------:R-:W3:Y:S01]  /*0e50*/  LDCU UR4, c[0x0][UR4+0x2b4] ;  /* 0x00005680040477ac */ /* 0x000ee20008000800 */
[----:B------:R-:W4:Y:S01]  /*0e60*/  S2UR UR8, SR_CTAID.Y ;  /* 0x00000000000879c3 */ /* 0x000f220000002600 */
[----:B------:R-:W3:Y:S01]  /*0e70*/  LDCU UR24, c[0x0][0xb24] ;  /* 0x00016480ff1877ac */ /* 0x000ee20008000800 */
[----:B------:R-:W-:-:S05]  /*0e80*/  CS2R.32 R3, SR_CgaSize ;  /* 0x0000000000037805 */ /* 0x000fca0000008a00 */
[----:B------:R-:W-:-:S05]  /*0e90*/  IMAD R3, R3, -0xa0, RZ ;  /* 0xffffff6003037824 */ /* 0x000fca00078e02ff */
[----:B------:R-:W-:-:S14]  /*0ea0*/  R2UR UR56, R3 ;  /* 0x00000000033872ca */ /* 0x000fdc00000e0000 */
[----:B------:R-:W4:Y:S01]  /*0eb0*/  LDCU UR56, c[0x0][UR56+0x2a0] ;  /* 0x00005400383877ac */ /* 0x000f220008000800 */
[----:B------:R-:W1:Y:S01]  /*0ec0*/  S2UR UR36, SR_CTAID.Z ;  /* 0x00000000002479c3 */ /* 0x000e620000002700 */
[----:B------:R-:W-:-:S05]  /*0ed0*/  CS2R.32 R3, SR_CgaSize ;  /* 0x0000000000037805 */ /* 0x000fca0000008a00 */
[----:B------:R-:W-:-:S05]  /*0ee0*/  IMAD R3, R3, -0xa0, RZ ;  /* 0xffffff6003037824 */ /* 0x000fca00078e02ff */
[----:B------:R-:W-:-:S14]  /*0ef0*/  R2UR UR57, R3 ;  /* 0x00000000033972ca */ /* 0x000fdc00000e0000 */
[----:B------:R-:W4:Y:S01]  /*0f00*/  LDCU UR57, c[0x0][UR57+0x2a4] ;  /* 0x00005480393977ac */ /* 0x000f220008000800 */
[----:B------:R-:W4:Y:S01]  /*0f10*/  LDCU UR15, c[0x0][0xb24] ;  /* 0x00016480ff0f77ac */ /* 0x000f220008000800 */
[----:B--2---:R-:W-:Y:S01]  /*0f20*/  I2FP.F32.U32 R0, UR26 ;  /* 0x0000001a00007c45 */ /* 0x004fe20008201000 */
[----:B------:R-:W2:Y:S04]  /*0f30*/  LDCU UR27, c[0x0][0xb30] ;  /* 0x00016600ff1b77ac */ /* 0x000ea80008000800 */
[----:B-1----:R-:W-:Y:S01]  /*0f40*/  FMUL R0, R0, UR6 ;  /* 0x0000000600007c20 */ /* 0x002fe20008400000 */
[----:B---3--:R-:W-:Y:S01]  /*0f50*/  UISETP.GE.AND UP1, UPT, UR24, 0x1, UPT ;  /* 0x000000011800788c */ /* 0x008fe2000bf26270 */
[----:B----4-:R-:W-:Y:S02]  /*0f60*/  I2FP.F32.U32 R3, UR8 ;  /* 0x0000000800037c45 */ /* 0x010fe40008201000 */
[----:B------:R1:W3:Y:S01]  /*0f70*/  F2I.U32.TRUNC.NTZ R2, R0 ;  /* 0x0000000000027305 */ /* 0x0002e2000020f000 */
[----:B------:R-:W-:Y:S01]  /*0f80*/  UMOV UR47, UR8 ;  /* 0x00000008002f7c82 */ /* 0x000fe20008000000 */
[----:B------:R-:W-:Y:S01]  /*0f90*/  UMOV UR46, UR26 ;  /* 0x0000001a002e7c82 */ /* 0x000fe20008000000 */
[----:B-1----:R-:W-:Y:S01]  /*0fa0*/  FMUL R0, R3, UR4 ;  /* 0x0000000403007c20 */ /* 0x002fe20008400000 */
[----:B---3--:R-:W-:-:S05]  /*0fb0*/  R2UR UR4, R2 ;  /* 0x00000000020472ca */ /* 0x008fca00000e0000 */
[----:B------:R-:W1:Y:S08]  /*0fc0*/  F2I.U32.TRUNC.NTZ R0, R0 ;  /* 0x0000000000007305 */ /* 0x000e70000020f000 */
[----:B------:R-:W-:-:S04]  /*0fd0*/  UIADD3 UR6, UPT, UPT, -UR4, URZ, URZ ;  /* 0x000000ff04067290 */ /* 0x000fc8000fffe1ff */
[----:B------:R-:W-:Y:S01]  /*0fe0*/  UIMAD UR56, UR56, UR6, UR26 ;  /* 0x00000006383872a4 */ /* 0x000fe2000f8e021a */
[----:B-1----:R-:W-:-:S13]  /*0ff0*/  R2UR UR7, R0 ;  /* 0x00000000000772ca */ /* 0x002fda00000e0000 */
[----:B------:R-:W-:-:S04]  /*1000*/  UIADD3 UR4, UPT, UPT, -UR7, URZ, URZ ;  /* 0x000000ff07047290 */ /* 0x000fc8000fffe1ff */
[----:B------:R-:W-:Y:S01]  /*1010*/  UIMAD UR57, UR57, UR4, UR8 ;  /* 0x00000004393972a4 */ /* 0x000fe2000f8e0208 */
[----:B--2---:R-:W-:Y:S11]  /*1020*/  BRA.U UP5, `(.L_x_17) ;  /* 0x0000000105307547 */ /* 0x004ff6000b800000 */
[----:B------:R-:W-:Y:S02]  /*1030*/  UISETP.NE.AND UP0, UPT, UR57, URZ, UPT ;  /* 0x000000ff3900728c */ /* 0x000fe4000bf05270 */
[----:B------:R-:W-:Y:S02]  /*1040*/  ULOP3.LUT UR4, UR56, 0xfffffffe, URZ, 0xc0, !UPT ;  /* 0xfffffffe38047892 */ /* 0x000fe4000f8ec0ff */
[----:B------:R-:W-:Y:S01]  /*1050*/  UISETP.LT.U32.OR UP0, UPT, UR56, 0x2, !UP0 ;  /* 0x000000023800788c */ /* 0x000fe2000c701470 */
[----:B------:R-:W-:-:S03]  /*1060*/  UMOV UR8, 0x3 ;  /* 0x0000000300087882 */ /* 0x000fc60000000000 */
[----:B------:R-:W-:Y:S02]  /*1070*/  USEL UR7, URZ, 0x1, !UP0 ;  /* 0x00000001ff077887 */ /* 0x000fe4000c000000 */
[----:B------:R-:W-:Y:S02]  /*1080*/  USEL UR6, URZ, 0x2, !UP0 ;  /* 0x00000002ff067887 */ /* 0x000fe4000c000000 */
[----:B------:R-:W-:Y:S02]  /*1090*/  USHF.L.U32 UR4, UR8, UR4, URZ ;  /* 0x0000000408047299 */ /* 0x000fe400080006ff */
[----:B------:R-:W-:-:S04]  /*10a0*/  UIADD3 UR6, UPT, UPT, UR7, UR6, URZ ;  /* 0x0000000607067290 */ /* 0x000fc8000fffe0ff */
[----:B------:R-:W-:Y:S02]  /*10b0*/  IMAD.U32 R0, RZ, RZ, UR4 ;  /* 0x00000004ff007e24 */ /* 0x000fe4000f8e00ff */
[----:B------:R-:W-:-:S03]  /*10c0*/  IMAD.U32 R2, RZ, RZ, UR6 ;  /* 0x00000006ff027e24 */ /* 0x000fc6000f8e00ff */
[----:B------:R-:W-:Y:S02]  /*10d0*/  PRMT R8, R0, 0x7610, R8 ;  /* 0x0000761000087816 */ /* 0x000fe40000000008 */
[----:B------:R-:W-:Y:S02]  /*10e0*/  PRMT R7, R2, 0x7610, R7 ;  /* 0x0000761002077816 */ /* 0x000fe40000000007 */
.L_x_17:
[----:B------:R-:W-:Y:S05]  /*10f0*/  BRA.U !UP1, `(.L_x_18) ;  /* 0x0000000109d07547 */ /* 0x000fea000b800000 */
[----:B------:R-:W1:Y:S01]  /*1100*/  LDCU.128 UR20, c[0x0][0xb10] ;  /* 0x00016200ff1477ac */ /* 0x000e620008000c00 */
[----:B------:R-:W2:Y:S01]  /*1110*/  LDCU UR7, c[0x0][0x370] ;  /* 0x00006e00ff0777ac */ /* 0x000ea20008000800 */
[----:B------:R-:W3:Y:S01]  /*1120*/  LDCU UR8, c[0x0][0x374] ;  /* 0x00006e80ff0877ac */ /* 0x000ee20008000800 */
[----:B------:R-:W4:Y:S01]  /*1130*/  LDCU UR25, c[0x0][0xb0c] ;  /* 0x00016180ff1977ac */ /* 0x000f220008000800 */
[----:B------:R-:W4:Y:S01]  /*1140*/  LDCU UR9, c[0x0][0xb20] ;  /* 0x00016400ff0977ac */ /* 0x000f220008000800 */
[----:B-1----:R-:W-:Y:S01]  /*1150*/  UIMAD.WIDE.U32 UR12, UR26, UR20, URZ ;  /* 0x000000141a0c72a5 */ /* 0x002fe2000f8e00ff */
[----:B------:R-:W1:Y:S01]  /*1160*/  LDCU.64 UR10, c[0x0][0xb28] ;  /* 0x00016500ff0a77ac */ /* 0x000e620008000a00 */
[----:B------:R-:W-:-:S05]  /*1170*/  UISETP.NE.AND UP3, UPT, UR22, 0x1, UPT ;  /* 0x000000011600788c */ /* 0x000fca000bf65270 */
[----:B------:R-:W-:Y:S01]  /*1180*/  UMOV UR12, UR13 ;  /* 0x0000000d000c7c82 */ /* 0x000fe20008000000 */
[----:B--2---:R-:W-:Y:S02]  /*1190*/  UIMAD.WIDE.U32 UR16, UR7, UR20, URZ ;  /* 0x00000014071072a5 */ /* 0x004fe4000f8e00ff */
[----:B------:R-:W-:Y:S02]  /*11a0*/  USHF.R.U32.HI UR6, URZ, UR21, UR12 ;  /* 0x00000015ff067299 */ /* 0x000fe4000801160c */
[----:B---3--:R-:W-:Y:S02]  /*11b0*/  UIMAD.WIDE.U32 UR12, UR8, UR23, URZ ;  /* 0x00000017080c72a5 */ /* 0x008fe4000f8e00ff */
[----:B----4-:R-:W-:Y:S01]  /*11c0*/  UISETP.NE.AND UP0, UPT, UR25, 0x1, UPT ;  /* 0x000000011900788c */ /* 0x010fe2000bf05270 */
[----:B------:R-:W-:Y:S01]  /*11d0*/  UMOV UR16, UR17 ;  /* 0x0000001100107c82 */ /* 0x000fe20008000000 */
[----:B------:R-:W-:-:S03]  /*11e0*/  UISETP.NE.AND UP1, UPT, UR24, 0x1, UPT ;  /* 0x000000011800788c */ /* 0x000fc6000bf25270 */
[----:B------:R-:W-:Y:S01]  /*11f0*/  UMOV UR12, UR13 ;  /* 0x0000000d000c7c82 */ /* 0x000fe20008000000 */
[----:B------:R-:W-:Y:S02]  /*1200*/  USEL UR6, UR26, UR6, !UP0 ;  /* 0x000000061a067287 */ /* 0x000fe4000c000000 */
[----:B------:R-:W-:Y:S02]  /*1210*/  @UP3 USHF.R.U32.HI UR8, URZ, UR9, UR12 ;  /* 0x00000009ff083299 */ /* 0x000fe4000801160c */
[----:B------:R-:W-:Y:S02]  /*1220*/  UIADD3 UR46, UPT, UPT, -UR6, URZ, URZ ;  /* 0x000000ff062e7290 */ /* 0x000fe4000fffe1ff */
[----:B------:R-:W-:Y:S02]  /*1230*/  @UP0 USHF.R.U32.HI UR7, URZ, UR21, UR16 ;  /* 0x00000015ff070299 */ /* 0x000fe40008011610 */
[----:B------:R-:W-:Y:S02]  /*1240*/  UIMAD.WIDE.U32 UR16, UR47, UR23, URZ ;  /* 0x000000172f1072a5 */ /* 0x000fe4000f8e00ff */
[----:B-1----:R-:W-:-:S02]  /*1250*/  UIMAD.WIDE.U32 UR12, UR8, UR10, URZ ;  /* 0x0000000a080c72a5 */ /* 0x002fc4000f8e00ff */
[----:B------:R-:W-:Y:S02]  /*1260*/  UIMAD.WIDE.U32 UR18, UR7, UR10, URZ ;  /* 0x0000000a071272a5 */ /* 0x000fe4000f8e00ff */
[----:B------:R-:W-:Y:S01]  /*1270*/  UIMAD UR46, UR25, UR46, UR26 ;  /* 0x0000002e192e72a4 */ /* 0x000fe2000f8e021a */
[----:B------:R-:W-:Y:S02]  /*1280*/  UMOV UR4, UR17 ;  /* 0x0000001100047c82 */ /* 0x000fe40008000000 */
[----:B------:R-:W-:Y:S01]  /*1290*/  UMOV UR12, UR13 ;  /* 0x0000000d000c7c82 */ /* 0x000fe20008000000 */
[----:B------:R-:W-:Y:S02]  /*12a0*/  USHF.R.U32.HI UR4, URZ, UR9, UR4 ;  /* 0x00000009ff047299 */ /* 0x000fe40008011604 */
[----:B------:R-:W-:Y:S01]  /*12b0*/  @UP1 USHF.R.U32.HI UR8, URZ, UR11, UR12 ;  /* 0x0000000bff081299 */ /* 0x000fe2000801160c */
[----:B------:R-:W-:Y:S01]  /*12c0*/  UMOV UR18, UR19 ;  /* 0x0000001300127c82 */ /* 0x000fe20008000000 */
[----:B------:R-:W-:-:S02]  /*12d0*/  USEL UR4, UR47, UR4, !UP3 ;  /* 0x000000042f047287 */ /* 0x000fc4000d800000 */
[----:B------:R-:W-:Y:S02]  /*12e0*/  @UP1 USHF.R.U32.HI UR7, URZ, UR11, UR18 ;  /* 0x0000000bff071299 */ /* 0x000fe40008011612 */
[----:B------:R-:W-:Y:S02]  /*12f0*/  UIMAD UR8, UR8, UR24, URZ ;  /* 0x00000018080872a4 */ /* 0x000fe4000f8e02ff */
[----:B------:R-:W-:Y:S02]  /*1300*/  UIMAD UR12, UR7, UR24, URZ ;  /* 0x00000018070c72a4 */ /* 0x000fe4000f8e02ff */
[----:B------:R-:W-:Y:S02]  /*1310*/  UISETP.GE.AND UP0, UPT, UR4, UR8, UPT ;  /* 0x000000080400728c */ /* 0x000fe4000bf06270 */
[----:B------:R-:W-:Y:S02]  /*1320*/  UIMAD.WIDE.U32 UR8, UR4, UR10, URZ ;  /* 0x0000000a040872a5 */ /* 0x000fe4000f8e00ff */
[----:B------:R-:W-:-:S02]  /*1330*/  UISETP.GE.OR UP0, UPT, UR6, UR12, UP0 ;  /* 0x0000000c0600728c */ /* 0x000fc40008706670 */
[----:B------:R-:W-:Y:S02]  /*1340*/  UIMAD.WIDE.U32 UR12, UR6, UR10, URZ ;  /* 0x0000000a060c72a5 */ /* 0x000fe4000f8e00ff */
[----:B------:R-:W-:Y:S02]  /*1350*/  USHF.R.U32.HI UR9, URZ, UR11, UR9 ;  /* 0x0000000bff097299 */ /* 0x000fe40008011609 */
[----:B------:R-:W-:Y:S02]  /*1360*/  UIADD3 UR10, UPT, UPT, -UR4, URZ, URZ ;  /* 0x000000ff040a7290 */ /* 0x000fe4000fffe1ff */
[----:B------:R-:W-:Y:S02]  /*1370*/  USEL UR9, UR4, UR9, !UP1 ;  /* 0x0000000904097287 */ /* 0x000fe4000c800000 */
[----:B------:R-:W-:Y:S01]  /*1380*/  UIMAD UR47, UR22, UR10, UR47 ;  /* 0x0000000a162f72a4 */ /* 0x000fe2000f8e022f */
[----:B------:R-:W-:Y:S01]  /*1390*/  @!UP0 UMOV UR8, UR13 ;  /* 0x0000000d00088c82 */ /* 0x000fe20008000000 */
[----:B------:R-:W-:-:S02]  /*13a0*/  UIADD3 UR10, UPT, UPT, -UR9, URZ, URZ ;  /* 0x000000ff090a7290 */ /* 0x000fc4000fffe1ff */
[----:B------:R-:W-:Y:S02]  /*13b0*/  @!UP0 USHF.R.U32.HI UR8, URZ, UR11, UR8 ;  /* 0x0000000bff088299 */ /* 0x000fe40008011608 */
[----:B------:R-:W-:Y:S02]  /*13c0*/  UIMAD UR10, UR24, UR10, UR4 ;  /* 0x0000000a180a72a4 */ /* 0x000fe4000f8e0204 */
[----:B------:R-:W-:-:S04]  /*13d0*/  @!UP0 USEL UR8, UR6, UR8, !UP1 ;  /* 0x0000000806088287 */ /* 0x000fc8000c800000 */
[----:B------:R-:W-:Y:S02]  /*13e0*/  @!UP0 UIMAD UR7, UR10, UR7, UR8 ;  /* 0x000000070a0782a4 */ /* 0x000fe4000f8e0208 */
[----:B------:R-:W-:-:S04]  /*13f0*/  @!UP0 UIADD3 UR9, UPT, UPT, UR9, -UR8, URZ ;  /* 0x8000000809098290 */ /* 0x000fc8000fffe0ff */
[----:B------:R-:W-:-:S03]  /*1400*/  @!UP0 UIMAD UR4, UR9, UR24, UR6 ;  /* 0x00000018090482a4 */ /* 0x000fc6000f8e0206 */
[----:B------:R-:W-:Y:S01]  /*1410*/  @!UP0 UMOV UR6, UR7 ;  /* 0x0000000700068c82 */ /* 0x000fe20008000000 */
[----:B------:R-:W-:Y:S02]  /*1420*/  UIMAD UR47, UR4, UR22, UR47 ;  /* 0x00000016042f72a4 */ /* 0x000fe4000f8e022f */
[----:B------:R-:W-:-:S12]  /*1430*/  UIMAD UR46, UR6, UR25, UR46 ;  /* 0x00000019062e72a4 */ /* 0x000fd8000f8e022e */
.L_x_18:
[----:B------:R-:W-:Y:S02]  /*1440*/  UISETP.NE.AND UP1, UPT, UR27, 0x1, UPT ;  /* 0x000000011b00788c */ /* 0x000fe4000bf25270 */
[----:B------:R-:W-:-:S07]  /*1450*/  UISETP.NE.AND UP0, UPT, UR14, 0x2, UPT ;  /* 0x000000020e00788c */ /* 0x000fce000bf05270 */
[----:B------:R-:W-:Y:S05]  /*1460*/  BRA.U UP1, `(.L_x_19) ;  /* 0x0000000101447547 */ /* 0x000fea000b800000 */
[----:B------:R-:W1:Y:S01]  /*1470*/  LDCU.128 UR8, c[0x0][0xb10] ;  /* 0x00016200ff0877ac */ /* 0x000e620008000c00 */
[----:B------:R-:W2:Y:S01]  /*1480*/  LDCU UR16, c[0x0][0xb0c] ;  /* 0x00016180ff1077ac */ /* 0x000ea20008000800 */
[----:B------:R-:W3:Y:S01]  /*1490*/  LDCU UR17, c[0x0][0xb20] ;  /* 0x00016400ff1177ac */ /* 0x000ee20008000800 */
[----:B-1----:R-:W-:Y:S02]  /*14a0*/  UIMAD.WIDE.U32 UR6, UR46, UR8, URZ ;  /* 0x000000082e0672a5 */ /* 0x002fe4000f8e00ff */
[----:B------:R-:W-:Y:S02]  /*14b0*/  UIMAD.WIDE.U32 UR12, UR47, UR11, URZ ;  /* 0x0000000b2f0c72a5 */ /* 0x000fe4000f8e00ff */
[----:B--2---:R-:W-:-:S03]  /*14c0*/  UISETP.NE.AND UP1, UPT, UR16, 0x1, UPT ;  /* 0x000000011000788c */ /* 0x004fc6000bf25270 */
[----:B------:R-:W-:Y:S02]  /*14d0*/  UMOV UR6, UR7 ;  /* 0x0000000700067c82 */ /* 0x000fe40008000000 */
[----:B------:R-:W-:Y:S01]  /*14e0*/  USHF.R.U32.HI UR6, URZ, UR9, UR6 ;  /* 0x00000009ff067299 */ /* 0x000fe20008011606 */
[----:B------:R-:W-:-:S03]  /*14f0*/  UMOV UR4, UR13 ;  /* 0x0000000d00047c82 */ /* 0x000fc60008000000 */
[----:B------:R-:W-:Y:S02]  /*1500*/  USEL UR6, UR46, UR6, !UP1 ;  /* 0x000000062e067287 */ /* 0x000fe4000c800000 */
[----:B------:R-:W-:Y:S02]  /*1510*/  UISETP.NE.AND UP1, UPT, UR10, 0x1, UPT ;  /* 0x000000010a00788c */ /* 0x000fe4000bf25270 */
[----:B---3--:R-:W-:-:S04]  /*1520*/  USHF.R.U32.HI UR4, URZ, UR17, UR4 ;  /* 0x00000011ff047299 */ /* 0x008fc80008011604 */
[----:B------:R-:W-:-:S04]  /*1530*/  USEL UR4, UR47, UR4, !UP1 ;  /* 0x000000042f047287 */ /* 0x000fc8000c800000 */
[----:B------:R-:W-:Y:S02]  /*1540*/  UIADD3 UR7, UPT, UPT, -UR4, UR6, URZ ;  /* 0x0000000604077290 */ /* 0x000fe4000fffe1ff */
[----:B------:R-:W-:Y:S02]  /*1550*/  UIADD3 UR4, UPT, UPT, UR4, -UR6, URZ ;  /* 0x8000000604047290 */ /* 0x000fe4000fffe0ff */
[----:B------:R-:W-:Y:S02]  /*1560*/  UIMAD UR47, UR7, UR10, UR47 ;  /* 0x0000000a072f72a4 */ /* 0x000fe4000f8e022f */
[----:B------:R-:W-:-:S12]  /*1570*/  UIMAD UR46, UR4, UR16, UR46 ;  /* 0x00000010042e72a4 */ /* 0x000fd8000f8e022e */
.L_x_19:
[----:B------:R-:W-:Y:S05]  /*1580*/  BRA.U !UP6, `(.L_x_20) ;  /* 0x000000010e0c7547 */ /* 0x000fea000b800000 */
[----:B------:R-:W-:Y:S01]  /*1590*/  UCGABAR_WAIT ;  /* 0x0000000000007dc7 */ /* 0x000fe20008000000 */
[----:B------:R-:W-:Y:S01]  /*15a0*/  CCTL.IVALL ;  /* 0x00000000ff00798f */ /* 0x000fe20002000000 */
[----:B------:R-:W-:Y:S05]  /*15b0*/  BRA `(.L_x_21) ;  /* 0x0000000000047947 */ /* 0x000fea0003800000 */
.L_x_20:
[----:B------:R-:W-:Y:S06]  /*15c0*/  BAR.SYNC.DEFER_BLOCKING 0x0 ;  /* 0x0000000000007b1d */ /* 0x000fec0000010000 */
.L_x_21:
[----:B------:R-:W-:Y:S05]  /*15d0*/  BRA.U UP0, `(.L_x_22) ;  /* 0x0000001100ec7547 */ /* 0x000fea000b800000 */
[----:B------:R-:W1:Y:S01]  /*15e0*/  LDCU UR7, c[0x0][0x38c] ;  /* 0x00007180ff0777ac */ /* 0x000e620008000800 */
[----:B------:R-:W-:Y:S01]  /*15f0*/  PLOP3.LUT P1, PT, PT, PT, UP4, 0x80, 0x8 ;  /* 0x000000000008781c */ /* 0x000fe20003f2f048 */
[----:B------:R-:W-:Y:S01]  /*1600*/  HFMA2 R12, -RZ, RZ, 0, 0 ;  /* 0x00000000ff0c7431 */ /* 0x000fe200000001ff */
[----:B------:R-:W-:Y:S01]  /*1610*/  ISETP.NE.AND P2, PT, R14, RZ, P3 ;  /* 0x000000ff0e00720c */ /* 0x000fe20001f45270 */
[----:B------:R-:W-:Y:S01]  /*1620*/  IMAD.MOV.U32 R0, RZ, RZ, 0x1 ;  /* 0x00000001ff007424 */ /* 0x000fe200078e00ff */
[----:B------:R-:W-:Y:S01]  /*1630*/  PLOP3.LUT P1, PT, P1, PT, PT, 0x8, 0x80 ;  /* 0x000000000080781c */ /* 0x000fe20000f2e170 */
[----:B------:R-:W-:Y:S01]  /*1640*/  IMAD.MOV.U32 R9, RZ, RZ, RZ ;  /* 0x000000ffff097224 */ /* 0x000fe200078e00ff */
[----:B------:R-:W-:Y:S01]  /*1650*/  MOV R11, 0x1 ;  /* 0x00000001000b7802 */ /* 0x000fe20000000f00 */
[----:B------:R-:W-:Y:S01]  /*1660*/  IMAD.MOV.U32 R10, RZ, RZ, RZ ;  /* 0x000000ffff0a7224 */ /* 0x000fe200078e00ff */
[----:B------:R-:W2:Y:S01]  /*1670*/  LDCU UR43, c[0x0][0x370] ;  /* 0x00006e00ff2b77ac */ /* 0x000ea20008000800 */
[----:B------:R-:W-:Y:S01]  /*1680*/  ULOP3.LUT UR53, UR26, 0x1, URZ, 0xc0, !UPT ;  /* 0x000000011a357892 */ /* 0x000fe2000f8ec0ff */
[----:B------:R-:W3:Y:S01]  /*1690*/  LDCU.64 UR38, c[0x0][0x348] ;  /* 0x00006900ff2677ac */ /* 0x000ee20008000a00 */
[----:B-1----:R-:W-:-:S02]  /*16a0*/  UIADD3 UR6, UPT, UPT, UR7, 0xff, URZ ;  /* 0x000000ff07067890 */ /* 0x002fc4000fffe0ff */
[----:B------:R-:W-:Y:S02]  /*16b0*/  USHF.L.U32 UR52, UR26, 0x7, URZ ;  /* 0x000000071a347899 */ /* 0x000fe400080006ff */
[----:B------:R-:W-:Y:S02]  /*16c0*/  USHF.R.S32.HI UR4, URZ, 0x1f, UR6 ;  /* 0x0000001fff047899 */ /* 0x000fe40008011406 */
[----:B------:R-:W-:Y:S02]  /*16d0*/  UIADD3 UR51, UPT, UPT, UR7, 0x1fe, URZ ;  /* 0x000001fe07337890 */ /* 0x000fe4000fffe0ff */
[----:B------:R-:W-:Y:S02]  /*16e0*/  ULEA.HI UR4, UR4, UR6, URZ, 0x8 ;  /* 0x0000000604047291 */ /* 0x000fe4000f8f40ff */
[----:B------:R-:W-:Y:S02]  /*16f0*/  UIADD3 UR6, UPT, UPT, UR7, -0x1, URZ ;  /* 0xffffffff07067890 */ /* 0x000fe4000fffe0ff */
[----:B------:R-:W-:-:S02]  /*1700*/  USHF.R.S32.HI UR45, URZ, 0x8, UR4 ;  /* 0x00000008ff2d7899 */ /* 0x000fc40008011404 */
[----:B------:R-:W-:Y:S02]  /*1710*/  UISETP.GE.U32.AND UP1, UPT, UR6, -0x1ff, UPT ;  /* 0xfffffe010600788c */ /* 0x000fe4000bf26070 */
[----:B------:R-:W-:Y:S01]  /*1720*/  UISETP.LT.U32.AND UP0, UPT, UR45, 0x2, UPT ;  /* 0x000000022d00788c */ /* 0x000fe2000bf01070 */
[----:B------:R-:W1:Y:S03]  /*1730*/  LDCU UR42, c[0x0][0x374] ;  /* 0x00006e80ff2a77ac */ /* 0x000e660008000800 */
[----:B------:R-:W-:Y:S02]  /*1740*/  USEL UR44, UR45, 0x2, UP0 ;  /* 0x000000022d2c7887 */ /* 0x000fe40008000000 */
[----:B------:R-:W-:Y:S02]  /*1750*/  UISETP.NE.AND UP0, UPT, UR14, URZ, UPT ;  /* 0x000000ff0e00728c */ /* 0x000fe4000bf05270 */
[----:B------:R-:W-:-:S02]  /*1760*/  UIADD3 UR4, UPT, UPT, UR44, -0x1, URZ ;  /* 0xffffffff2c047890 */ /* 0x000fc4000fffe0ff */
[----:B------:R-:W-:Y:S02]  /*1770*/  @UP1 UIADD3 UR4, UPT, UPT, UR44, URZ, URZ ;  /* 0x000000ff2c041290 */ /* 0x000fe4000fffe0ff */
[----:B------:R-:W-:Y:S02]  /*1780*/  USEL UR29, UR50, 0x2, UP0 ;  /* 0x00000002321d7887 */ /* 0x000fe40008000000 */
[----:B------:R-:W-:Y:S02]  /*1790*/  UIADD3 UR49, UPT, UPT, UR45, -UR44, URZ ;  /* 0x8000002c2d317290 */ /* 0x000fe4000fffe0ff */
[----:B------:R-:W-:Y:S02]  /*17a0*/  UIADD3 UR37, UPT, UPT, UR4, 0x1, URZ ;  /* 0x0000000104257890 */ /* 0x000fe4000fffe0ff */
[----:B------:R-:W-:Y:S01]  /*17b0*/  UIADD3 UR48, UPT, UPT, -UR4, URZ, URZ ;  /* 0x000000ff04307290 */ /* 0x000fe2000fffe1ff */
[----:B-123--:R-:W-:-:S11]  /*17c0*/  UMOV UR14, URZ ;  /* 0x000000ff000e7c82 */ /* 0x00efd60008000000 */
.L_x_42:
[----:B------:R-:W-:Y:S01]  /*17d0*/  UISETP.NE.AND UP0, UPT, UR5, URZ, UPT ;  /* 0x000000ff0500728c */ /* 0x000fe2000bf05270 */
[----:B------:R-:W1:Y:S08]  /*17e0*/  S2UR UR5, SR_CgaCtaId ;  /* 0x00000000000579c3 */ /* 0x000e700000008800 */
[----:B------:R-:W-:Y:S05]  /*17f0*/  BRA.U UP0, `(.L_x_23) ;  /* 0x0000000100347547 */ /* 0x000fea000b800000 */
[----:B------:R-:W2:Y:S01]  /*1800*/  S2R R2, SR_CgaCtaId ;  /* 0x0000000000027919 */ /* 0x000ea20000008800 */
[----:B------:R-:W-:-:S04]  /*1810*/  MOV R3, 0x400 ;  /* 0x0000040000037802 */ /* 0x000fc80000000f00 */
[----:B--2---:R-:W-:Y:S02]  /*1820*/  LEA R2, R2, R3, 0x18 ;  /* 0x0000000302027211 */ /* 0x004fe400078ec0ff */
[----:B------:R-:W-:-:S03]  /*1830*/  SHF.L.U32 R3, R11, 0x1f, RZ ;  /* 0x0000001f0b037819 */ /* 0x000fc600000006ff */
[----:B------:R-:W-:-:S04]  /*1840*/  IMAD R2, R10, 0x8, R2 ;  /* 0x000000080a027824 */ /* 0x000fc800078e0202 */
[----:B------:R-:W2:Y:S02]  /*1850*/  SYNCS.PHASECHK.TRANS64.TRYWAIT P0, [R2+URZ+0x90], R3 ;  /* 0x00009003020075a7 */ /* 0x000ea400080011ff */
[----:B--2---:R-:W-:Y:S05]  /*1860*/  @!P0 BRA `(.L_x_24) ;  /* 0x000000a000308947 */ /* 0x004fea0003800000 */
.L_x_114:
[----:B------:R2:W-:Y:S02]  /*1870*/  SYNCS.ARRIVE.TRANS64.A1T0 RZ, [R2+URZ+0x80], RZ ;  /* 0x000080ff02ff79a7 */ /* 0x0005e400081000ff */
[----:B--2---:R-:W-:-:S05]  /*1880*/  VIADD R2, R10, 0x1 ;  /* 0x000000010a027836 */ /* 0x004fca0000000000 */
[----:B------:R-:W-:-:S04]  /*1890*/  ISETP.NE.AND P0, PT, R2, 0x2, PT ;  /* 0x000000020200780c */ /* 0x000fc80003f05270 */
[----:B------:R-:W-:Y:S02]  /*18a0*/  SEL R3, RZ, 0x1, P0 ;  /* 0x00000001ff037807 */ /* 0x000fe40000000000 */
[----:B------:R-:W-:Y:S02]  /*18b0*/  SEL R10, R2, RZ, P0 ;  /* 0x000000ff020a7207 */ /* 0x000fe40000000000 */
[----:B------:R-:W-:-:S07]  /*18c0*/  LOP3.LUT R11, R11, R3, RZ, 0x3c, !PT ;  /* 0x000000030b0b7212 */ /* 0x000fce00078e3cff */
.L_x_23:
[----:B------:R-:W-:Y:S01]  /*18d0*/  UMOV UR4, 0x400 ;  /* 0x0000040000047882 */ /* 0x000fe20000000000 */
[----:B------:R-:W-:Y:S01]  /*18e0*/  SHF.L.U32 R2, R0, 0x1f, RZ ;  /* 0x0000001f00027819 */ /* 0x000fe200000006ff */
[----:B-1----:R-:W-:Y:S02]  /*18f0*/  ULEA UR4, UR5, UR4, 0x18 ;  /* 0x0000000405047291 */ /* 0x002fe4000f8ec0ff */
[----:B------:R-:W-:Y:S02]  /*1900*/  UISETP.GE.U32.AND UP0, UPT, UR51, 0x1ff, UPT ;  /* 0x000001ff3300788c */ /* 0x000fe4000bf06070 */
[----:B------:R-:W-:Y:S02]  /*1910*/  ULEA UR6, UR14, UR4, 0x3 ;  /* 0x000000040e067291 */ /* 0x000fe4000f8e18ff */
[----:B------:R-:W-:Y:S01]  /*1920*/  ULEA UR19, UR47, UR53, 0x1 ;  /* 0x000000352f137291 */ /* 0x000fe2000f8e08ff */
[----:B------:R-:W-:-:S03]  /*1930*/  UMOV UR13, URZ ;  /* 0x000000ff000d7c82 */ /* 0x000fc60008000000 */
[----:B------:R-:W-:-:S03]  /*1940*/  UIMAD UR19, UR19, 0x70, URZ ;  /* 0x00000070131378a4 */ /* 0x000fc6000f8e02ff */
[----:B------:R1:W2:Y:S01]  /*1950*/  SYNCS.PHASECHK.TRANS64.TRYWAIT P0, [UR6+0x10], R2 ;  /* 0x00001002ff0075a7 */ /* 0x0002a20008001106 */
[----:B------:R-:W-:-:S04]  /*1960*/  ULEA.HI UR6, UR46, UR46, URZ, 0x1 ;  /* 0x0000002e2e067291 */ /* 0x000fc8000f8f08ff */
[----:B------:R-:W-:-:S04]  /*1970*/  USHF.L.U32 UR6, UR6, 0x7, URZ ;  /* 0x0000000706067899 */ /* 0x000fc800080006ff */
[----:B------:R-:W-:-:S04]  /*1980*/  ULOP3.LUT UR35, UR6, 0xffffff00, URZ, 0xc0, !UPT ;  /* 0xffffff0006237892 */ /* 0x000fc8000f8ec0ff */
[----:B------:R-:W-:Y:S01]  /*1990*/  ULOP3.LUT UR35, UR35, 0x80, UR52, 0xf8, !UPT ;  /* 0x0000008023237892 */ /* 0x000fe2000f8ef834 */
[----:B------:R-:W-:Y:S11]  /*19a0*/  BRA.U !UP0, `(.L_x_25) ;  /* 0x0000000108f07547 */ /* 0x000ff6000b800000 */
[----:B------:R-:W-:Y:S01]  /*19b0*/  UMOV UR21, UR48 ;  /* 0x0000003000157c82 */ /* 0x000fe20008000000 */
[----:B------:R-:W-:Y:S01]  /*19c0*/  UMOV UR6, UR14 ;  /* 0x0000000e00067c82 */ /* 0x000fe20008000000 */
[----:B------:R-:W-:-:S05]  /*19d0*/  UMOV UR26, 0x80 ;  /* 0x00000080001a7882 */ /* 0x000fca0000000000 */
.L_x_31:
[----:B------:R-:W-:Y:S01]  /*19e0*/  @P3 MOV R3, 0x1e000 ;  /* 0x0001e00000033802 */ /* 0x000fe20000000f00 */
[----:B------:R-:W-:Y:S01]  /*19f0*/  ULEA UR33, UR6, UR4, 0x3 ;  /* 0x0000000406217291 */ /* 0x000fe2000f8e18ff */
[----:B--2-4-:R-:W-:Y:S11]  /*1a00*/  @P0 BRA `(.L_x_26) ;  /* 0x00000000000c0947 */ /* 0x014ff60003800000 */
[----:B-1----:R-:W-:Y:S04]  /*1a10*/  SHF.L.U32 R2, R0, 0x1f, RZ ;  /* 0x0000001f00027819 */ /* 0x002fe800000006ff */
[----:B------:R-:W1:Y:S02]  /*1a20*/  SYNCS.PHASECHK.TRANS64.TRYWAIT P0, [UR33+0x10], R2 ;  /* 0x00001002ff0075a7 */ /* 0x000e640008001121 */
[----:B-1----:R-:W-:Y:S05]  /*1a30*/  @!P0 BRA `(.L_x_27) ;  /* 0x0000009c00d08947 */ /* 0x002fea0003800000 */
.L_x_26:
[----:B------:R2:W-:Y:S01]  /*1a40*/  @P3 SYNCS.ARRIVE.TRANS64 RZ, [UR33], R3 ;  /* 0x00000003ffff39a7 */ /* 0x0005e20008000021 */
[----:B------:R-:W-:Y:S02]  /*1a50*/  ULOP3.LUT UR7, UR29, 0x2, URZ, 0xfc, !UPT ;  /* 0x000000021d077892 */ /* 0x000fe4000f8efcff */
[----:B------:R-:W-:Y:S02]  /*1a60*/  UIADD3 UR21, UPT, UPT, UR21, 0x1, URZ ;  /* 0x0000000115157890 */ /* 0x000fe4000fffe0ff */
[----:B------:R-:W-:Y:S02]  /*1a70*/  UISETP.NE.AND UP0, UPT, UR7, 0x2, UPT ;  /* 0x000000020700788c */ /* 0x000fe4000bf05270 */
[----:B------:R-:W-:Y:S07]  /*1a80*/  UISETP.NE.AND UP2, UPT, UR21, 0x1, UPT ;  /* 0x000000011500788c */ /* 0x000fee000bf45270 */
[----:B------:R-:W-:Y:S05]  /*1a90*/  BRA.U UP0, `(.L_x_28) ;  /* 0x0000000100047547 */ /* 0x000fea000b800000 */
[----:B------:R-:W-:Y:S05]  /*1aa0*/  BPT.TRAP 0x1 ;  /* 0x000000040000795c */ /* 0x000fea0000300000 */
.L_x_28:
[----:B------:R-:W-:Y:S04]  /*1ab0*/  BSSY.RECONVERGENT B0, `(.L_x_29) ;  /* 0x0000003000007945 */ /* 0x000fe80003800200 */
[----:B------:R-:W-:Y:S05]  /*1ac0*/  @!P2 BRA `(.L_x_30) ;  /* 0x000000000004a947 */ /* 0x000fea0003800000 */
[----:B------:R-:W-:Y:S05]  /*1ad0*/  BPT.TRAP 0x1 ;  /* 0x000000040000795c */ /* 0x000fea0000300000 */
.L_x_30:
[----:B------:R-:W-:Y:S05]  /*1ae0*/  BSYNC.RECONVERGENT B0 ;  /* 0x0000000000007941 */ /* 0x000fea0003800200 */
.L_x_29:
[----:B------:R-:W-:Y:S02]  /*1af0*/  UIADD3 UR7, UPT, UPT, UR6, 0x1, URZ ;  /* 0x0000000106077890 */ /* 0x000fe4000fffe0ff */
[----:B------:R-:W-:Y:S02]  /*1b00*/  UIADD3 UR30, UP1, UPT, UR38, 0x80, URZ ;  /* 0x00000080261e7890 */ /* 0x000fe4000ff3e0ff */
[----:B------:R-:W-:Y:S02]  /*1b10*/  UISETP.NE.AND UP0, UPT, UR7, 0x2, UPT ;  /* 0x000000020700788c */ /* 0x000fe4000bf05270 */
[----:B------:R-:W-:Y:S02]  /*1b20*/  ULEA UR24, UR6, UR4, 0xf ;  /* 0x0000000406187291 */ /* 0x000fe4000f8e78ff */
[----:B------:R-:W-:Y:S02]  /*1b30*/  USEL UR8, URZ, 0x1, UP0 ;  /* 0x00000001ff087887 */ /* 0x000fe40008000000 */
[----:B------:R-:W-:Y:S02]  /*1b40*/  USEL UR14, UR7, URZ, UP0 ;  /* 0x000000ff070e7287 */ /* 0x000fe40008000000 */
[----:B------:R-:W-:Y:S02]  /*1b50*/  ULOP3.LUT UR33, UR33, 0xfefffff8, URZ, 0xc0, !UPT ;  /* 0xfefffff821217892 */ /* 0x000fe4000f8ec0ff */
[----:B------:R-:W-:Y:S01]  /*1b60*/  ULEA UR7, UR14, UR4, 0x3 ;  /* 0x000000040e077291 */ /* 0x000fe2000f8e18ff */
[----:B------:R-:W-:Y:S01]  /*1b70*/  LOP3.LUT R0, R0, UR8, RZ, 0x3c, !PT ;  /* 0x0000000800007c12 */ /* 0x000fe2000f8e3cff */
[----:B------:R-:W-:Y:S02]  /*1b80*/  UIADD3 UR34, UPT, UPT, UR26, -0x80, URZ ;  /* 0xffffff801a227890 */ /* 0x000fe4000fffe0ff */
[----:B------:R-:W-:Y:S01]  /*1b90*/  UIADD3.X UR31, UPT, UPT, URZ, UR39, URZ, UP1, !UPT ;  /* 0x00000027ff1f7290 */ /* 0x000fe20008ffe4ff */
[----:B-1----:R-:W-:Y:S01]  /*1ba0*/  SHF.L.U32 R2, R0, 0x1f, RZ ;  /* 0x0000001f00027819 */ /* 0x002fe200000006ff */
[----:B------:R-:W-:Y:S02]  /*1bb0*/  UIADD3 UR32, UPT, UPT, UR24, 0xe200, URZ ;  /* 0x0000e20018207890 */ /* 0x000fe4000fffe0ff */
[----:B------:R-:W-:Y:S01]  /*1bc0*/  UIMAD UR8, UR6, 0x7000, UR4 ;  /* 0x00007000060878a4 */ /* 0x000fe2000f8e0204 */
[----:B------:R3:W4:Y:S01]  /*1bd0*/  SYNCS.PHASECHK.TRANS64.TRYWAIT P0, [UR7+0x10], R2 ;  /* 0x00001002ff0075a7 */ /* 0x0007220008001107 */
[----:B------:R-:W-:Y:S01]  /*1be0*/  UMOV UR7, 0x10000000 ;  /* 0x1000000000077882 */ /* 0x000fe20000000000 */
[----:B------:R-:W-:Y:S01]  /*1bf0*/  UMOV UR6, 0x0 ;  /* 0x0000000000067882 */ /* 0x000fe20000000000 */
[----:B------:R-:W-:Y:S02]  /*1c00*/  UIADD3 UR24, UPT, UPT, UR24, 0x12200, URZ ;  /* 0x0001220018187890 */ /* 0x000fe4000fffe0ff */
[----:B------:R-:W-:Y:S01]  /*1c10*/  UIADD3 UR22, UP0, UPT, UR38, 0x180, URZ ;  /* 0x0000018026167890 */ /* 0x000fe2000ff1e0ff */
[----:B------:R-:W-:Y:S01]  /*1c20*/  UTMALDG.3D.2CTA [UR32], [UR30], desc[UR6] ;  /* 0x000006201e0075b4 */ /* 0x000fe20008211000 */
[----:B------:R-:W-:Y:S01]  /*1c30*/  UMOV UR27, UR35 ;  /* 0x00000023001b7c82 */ /* 0x000fe20008000000 */
[----:B------:R-:W-:Y:S01]  /*1c40*/  UMOV UR28, UR36 ;  /* 0x00000024001c7c82 */ /* 0x000fe20008000000 */
[----:B------:R-:W-:Y:S01]  /*1c50*/  UMOV UR25, UR33 ;  /* 0x0000002100197c82 */ /* 0x000fe20008000000 */
[----:B------:R-:W-:Y:S02]  /*1c60*/  UIADD3.X UR23, UPT, UPT, URZ, UR39, URZ, UP0, !UPT ;  /* 0x00000027ff177290 */ /* 0x000fe400087fe4ff */
[----:B------:R-:W-:Y:S01]  /*1c70*/  UIADD3 UR16, UPT, UPT, UR8, 0x1e200, URZ ;  /* 0x0001e20008107890 */ /* 0x000fe2000fffe0ff */
[----:B------:R1:W-:Y:S01]  /*1c80*/  UTMALDG.3D.2CTA [UR24], [UR30], desc[UR6] ;  /* 0x000006181e0075b4 */ /* 0x0003e20008211000 */
[----:B------:R-:W-:Y:S01]  /*1c90*/  UMOV UR20, UR36 ;  /* 0x0000002400147c82 */ /* 0x000fe20008000000 */
[----:B------:R-:W-:Y:S01]  /*1ca0*/  UMOV UR17, UR33 ;  /* 0x0000002100117c82 */ /* 0x000fe20008000000 */
[----:B------:R-:W-:Y:S01]  /*1cb0*/  UMOV UR18, UR34 ;  /* 0x0000002200127c82 */ /* 0x000fe20008000000 */
[----:B------:R-:W-:Y:S01]  /*1cc0*/  UIADD3 UR8, UPT, UPT, UR8, 0x21a00, URZ ;  /* 0x00021a0008087890 */ /* 0x000fe2000fffe0ff */
[----:B------:R-:W-:Y:S01]  /*1cd0*/  UMOV UR10, UR26 ;  /* 0x0000001a000a7c82 */ /* 0x000fe20008000000 */
[----:B------:R-:W-:Y:S02]  /*1ce0*/  UMOV UR11, UR19 ;  /* 0x00000013000b7c82 */ /* 0x000fe40008000000 */
[----:B------:R-:W-:Y:S01]  /*1cf0*/  UTMALDG.3D.2CTA [UR16], [UR22], desc[UR6] ;  /* 0x00000610160075b4 */ /* 0x000fe20008211000 */
[----:B------:R-:W-:Y:S01]  /*1d00*/  UMOV UR12, UR36 ;  /* 0x00000024000c7c82 */ /* 0x000fe20008000000 */
[----:B------:R-:W-:Y:S01]  /*1d10*/  UMOV UR9, UR33 ;  /* 0x0000002100097c82 */ /* 0x000fe20008000000 */
[----:B------:R-:W-:Y:S02]  /*1d20*/  UMOV UR13, UR37 ;  /* 0x00000025000d7c82 */ /* 0x000fe40008000000 */
[----:B------:R2:W-:Y:S01]  /*1d30*/  UTMALDG.3D.2CTA [UR8], [UR22], desc[UR6] ;  /* 0x00000608160075b4 */ /* 0x0005e20008211000 */
[----:B-1----:R-:W-:Y:S01]  /*1d40*/  UIADD3 UR26, UPT, UPT, UR26, 0x100, URZ ;  /* 0x000001001a1a7890 */ /* 0x002fe2000fffe0ff */
[----:B--2---:R-:W-:Y:S01]  /*1d50*/  UMOV UR6, UR14 ;  /* 0x0000000e00067c82 */ /* 0x004fe20008000000 */
[----:B---3--:R-:W-:Y:S10]  /*1d60*/  BRA.U UP2, `(.L_x_31) ;  /* 0xfffffffd021c7547 */ /* 0x008ff4000b83ffff */
.L_x_25:
[----:B------:R-:W-:Y:S01]  /*1d70*/  ULEA UR6, UR14, UR4, 0x3 ;  /* 0x000000040e067291 */ /* 0x000fe2000f8e18ff */
[----:B-1----:R-:W-:Y:S01]  /*1d80*/  SHF.L.U32 R2, R0, 0x1f, RZ ;  /* 0x0000001f00027819 */ /* 0x002fe200000006ff */
[----:B------:R-:W-:Y:S01]  /*1d90*/  @!P1 SYNCS.ARRIVE.TRANS64.A1T0 RZ, [UR4+0x38], RZ ;  /* 0x000038ffffff99a7 */ /* 0x000fe20008100004 */
[----:B------:R-:W-:-:S06]  /*1da0*/  UISETP.GT.AND UP0, UPT, UR45, UR44, UPT ;  /* 0x0000002c2d00728c */ /* 0x000fcc000bf04270 */
[----:B--2-4-:R1:W2:Y:S03]  /*1db0*/  SYNCS.PHASECHK.TRANS64.TRYWAIT P0, [UR6+0x10], R2 ;  /* 0x00001002ff0075a7 */ /* 0x0142a60008001106 */
[----:B------:R-:W-:Y:S05]  /*1dc0*/  BRA.U !UP0, `(.L_x_32) ;  /* 0x0000000108e87547 */ /* 0x000fea000b800000 */
[----:B------:R-:W-:Y:S01]  /*1dd0*/  UIADD3 UR21, UPT, UPT, UR49, UR13, URZ ;  /* 0x0000000d31157290 */ /* 0x000fe2000fffe0ff */
[----:B------:R-:W-:-:S11]  /*1de0*/  UMOV UR6, UR14 ;  /* 0x0000000e00067c82 */ /* 0x000fd60008000000 */
.L_x_38:
[----:B--2---:R-:W-:Y:S01]  /*1df0*/  @P3 MOV R3, 0x1e000 ;  /* 0x0001e00000033802 */ /* 0x004fe20000000f00 */
[----:B------:R-:W-:Y:S01]  /*1e00*/  ULEA UR33, UR6, UR4, 0x3 ;  /* 0x0000000406217291 */ /* 0x000fe2000f8e18ff */
[----:B--2-4-:R-:W-:Y:S11]  /*1e10*/  @P0 BRA `(.L_x_33) ;  /* 0x00000000000c0947 */ /* 0x014ff60003800000 */
[----:B-1----:R-:W-:Y:S04]  /*1e20*/  SHF.L.U32 R2, R0, 0x1f, RZ ;  /* 0x0000001f00027819 */ /* 0x002fe800000006ff */
[----:B------:R-:W1:Y:S02]  /*1e30*/  SYNCS.PHASECHK.TRANS64.TRYWAIT P0, [UR33+0x10], R2 ;  /* 0x00001002ff0075a7 */ /* 0x000e640008001121 */
[----:B-1----:R-:W-:Y:S05]  /*1e40*/  @!P0 BRA `(.L_x_34) ;  /* 0x0000009800e48947 */ /* 0x002fea0003800000 */
.L_x_33:
[----:B------:R2:W-:Y:S01]  /*1e50*/  @P3 SYNCS.ARRIVE.TRANS64 RZ, [UR33], R3 ;  /* 0x00000003ffff39a7 */ /* 0x0005e20008000021 */
[----:B------:R-:W-:Y:S04]  /*1e60*/  ULOP3.LUT UR7, UR29, 0x2, URZ, 0xfc, !UPT ;  /* 0x000000021d077892 */ /* 0x000fe8000f8efcff */
[----:B------:R-:W-:Y:S09]  /*1e70*/  UISETP.NE.AND UP0, UPT, UR7, 0x2, UPT ;  /* 0x000000020700788c */ /* 0x000ff2000bf05270 */
[----:B------:R-:W-:Y:S05]  /*1e80*/  BRA.U UP0, `(.L_x_35) ;  /* 0x0000000100047547 */ /* 0x000fea000b800000 */
[----:B------:R-:W-:Y:S05]  /*1e90*/  BPT.TRAP 0x1 ;  /* 0x000000040000795c */ /* 0x000fea0000300000 */
.L_x_35:
[----:B------:R-:W-:Y:S04]  /*1ea0*/  BSSY.RECONVERGENT B0, `(.L_x_36) ;  /* 0x0000003000007945 */ /* 0x000fe80003800200 */
[----:B------:R-:W-:Y:S05]  /*1eb0*/  @!P2 BRA `(.L_x_37) ;  /* 0x000000000004a947 */ /* 0x000fea0003800000 */
[----:B------:R-:W-:Y:S05]  /*1ec0*/  BPT.TRAP 0x1 ;  /* 0x000000040000795c */ /* 0x000fea0000300000 */
.L_x_37:
[----:B------:R-:W-:Y:S05]  /*1ed0*/  BSYNC.RECONVERGENT B0 ;  /* 0x0000000000007941 */ /* 0x000fea0003800200 */
.L_x_36:
[----:B------:R-:W-:Y:S02]  /*1ee0*/  UIADD3 UR7, UPT, UPT, UR6, 0x1, URZ ;  /* 0x0000000106077890 */ /* 0x000fe4000fffe0ff */
[----:B------:R-:W-:Y:S02]  /*1ef0*/  UIADD3 UR22, UP1, UPT, UR38, 0x80, URZ ;  /* 0x0000008026167890 */ /* 0x000fe4000ff3e0ff */
[----:B------:R-:W-:Y:S02]  /*1f00*/  UISETP.NE.AND UP0, UPT, UR7, 0x2, UPT ;  /* 0x000000020700788c */ /* 0x000fe4000bf05270 */
[----:B------:R-:W-:Y:S02]  /*1f10*/  ULEA UR24, UR6, UR4, 0xf ;  /* 0x0000000406187291 */ /* 0x000fe4000f8e78ff */
[----:B------:R-:W-:Y:S02]  /*1f20*/  USEL UR8, URZ, 0x1, UP0 ;  /* 0x00000001ff087887 */ /* 0x000fe40008000000 */
[----:B------:R-:W-:Y:S02]  /*1f30*/  USEL UR14, UR7, URZ, UP0 ;  /* 0x000000ff070e7287 */ /* 0x000fe40008000000 */
[----:B------:R-:W-:Y:S02]  /*1f40*/  USHF.L.U32 UR34, UR13, 0x8, URZ ;  /* 0x000000080d227899 */ /* 0x000fe400080006ff */
[----:B------:R-:W-:Y:S01]  /*1f50*/  ULEA UR7, UR14, UR4, 0x3 ;  /* 0x000000040e077291 */ /* 0x000fe2000f8e18ff */
[----:B------:R-:W-:Y:S01]  /*1f60*/  LOP3.LUT R0, R0, UR8, RZ, 0x3c, !PT ;  /* 0x0000000800007c12 */ /* 0x000fe2000f8e3cff */
[----:B------:R-:W-:Y:S02]  /*1f70*/  ULOP3.LUT UR33, UR33, 0xfefffff8, URZ, 0xc0, !UPT ;  /* 0xfefffff821217892 */ /* 0x000fe4000f8ec0ff */
        /* <DEDUP_REMOVED lines=8> */
[----:B------:R-:W-:Y:S01]  /*2000*/  UIADD3 UR24, UPT, UPT, UR24, 0x12200, URZ ;  /* 0x0001220018187890 */ /* 0x000fe2000fffe0ff */
[----:B------:R-:W-:Y:S01]  /*2010*/  UTMALDG.3D.2CTA [UR32], [UR22], desc[UR6] ;  /* 0x00000620160075b4 */ /* 0x000fe20008211000 */
[----:B------:R-:W-:Y:S01]  /*2020*/  UIADD3 UR30, UP0, UPT, UR38, 0x180, URZ ;  /* 0x00000180261e7890 */ /* 0x000fe2000ff1e0ff */
[----:B------:R-:W-:Y:S01]  /*2030*/  UMOV UR27, UR35 ;  /* 0x00000023001b7c82 */ /* 0x000fe20008000000 */
[----:B------:R-:W-:Y:S01]  /*2040*/  UMOV UR28, UR36 ;  /* 0x00000024001c7c82 */ /* 0x000fe20008000000 */
[----:B------:R-:W-:Y:S01]  /*2050*/  UMOV UR25, UR33 ;  /* 0x0000002100197c82 */ /* 0x000fe20008000000 */
[----:B------:R-:W-:Y:S03]  /*2060*/  UIADD3.X UR31, UPT, UPT, URZ, UR39, URZ, UP0, !UPT ;  /* 0x00000027ff1f7290 */ /* 0x000fe600087fe4ff */
[----:B------:R-:W-:Y:S01]  /*2070*/  UTMALDG.3D.2CTA [UR24], [UR22], desc[UR6] ;  /* 0x00000618160075b4 */ /* 0x000fe20008211000 */
[----:B------:R-:W-:Y:S01]  /*2080*/  UIADD3 UR16, UPT, UPT, UR8, 0x1e200, URZ ;  /* 0x0001e20008107890 */ /* 0x000fe2000fffe0ff */
[----:B------:R-:W-:Y:S01]  /*2090*/  UMOV UR20, UR36 ;  /* 0x0000002400147c82 */ /* 0x000fe20008000000 */
[----:B------:R-:W-:Y:S01]  /*20a0*/  UMOV UR17, UR33 ;  /* 0x0000002100117c82 */ /* 0x000fe20008000000 */
[----:B------:R-:W-:Y:S01]  /*20b0*/  UMOV UR18, UR34 ;  /* 0x0000002200127c82 */ /* 0x000fe20008000000 */
[----:B------:R-:W-:Y:S01]  /*20c0*/  UIADD3 UR8, UPT, UPT, UR8, 0x21a00, URZ ;  /* 0x00021a0008087890 */ /* 0x000fe2000fffe0ff */
[----:B------:R-:W-:Y:S01]  /*20d0*/  UMOV UR11, UR19 ;  /* 0x00000013000b7c82 */ /* 0x000fe20008000000 */
[----:B------:R-:W-:Y:S03]  /*20e0*/  UMOV UR12, UR36 ;  /* 0x00000024000c7c82 */ /* 0x000fe60008000000 */
[----:B------:R-:W-:Y:S01]  /*20f0*/  UTMALDG.3D.2CTA [UR16], [UR30], desc[UR6] ;  /* 0x000006101e0075b4 */ /* 0x000fe20008211000 */
[----:B------:R-:W-:Y:S01]  /*2100*/  UMOV UR9, UR33 ;  /* 0x0000002100097c82 */ /* 0x000fe20008000000 */
[----:B------:R-:W-:Y:S01]  /*2110*/  UMOV UR10, UR26 ;  /* 0x0000001a000a7c82 */ /* 0x000fe20008000000 */
[----:B------:R-:W-:Y:S04]  /*2120*/  UIADD3 UR13, UPT, UPT, UR13, 0x1, URZ ;  /* 0x000000010d0d7890 */ /* 0x000fe8000fffe0ff */
[----:B------:R-:W-:Y:S01]  /*2130*/  UISETP.NE.AND UP0, UPT, UR13, UR21, UPT ;  /* 0x000000150d00728c */ /* 0x000fe2000bf05270 */
[----:B------:R1:W-:Y:S02]  /*2140*/  UTMALDG.3D.2CTA [UR8], [UR30], desc[UR6] ;  /* 0x000006081e0075b4 */ /* 0x0003e40008211000 */
[----:B-1----:R-:W-:Y:S06]  /*2150*/  UMOV UR6, UR14 ;  /* 0x0000000e00067c82 */ /* 0x002fec0008000000 */
[----:B---3--:R-:W-:Y:S05]  /*2160*/  BRA.U UP0, `(.L_x_38) ;  /* 0xfffffffd00207547 */ /* 0x008fea000b83ffff */
.L_x_32:
[C---:B--2---:R-:W-:Y:S01]  /*2170*/  LEA R3, R9.reuse, UR4, 0x3 ;  /* 0x0000000409037c11 */ /* 0x044fe2000f8e18ff */
[----:B------:R-:W-:Y:S01]  /*2180*/  NOP ;  /* 0x0000000000007918 */ /* 0x000fe20000000000 */
[----:B-1----:R-:W-:Y:S02]  /*2190*/  SHF.L.U32 R2, R12, 0x1f, RZ ;  /* 0x0000001f0c027819 */ /* 0x002fe400000006ff */
[----:B------:R-:W-:Y:S02]  /*21a0*/  LEA R4, R9, UR4, 0x4 ;  /* 0x0000000409047c11 */ /* 0x000fe4000f8e20ff */
[----:B----4-:R-:W1:Y:S02]  /*21b0*/  SYNCS.PHASECHK.TRANS64.TRYWAIT P0, [R3+URZ+0x40], R2 ;  /* 0x00004002030075a7 */ /* 0x010e6400080011ff */
[----:B-1----:R-:W-:Y:S05]  /*21c0*/  @!P0 BRA `(.L_x_39) ;  /* 0x00000098001c8947 */ /* 0x002fea0003800000 */
.L_x_117:
[----:B------:R-:W2:Y:S01]  /*21d0*/  LDS.128 R4, [R4+0xb0] ;  /* 0x0000b00004047984 */ /* 0x000ea20000000c00 */
[----:B------:R-:W-:Y:S01]  /*21e0*/  UISETP.GE.AND UP0, UPT, UR15, 0x1, UPT ;  /* 0x000000010f00788c */ /* 0x000fe2000bf06270 */
[----:B------:R-:W-:Y:S01]  /*21f0*/  @!PT LDS RZ, [RZ] ;  /* 0x00000000fffff984 */ /* 0x000fe20000000800 */
[----:B------:R-:W-:Y:S01]  /*2200*/  @!PT LDS RZ, [RZ] ;  /* 0x00000000fffff984 */ /* 0x000fe20000000800 */
[----:B------:R-:W-:Y:S01]  /*2210*/  @!PT LDS RZ, [RZ] ;  /* 0x00000000fffff984 */ /* 0x000fe20000000800 */
[----:B------:R-:W-:Y:S01]  /*2220*/  @!PT LDS RZ, [RZ] ;  /* 0x00000000fffff984 */ /* 0x000fe20000000800 */
[----:B------:R3:W-:Y:S06]  /*2230*/  MEMBAR.ALL.CTA ;  /* 0x0000000000007992 */ /* 0x0007ec0000008000 */
[----:B---3--:R-:W3:Y:S01]  /*2240*/  FENCE.VIEW.ASYNC.S ;  /* 0x00000000000073c6 */ /* 0x008ee20000000000 */
[----:B--2---:R-:W-:-:S13]  /*2250*/  LOP3.LUT P0, RZ, R6, 0x1, RZ, 0xc0, !PT ;  /* 0x0000000106ff7812 */ /* 0x004fda000780c0ff */
[----:B---3--:R-:W-:Y:S01]  /*2260*/  VOTEU.ANY UP1, P0 ;  /* 0x0000000000ff7886 */ /* 0x008fe20000020100 */
[----:B------:R-:W-:-:S13]  /*2270*/  PLOP3.LUT P0, PT, PT, PT, UP1, 0x80, 0x8 ;  /* 0x000000000008781c */ /* 0x000fda0003f0f018 */
[----:B-1----:R-:W-:Y:S02]  /*2280*/  @P0 LOP3.LUT R2, R5, 0xffff, RZ, 0xc0, !PT ;  /* 0x0000ffff05020812 */ /* 0x002fe400078ec0ff */
[----:B------:R-:W-:Y:S02]  /*2290*/  @P0 MOV R8, R4 ;  /* 0x0000000400080202 */ /* 0x000fe40000000f00 */
[----:B------:R-:W-:Y:S01]  /*22a0*/  @P0 R2UR UR7, R2 ;  /* 0x00000000020702ca */ /* 0x000fe200000e0000 */
[----:B------:R-:W-:Y:S01]  /*22b0*/  VIADD R2, R3, 0x50 ;  /* 0x0000005003027836 */ /* 0x000fe20000000000 */
[----:B------:R-:W-:Y:S02]  /*22c0*/  @P0 SHF.R.U32.HI R4, RZ, 0x10, R5 ;  /* 0x00000010ff040819 */ /* 0x000fe40000011605 */
[----:B------:R-:W-:Y:S02]  /*22d0*/  @P0 R2UR UR8, R8 ;  /* 0x00000000080802ca */ /* 0x000fe400000e0000 */
[----:B------:R-:W-:-:S02]  /*22e0*/  PRMT R2, RZ, 0x654, R2 ;  /* 0x00000654ff027816 */ /* 0x000fc40000000002 */
[----:B------:R-:W-:Y:S02]  /*22f0*/  @P0 R2UR UR6, R4 ;  /* 0x00000000040602ca */ /* 0x000fe400000e0000 */
[----:B------:R1:W-:Y:S03]  /*2300*/  SYNCS.ARRIVE.TRANS64.RED.A1T0 RZ, [R2+URZ], RZ ;  /* 0x000000ff02ff79a7 */ /* 0x0003e600081004ff */
[----:B------:R-:W-:-:S04]  /*2310*/  @UP1 UMOV UR40, UR7 ;  /* 0x0000000700281c82 */ /* 0x000fc80008000000 */
[----:B------:R-:W-:-:S04]  /*2320*/  @UP1 UMOV UR41, UR8 ;  /* 0x0000000800291c82 */ /* 0x000fc80008000000 */
[----:B------:R-:W-:Y:S01]  /*2330*/  @UP1 UMOV UR36, UR6 ;  /* 0x0000000600241c82 */ /* 0x000fe20008000000 */
[----:B------:R-:W-:Y:S05]  /*2340*/  BRA.U !UP0, `(.L_x_40) ;  /* 0x0000000108d47547 */ /* 0x000fea000b800000 */
[----:B------:R-:W2:Y:S01]  /*2350*/  LDCU.128 UR20, c[0x0][0xb10] ;  /* 0x00016200ff1477ac */ /* 0x000ea20008000c00 */
[----:B------:R-:W3:Y:S01]  /*2360*/  LDCU UR25, c[0x0][0xb20] ;  /* 0x00016400ff1977ac */ /* 0x000ee20008000800 */
[----:B------:R-:W4:Y:S01]  /*2370*/  LDCU UR24, c[0x0][0xb0c] ;  /* 0x00016180ff1877ac */ /* 0x000f220008000800 */
[----:B------:R-:W1:Y:S01]  /*2380*/  LDCU.64 UR10, c[0x0][0xb28] ;  /* 0x00016500ff0a77ac */ /* 0x000e620008000a00 */
[----:B------:R-:W-:Y:S02]  /*2390*/  UISETP.NE.AND UP3, UPT, UR15, 0x1, UPT ;  /* 0x000000010f00788c */ /* 0x000fe4000bf65270 */
[----:B--2---:R-:W-:Y:S02]  /*23a0*/  UIMAD.WIDE.U32 UR6, UR42, UR23, URZ ;  /* 0x000000172a0672a5 */ /* 0x004fe4000f8e00ff */
[----:B------:R-:W-:Y:S02]  /*23b0*/  UIMAD.WIDE.U32 UR8, UR43, UR20, URZ ;  /* 0x000000142b0872a5 */ /* 0x000fe4000f8e00ff */
[----:B------:R-:W-:-:S02]  /*23c0*/  UISETP.NE.AND UP0, UPT, UR22, 0x1, UPT ;  /* 0x000000011600788c */ /* 0x000fc4000bf05270 */
[----:B------:R-:W-:Y:S01]  /*23d0*/  UIMAD.WIDE.U32 UR18, UR40, UR23, URZ ;  /* 0x00000017281272a5 */ /* 0x000fe2000f8e00ff */
[----:B------:R-:W-:Y:S01]  /*23e0*/  UMOV UR6, UR7 ;  /* 0x0000000700067c82 */ /* 0x000fe20008000000 */
[----:B----4-:R-:W-:Y:S02]  /*23f0*/  UISETP.NE.AND UP2, UPT, UR24, 0x1, UPT ;  /* 0x000000011800788c */ /* 0x010fe4000bf45270 */
[----:B---3--:R-:W-:Y:S02]  /*2400*/  USHF.R.U32.HI UR7, URZ, UR25, UR6 ;  /* 0x00000019ff077299 */ /* 0x008fe40008011606 */
[----:B------:R-:W-:Y:S01]  /*2410*/  UIMAD.WIDE.U32 UR16, UR41, UR20, URZ ;  /* 0x00000014291072a5 */ /* 0x000fe2000f8e00ff */
[----:B------:R-:W-:Y:S01]  /*2420*/  UMOV UR6, UR9 ;  /* 0x0000000900067c82 */ /* 0x000fe20008000000 */
[----:B------:R-:W-:Y:S02]  /*2430*/  USEL UR7, UR42, UR7, !UP0 ;  /* 0x000000072a077287 */ /* 0x000fe4000c000000 */
[----:B------:R-:W-:-:S02]  /*2440*/  USHF.R.U32.HI UR6, URZ, UR21, UR6 ;  /* 0x00000015ff067299 */ /* 0x000fc40008011606 */
[----:B-1----:R-:W-:Y:S02]  /*2450*/  UIMAD.WIDE.U32 UR12, UR7, UR10, URZ ;  /* 0x0000000a070c72a5 */ /* 0x002fe4000f8e00ff */
[----:B------:R-:W-:Y:S01]  /*2460*/  USEL UR8, UR43, UR6, !UP2 ;  /* 0x000000062b087287 */ /* 0x000fe2000d000000 */
[----:B------:R-:W-:Y:S02]  /*2470*/  UMOV UR16, UR17 ;  /* 0x0000001100107c82 */ /* 0x000fe40008000000 */
[----:B------:R-:W-:Y:S01]  /*2480*/  UMOV UR6, UR19 ;  /* 0x0000001300067c82 */ /* 0x000fe20008000000 */
[----:B------:R-:W-:Y:S01]  /*2490*/  UIMAD.WIDE.U32 UR18, UR8, UR10, URZ ;  /* 0x0000000a081272a5 */ /* 0x000fe2000f8e00ff */
[----:B------:R-:W-:Y:S01]  /*24a0*/  UMOV UR12, UR13 ;  /* 0x0000000d000c7c82 */ /* 0x000fe20008000000 */
[----:B------:R-:W-:Y:S02]  /*24b0*/  USHF.R.U32.HI UR6, URZ, UR25, UR6 ;  /* 0x00000019ff067299 */ /* 0x000fe40008011606 */
[----:B------:R-:W-:-:S03]  /*24c0*/  @UP3 USHF.R.U32.HI UR7, URZ, UR11, UR12 ;  /* 0x0000000bff073299 */ /* 0x000fc6000801160c */
[----:B------:R-:W-:Y:S01]  /*24d0*/  UMOV UR18, UR19 ;  /* 0x0000001300127c82 */ /* 0x000fe20008000000 */
[----:B------:R-:W-:Y:S02]  /*24e0*/  USHF.R.U32.HI UR21, URZ, UR21, UR16 ;  /* 0x00000015ff157299 */ /* 0x000fe40008011610 */
[----:B------:R-:W-:Y:S02]  /*24f0*/  USEL UR6, UR40, UR6, !UP0 ;  /* 0x0000000628067287 */ /* 0x000fe4000c000000 */
[----:B------:R-:W-:Y:S02]  /*2500*/  @UP3 USHF.R.U32.HI UR8, URZ, UR11, UR18 ;  /* 0x0000000bff083299 */ /* 0x000fe40008011612 */
[----:B------:R-:W-:Y:S02]  /*2510*/  UIMAD UR9, UR15, UR7, URZ ;  /* 0x000000070f0972a4 */ /* 0x000fe4000f8e02ff */
[----:B------:R-:W-:Y:S02]  /*2520*/  USEL UR7, UR41, UR21, !UP2 ;  /* 0x0000001529077287 */ /* 0x000fe4000d000000 */
[----:B------:R-:W-:-:S02]  /*2530*/  UIMAD UR12, UR15, UR8, URZ ;  /* 0x000000080f0c72a4 */ /* 0x000fc4000f8e02ff */
[----:B------:R-:W-:Y:S02]  /*2540*/  UISETP.GE.AND UP0, UPT, UR6, UR9, UPT ;  /* 0x000000090600728c */ /* 0x000fe4000bf06270 */
[----:B------:R-:W-:Y:S02]  /*2550*/  UIMAD.WIDE.U32 UR16, UR6, UR10, URZ ;  /* 0x0000000a061072a5 */ /* 0x000fe4000f8e00ff */
[----:B------:R-:W-:Y:S02]  /*2560*/  UISETP.GE.OR UP0, UPT, UR7, UR12, UP0 ;  /* 0x0000000c0700728c */ /* 0x000fe40008706670 */
[----:B------:R-:W-:Y:S02]  /*2570*/  UIMAD.WIDE.U32 UR12, UR7, UR10, URZ ;  /* 0x0000000a070c72a5 */ /* 0x000fe4000f8e00ff */
[----:B------:R-:W-:Y:S01]  /*2580*/  UIADD3 UR16, UPT, UPT, -UR6, URZ, URZ ;  /* 0x000000ff06107290 */ /* 0x000fe2000fffe1ff */
[----:B------:R-:W-:Y:S01]  /*2590*/  UMOV UR10, UR17 ;  /* 0x00000011000a7c82 */ /* 0x000fe20008000000 */
[----:B------:R-:W-:-:S02]  /*25a0*/  UIADD3 UR12, UPT, UPT, -UR7, URZ, URZ ;  /* 0x000000ff070c7290 */ /* 0x000fc4000fffe1ff */
[----:B------:R-:W-:-:S03]  /*25b0*/  USHF.R.U32.HI UR10, URZ, UR11, UR10 ;  /* 0x0000000bff0a7299 */ /* 0x000fc6000801160a */
[----:B------:R-:W-:Y:S01]  /*25c0*/  @!UP0 UMOV UR9, UR13 ;  /* 0x0000000d00098c82 */ /* 0x000fe20008000000 */
[----:B------:R-:W-:Y:S02]  /*25d0*/  UIMAD UR16, UR22, UR16, UR40 ;  /* 0x00000010161072a4 */ /* 0x000fe4000f8e0228 */
[----:B------:R-:W-:Y:S02]  /*25e0*/  USEL UR10, UR6, UR10, !UP3 ;  /* 0x0000000a060a7287 */ /* 0x000fe4000d800000 */
[----:B------:R-:W-:Y:S02]  /*25f0*/  @!UP0 USHF.R.U32.HI UR9, URZ, UR11, UR9 ;  /* 0x0000000bff098299 */ /* 0x000fe40008011609 */
[----:B------:R-:W-:Y:S02]  /*2600*/  UIADD3 UR11, UPT, UPT, -UR10, URZ, URZ ;  /* 0x000000ff0a0b7290 */ /* 0x000fe4000fffe1ff */
[----:B------:R-:W-:Y:S02]  /*2610*/  @!UP0 USEL UR9, UR7, UR9, !UP3 ;  /* 0x0000000907098287 */ /* 0x000fe4000d800000 */
[----:B------:R-:W-:-:S02]  /*2620*/  UIMAD UR11, UR15, UR11, UR6 ;  /* 0x0000000b0f0b72a4 */ /* 0x000fc4000f8e0206 */
[----:B------:R-:W-:Y:S02]  /*2630*/  @!UP0 UIADD3 UR10, UPT, UPT, UR10, -UR9, URZ ;  /* 0x800000090a0a8290 */ /* 0x000fe4000fffe0ff */
[----:B------:R-:W-:Y:S02]  /*2640*/  @!UP0 UIMAD UR9, UR11, UR8, UR9 ;  /* 0x000000080b0982a4 */ /* 0x000fe4000f8e0209 */
[----:B------:R-:W-:Y:S02]  /*2650*/  @!UP0 UIMAD UR6, UR15, UR10, UR7 ;  /* 0x0000000a0f0682a4 */ /* 0x000fe4000f8e0207 */
[----:B------:R-:W-:Y:S02]  /*2660*/  UIMAD UR8, UR24, UR12, UR41 ;  /* 0x0000000c180872a4 */ /* 0x000fe4000f8e0229 */
[----:B------:R-:W-:Y:S01]  /*2670*/  UIMAD UR40, UR6, UR22, UR16 ;  /* 0x00000016062872a4 */ /* 0x000fe2000f8e0210 */
[----:B------:R-:W-:Y:S02]  /*2680*/  @!UP0 UMOV UR7, UR9 ;  /* 0x0000000900078c82 */ /* 0x000fe40008000000 */
[----:B------:R-:W-:-:S12]  /*2690*/  UIMAD UR41, UR7, UR24, UR8 ;  /* 0x00000018072972a4 */ /* 0x000fd8000f8e0208 */
.L_x_40:
[----:B------:R-:W2:Y:S02]  /*26a0*/  LDCU UR6, c[0x0][0xb30] ;  /* 0x00016600ff0677ac */ /* 0x000ea40008000800 */
[----:B--2---:R-:W-:-:S09]  /*26b0*/  UISETP.NE.AND UP0, UPT, UR6, 0x1, UPT ;  /* 0x000000010600788c */ /* 0x004fd2000bf05270 */
[----:B------:R-:W-:Y:S05]  /*26c0*/  BRA.U UP0, `(.L_x_41) ;  /* 0x0000000100447547 */ /* 0x000fea000b800000 */
[----:B------:R-:W2:Y:S01]  /*26d0*/  LDCU.128 UR16, c[0x0][0xb10] ;  /* 0x00016200ff1077ac */ /* 0x000ea20008000c00 */
[----:B------:R-:W3:Y:S01]  /*26e0*/  LDCU UR10, c[0x0][0xb0c] ;  /* 0x00016180ff0a77ac */ /* 0x000ee20008000800 */
[----:B------:R-:W4:Y:S01]  /*26f0*/  LDCU UR11, c[0x0][0xb20] ;  /* 0x00016400ff0b77ac */ /* 0x000f220008000800 */
[----:B--2---:R-:W-:Y:S02]  /*2700*/  UIMAD.WIDE.U32 UR8, UR41, UR16, URZ ;  /* 0x00000010290872a5 */ /* 0x004fe4000f8e00ff */
[----:B------:R-:W-:Y:S02]  /*2710*/  UIMAD.WIDE.U32 UR6, UR40, UR19, URZ ;  /* 0x00000013280672a5 */ /* 0x000fe4000f8e00ff */
[----:B---3--:R-:W-:Y:S02]  /*2720*/  UISETP.NE.AND UP2, UPT, UR10, 0x1, UPT ;  /* 0x000000010a00788c */ /* 0x008fe4000bf45270 */
[----:B------:R-:W-:Y:S01]  /*2730*/  UISETP.NE.AND UP0, UPT, UR18, 0x1, UPT ;  /* 0x000000011200788c */ /* 0x000fe2000bf05270 */
[----:B------:R-:W-:-:S02]  /*2740*/  UMOV UR8, UR9 ;  /* 0x0000000900087c82 */ /* 0x000fc40008000000 */
[----:B------:R-:W-:Y:S01]  /*2750*/  UMOV UR6, UR7 ;  /* 0x0000000700067c82 */ /* 0x000fe20008000000 */
[----:B------:R-:W-:Y:S02]  /*2760*/  USHF.R.U32.HI UR8, URZ, UR17, UR8 ;  /* 0x00000011ff087299 */ /* 0x000fe40008011608 */
[----:B----4-:R-:W-:Y:S02]  /*2770*/  USHF.R.U32.HI UR6, URZ, UR11, UR6 ;  /* 0x0000000bff067299 */ /* 0x010fe40008011606 */
[----:B------:R-:W-:Y:S02]  /*2780*/  USEL UR7, UR41, UR8, !UP2 ;  /* 0x0000000829077287 */ /* 0x000fe4000d000000 */
[----:B------:R-:W-:-:S04]  /*2790*/  USEL UR6, UR40, UR6, !UP0 ;  /* 0x0000000628067287 */ /* 0x000fc8000c000000 */
[----:B------:R-:W-:Y:S02]  /*27a0*/  UIADD3 UR8, UPT, UPT, UR7, -UR6, URZ ;  /* 0x8000000607087290 */ /* 0x000fe4000fffe0ff */
[----:B------:R-:W-:Y:S02]  /*27b0*/  UIADD3 UR6, UPT, UPT, -UR7, UR6, URZ ;  /* 0x0000000607067290 */ /* 0x000fe4000fffe1ff */
[----:B------:R-:W-:Y:S02]  /*27c0*/  UIMAD UR40, UR8, UR18, UR40 ;  /* 0x00000012082872a4 */ /* 0x000fe4000f8e0228 */
[----:B------:R-:W-:-:S12]  /*27d0*/  UIMAD UR41, UR6, UR10, UR41 ;  /* 0x0000000a062972a4 */ /* 0x000fd8000f8e0229 */
.L_x_41:
[----:B-1----:R-:W-:Y:S01]  /*27e0*/  VIADD R2, R9, 0x1 ;  /* 0x0000000109027836 */ /* 0x002fe20000000000 */
[----:B------:R-:W-:Y:S01]  /*27f0*/  PLOP3.LUT P1, PT, PT, PT, PT, 0x80, 0x8 ;  /* 0x000000000008781c */ /* 0x000fe20003f2f070 */
[----:B------:R-:W-:Y:S02]  /*2800*/  UIADD3 UR46, UPT, UPT, UR41, UR56, URZ ;  /* 0x00000038292e7290 */ /* 0x000fe4000fffe0ff */
[----:B------:R-:W-:Y:S01]  /*2810*/  UIADD3 UR47, UPT, UPT, UR40, UR57, URZ ;  /* 0x00000039282f7290 */ /* 0x000fe2000fffe0ff */
[----:B------:R-:W-:-:S04]  /*2820*/  ISETP.NE.AND P0, PT, R2, 0x2, PT ;  /* 0x000000020200780c */ /* 0x000fc80003f05270 */
[----:B------:R-:W-:Y:S02]  /*2830*/  SEL R3, RZ, 0x1, P0 ;  /* 0x00000001ff037807 */ /* 0x000fe40000000000 */
[----:B------:R-:W-:Y:S02]  /*2840*/  SEL R9, R2, RZ, P0 ;  /* 0x000000ff02097207 */ /* 0x000fe40000000000 */
[----:B------:R-:W-:Y:S01]  /*2850*/  LOP3.LUT R12, R12, R3, RZ, 0x3c, !PT ;  /* 0x000000030c0c7212 */ /* 0x000fe200078e3cff */
[----:B------:R-:W-:Y:S06]  /*2860*/  BRA.U UP1, `(.L_x_42) ;  /* 0xffffffed01d87547 */ /* 0x000fec000b83ffff */
[----:B------:R-:W-:Y:S01]  /*2870*/  UIADD3 UR5, UPT, UPT, UR4, 0x10, URZ ;  /* 0x0000001004057890 */ /* 0x000fe2000fffe0ff */
[----:B------:R-:W-:-:S03]  /*2880*/  SHF.L.U32 R2, R0, 0x1f, RZ ;  /* 0x0000001f00027819 */ /* 0x000fc600000006ff */
[----:B------:R-:W-:-:S09]  /*2890*/  ULEA UR4, UR14, UR5, 0x3 ;  /* 0x000000050e047291 */ /* 0x000fd2000f8e18ff */
[----:B------:R-:W1:Y:S02]  /*28a0*/  SYNCS.PHASECHK.TRANS64.TRYWAIT P0, [UR4], R2 ;  /* 0x00000002ff0075a7 */ /* 0x000e640008001104 */
[----:B-1----:R-:W-:Y:S05]  /*28b0*/  @!P0 BRA `(.L_x_43) ;  /* 0x0000009000748947 */ /* 0x002fea0003800000 */
.L_x_119:
[----:B------:R-:W-:-:S04]  /*28c0*/  UIADD3 UR4, UPT, UPT, UR14, 0x1, URZ ;  /* 0x000000010e047890 */ /* 0x000fc8000fffe0ff */
[----:B------:R-:W-:-:S04]  /*28d0*/  UISETP.NE.AND UP0, UPT, UR4, 0x2, UPT ;  /* 0x000000020400788c */ /* 0x000fc8000bf05270 */
[----:B------:R-:W-:Y:S02]  /*28e0*/  USEL UR6, URZ, 0x1, UP0 ;  /* 0x00000001ff067887 */ /* 0x000fe40008000000 */
[----:B------:R-:W-:-:S04]  /*28f0*/  USEL UR4, UR4, URZ, UP0 ;  /* 0x000000ff04047287 */ /* 0x000fc80008000000 */
[----:B------:R-:W-:Y:S01]  /*2900*/  ULEA UR4, UR4, UR5, 0x3 ;  /* 0x0000000504047291 */ /* 0x000fe2000f8e18ff */
[----:B-1----:R-:W-:-:S04]  /*2910*/  LOP3.LUT R2, R0, UR6, RZ, 0x3c, !PT ;  /* 0x0000000600027c12 */ /* 0x002fc8000f8e3cff */
[----:B------:R-:W-:Y:S01]  /*2920*/  SHF.L.U32 R2, R2, 0x1f, RZ ;  /* 0x0000001f02027819 */ /* 0x000fe200000006ff */
[----:B------:R-:W-:-:S07]  /*2930*/  IMAD.U32 R0, RZ, RZ, UR4 ;  /* 0x00000004ff007e24 */ /* 0x000fce000f8e00ff */
.L_x_44:
[----:B-1----:R1:W2:Y:S02]  /*2940*/  SYNCS.PHASECHK.TRANS64.TRYWAIT P0, [R0+URZ], R2 ;  /* 0x00000002000075a7 */ /* 0x0022a400080011ff */
[----:B--2---:R-:W-:Y:S05]  /*2950*/  @!P0 NANOSLEEP.SYNCS 0x989680 ;  /* 0x009896800000895d */ /* 0x004fea0003900000 */
[----:B------:R-:W2:Y:S02]  /*2960*/  @!P0 SYNCS.PHASECHK.TRANS64 P0, [R0+URZ], R2 ;  /* 0x00000002000085a7 */ /* 0x000ea400080010ff */
[----:B--2---:R-:W-:Y:S05]  /*2970*/  @P0 EXIT ;  /* 0x000000000000094d */ /* 0x004fea0003800000 */
[----:B------:R-:W-:Y:S05]  /*2980*/  BRA `(.L_x_44) ;  /* 0xfffffffc00ec7947 */ /* 0x000fea000383ffff */
.L_x_22:
[----:B------:R-:W-:-:S04]  /*2990*/  UISETP.NE.AND UP0, UPT, UR5, URZ, UPT ;  /* 0x000000ff0500728c */ /* 0x000fc8000bf05270 */
[----:B------:R-:W-:-:S09]  /*29a0*/  UISETP.NE.OR UP0, UPT, UR14, 0x1, UP0 ;  /* 0x000000010e00788c */ /* 0x000fd20008705670 */
[----:B------:R-:W-:Y:S05]  /*29b0*/  BRA.U UP0, `(.L_x_45) ;  /* 0x0000000500507547 */ /* 0x000fea000b800000 */
[----:B------:R-:W-:Y:S01]  /*29c0*/  HFMA2 R9, -RZ, RZ, 0, 0 ;  /* 0x00000000ff097431 */ /* 0x000fe200000001ff */
[----:B------:R-:W-:Y:S01]  /*29d0*/  UMOV UR6, 0x400 ;  /* 0x0000040000067882 */ /* 0x000fe20000000000 */
[----:B------:R-:W-:Y:S01]  /*29e0*/  ISETP.GE.U32.AND P2, PT, R14, 0x2, PT ;  /* 0x000000020e00780c */ /* 0x000fe20003f46070 */
[----:B------:R-:W-:Y:S01]  /*29f0*/  IMAD.MOV.U32 R10, RZ, RZ, 0x1 ;  /* 0x00000001ff0a7424 */ /* 0x000fe200078e00ff */
[----:B------:R-:W-:Y:S01]  /*2a00*/  MOV R4, RZ ;  /* 0x000000ff00047202 */ /* 0x000fe20000000f00 */
[----:B------:R-:W-:Y:S01]  /*2a10*/  IMAD.MOV.U32 R12, RZ, RZ, RZ ;  /* 0x000000ffff0c7224 */ /* 0x000fe200078e00ff */
[----:B------:R-:W-:Y:S01]  /*2a20*/  ULEA UR6, UR5, UR6, 0x18 ;  /* 0x0000000605067291 */ /* 0x000fe2000f8ec0ff */
[----:B------:R-:W-:Y:S02]  /*2a30*/  IMAD.MOV.U32 R11, RZ, RZ, RZ ;  /* 0x000000ffff0b7224 */ /* 0x000fe400078e00ff */
[----:B------:R-:W-:-:S09]  /*2a40*/  UMOV UR5, URZ ;  /* 0x000000ff00057c82 */ /* 0x000fd20008000000 */
.L_x_49:
[----:B------:R-:W-:Y:S02]  /*2a50*/  LEA R0, R4, UR6, 0x3 ;  /* 0x0000000604007c11 */ /* 0x000fe4000f8e18ff */
[----:B------:R-:W-:-:S03]  /*2a60*/  SHF.L.U32 R2, R11, 0x1f, RZ ;  /* 0x0000001f0b027819 */ /* 0x000fc600000006ff */
[----:B------:R-:W-:Y:S01]  /*2a70*/  VIADD R3, R0, 0x90 ;  /* 0x0000009000037836 */ /* 0x000fe20000000000 */
[----:B------:R-:W1:Y:S02]  /*2a80*/  SYNCS.PHASECHK.TRANS64.TRYWAIT P0, [R0+URZ+0x80], R2 ;  /* 0x00008002000075a7 */ /* 0x000e6400080011ff */
[----:B-1----:R-:W-:Y:S05]  /*2a90*/  @!P0 BRA `(.L_x_46) ;  /* 0x0000009000148947 */ /* 0x002fea0003800000 */
.L_x_120:
[----:B------:R-:W-:Y:S01]  /*2aa0*/  ULEA UR4, UR5, UR6, 0x3 ;  /* 0x0000000605047291 */ /* 0x000fe2000f8e18ff */
[----:B-1----:R-:W-:Y:S01]  /*2ab0*/  PRMT R0, RZ, 0x654, R3 ;  /* 0x00000654ff007816 */ /* 0x002fe20000000003 */
[----:B------:R-:W-:Y:S01]  /*2ac0*/  @!P2 IMAD.MOV.U32 R5, RZ, RZ, 0x10 ;  /* 0x00000010ff05a424 */ /* 0x000fe200078e00ff */
[----:B------:R-:W-:Y:S01]  /*2ad0*/  SHF.L.U32 R2, R10, 0x1f, RZ ;  /* 0x0000001f0a027819 */ /* 0x000fe200000006ff */
[----:B------:R-:W-:Y:S01]  /*2ae0*/  UIADD3 UR7, UPT, UPT, UR4, 0x40, URZ ;  /* 0x0000004004077890 */ /* 0x000fe2000fffe0ff */
[----:B------:R1:W-:Y:S04]  /*2af0*/  SYNCS.ARRIVE.TRANS64.RED.A1T0 RZ, [R0+URZ], RZ ;  /* 0x000000ff00ff79a7 */ /* 0x0003e800081004ff */
[----:B------:R-:W2:Y:S01]  /*2b00*/  SYNCS.PHASECHK.TRANS64.TRYWAIT P0, [UR4+0x50], R2 ;  /* 0x00005002ff0075a7 */ /* 0x000ea20008001104 */
[----:B-1----:R-:W-:-:S05]  /*2b10*/  IMAD.U32 R0, RZ, RZ, UR7 ;  /* 0x00000007ff007e24 */ /* 0x002fca000f8e00ff */
[----:B------:R-:W-:Y:S01]  /*2b20*/  PRMT R0, R14, 0x654, R0 ;  /* 0x000006540e007816 */ /* 0x000fe20000000000 */
[----:B--2---:R-:W-:Y:S06]  /*2b30*/  @!P0 BRA `(.L_x_47) ;  /* 0x0000009000008947 */ /* 0x004fec0003800000 */
.L_x_122:
[----:B------:R-:W-:Y:S01]  /*2b40*/  ULEA UR8, UR5, UR6, 0x4 ;  /* 0x0000000605087291 */ /* 0x000fe2000f8e20ff */
[----:B------:R-:W-:Y:S01]  /*2b50*/  SEL R13, R0, R13, !P2 ;  /* 0x0000000d000d7207 */ /* 0x000fe20005000000 */
[----:B------:R-:W-:Y:S01]  /*2b60*/  UIADD3 UR9, UPT, UPT, UR4, 0x40, URZ ;  /* 0x0000004004097890 */ /* 0x000fe2000fffe0ff */
[----:B------:R-:W-:Y:S01]  /*2b70*/  LEA R0, R9, UR6, 0x3 ;  /* 0x0000000609007c11 */ /* 0x000fe2000f8e18ff */
[----:B------:R-:W-:Y:S01]  /*2b80*/  UIADD3 UR8, UPT, UPT, UR8, 0xb0, URZ ;  /* 0x000000b008087890 */ /* 0x000fe2000fffe0ff */
[----:B-1----:R-:W-:Y:S01]  /*2b90*/  SHF.L.U32 R2, R12, 0x1f, RZ ;  /* 0x0000001f0c027819 */ /* 0x002fe200000006ff */
[----:B------:R1:W-:Y:S01]  /*2ba0*/  @!P2 SYNCS.ARRIVE.TRANS64.RED RZ, [R13+URZ], R5 ;  /* 0x000000050dffa9a7 */ /* 0x0003e200080004ff */
[----:B------:R-:W-:Y:S01]  /*2bb0*/  UIADD3 UR4, UPT, UPT, UR5, 0x1, URZ ;  /* 0x0000000105047890 */ /* 0x000fe2000fffe0ff */
[----:B------:R-:W-:-:S03]  /*2bc0*/  VIADD R8, R4, 0x1 ;  /* 0x0000000104087836 */ /* 0x000fc60000000000 */
[----:B------:R-:W-:Y:S02]  /*2bd0*/  UISETP.NE.AND UP0, UPT, UR4, 0x2, UPT ;  /* 0x000000020400788c */ /* 0x000fe4000bf05270 */
[----:B------:R-:W-:Y:S06]  /*2be0*/  UGETNEXTWORKID.BROADCAST [UR8], [UR9] ;  /* 0x00000000080073ca */ /* 0x000fec0008000100 */
[----:B------:R-:W-:Y:S01]  /*2bf0*/  USEL UR7, URZ, 0x1, UP0 ;  /* 0x00000001ff077887 */ /* 0x000fe20008000000 */
[----:B------:R-:W-:Y:S01]  /*2c00*/  ISETP.NE.AND P0, PT, R8, 0x2, PT ;  /* 0x000000020800780c */ /* 0x000fe20003f05270 */
[----:B------:R-:W-:Y:S01]  /*2c10*/  USEL UR5, UR4, URZ, UP0 ;  /* 0x000000ff04057287 */ /* 0x000fe20008000000 */
[----:B------:R-:W2:Y:S03]  /*2c20*/  SYNCS.PHASECHK.TRANS64.TRYWAIT P1, [R0+URZ+0x40], R2 ;  /* 0x00004002000075a7 */ /* 0x000ea600080211ff */
[----:B------:R-:W-:Y:S01]  /*2c30*/  LOP3.LUT R10, R10, UR7, RZ, 0x3c, !PT ;  /* 0x000000070a0a7c12 */ /* 0x000fe2000f8e3cff */
[----:B-12---:R-:W-:Y:S07]  /*2c40*/  @!P1 BRA `(.L_x_48) ;  /* 0x0000008c00d49947 */ /* 0x006fee0003800000 */
.L_x_123:
[----:B-1----:R-:W-:Y:S01]  /*2c50*/  LEA R2, R9, UR6, 0x4 ;  /* 0x0000000609027c11 */ /* 0x002fe2000f8e20ff */
[----:B------:R-:W-:-:S04]  /*2c60*/  VIADD R0, R0, 0x50 ;  /* 0x0000005000007836 */ /* 0x000fc80000000000 */
[----:B------:R1:W2:Y:S01]  /*2c70*/  LDS.128 R4, [R2+0xb0] ;  /* 0x0000b00002047984 */ /* 0x0002a20000000c00 */
[----:B------:R-:W-:Y:S01]  /*2c80*/  PRMT R0, RZ, 0x654, R0 ;  /* 0x00000654ff007816 */ /* 0x000fe20000000000 */
[----:B------:R-:W-:Y:S01]  /*2c90*/  @!PT LDS RZ, [RZ] ;  /* 0x00000000fffff984 */ /* 0x000fe20000000800 */
[----:B------:R-:W-:Y:S01]  /*2ca0*/  @!PT LDS RZ, [RZ] ;  /* 0x00000000fffff984 */ /* 0x000fe20000000800 */
[----:B------:R-:W-:Y:S01]  /*2cb0*/  @!PT LDS RZ, [RZ] ;  /* 0x00000000fffff984 */ /* 0x000fe20000000800 */
[----:B------:R-:W-:Y:S01]  /*2cc0*/  @!PT LDS RZ, [RZ] ;  /* 0x00000000fffff984 */ /* 0x000fe20000000800 */
[----:B------:R3:W-:Y:S06]  /*2cd0*/  MEMBAR.ALL.CTA ;  /* 0x0000000000007992 */ /* 0x0007ec0000008000 */
[----:B---3--:R-:W3:Y:S01]  /*2ce0*/  FENCE.VIEW.ASYNC.S ;  /* 0x00000000000073c6 */ /* 0x008ee20000000000 */
[----:B-1----:R-:W-:-:S04]  /*2cf0*/  SEL R2, RZ, 0x1, P0 ;  /* 0x00000001ff027807 */ /* 0x002fc80000000000 */
[----:B------:R-:W-:Y:S01]  /*2d00*/  LOP3.LUT R11, R11, R2, RZ, 0x3c, !PT ;  /* 0x000000020b0b7212 */ /* 0x000fe200078e3cff */
[----:B---3--:R1:W-:Y:S01]  /*2d10*/  SYNCS.ARRIVE.TRANS64.RED.A1T0 RZ, [R0+URZ], RZ ;  /* 0x000000ff00ff79a7 */ /* 0x0083e200081004ff */
[----:B--2---:R-:W-:Y:S02]  /*2d20*/  LOP3.LUT P3, RZ, R6, 0x1, RZ, 0xc0, !PT ;  /* 0x0000000106ff7812 */ /* 0x004fe4000786c0ff */
[----:B------:R-:W-:Y:S01]  /*2d30*/  SEL R4, R8, RZ, P0 ;  /* 0x000000ff08047207 */ /* 0x000fe20000000000 */
[----:B-1----:R-:W-:-:S05]  /*2d40*/  VIADD R0, R9, 0x1 ;  /* 0x0000000109007836 */ /* 0x002fca0000000000 */
[----:B------:R-:W-:-:S04]  /*2d50*/  ISETP.NE.AND P1, PT, R0, 0x2, PT ;  /* 0x000000020000780c */ /* 0x000fc80003f25270 */
[----:B------:R-:W-:Y:S02]  /*2d60*/  SEL R3, RZ, 0x1, P1 ;  /* 0x00000001ff037807 */ /* 0x000fe40000800000 */
[----:B------:R-:W-:Y:S02]  /*2d70*/  SEL R9, R0, RZ, P1 ;  /* 0x000000ff00097207 */ /* 0x000fe40000800000 */
[----:B------:R-:W-:Y:S01]  /*2d80*/  LOP3.LUT R12, R12, R3, RZ, 0x3c, !PT ;  /* 0x000000030c0c7212 */ /* 0x000fe200078e3cff */
[----:B------:R-:W-:Y:S06]  /*2d90*/  @P3 BRA `(.L_x_49) ;  /* 0xfffffffc002c3947 */ /* 0x000fec000383ffff */
[----:B------:R-:W-:Y:S01]  /*2da0*/  ULEA UR4, UR5, UR6, 0x3 ;  /* 0x0000000605047291 */ /* 0x000fe2000f8e18ff */
[----:B------:R-:W-:-:S08]  /*2db0*/  SHF.L.U32 R0, R10, 0x1f, RZ ;  /* 0x0000001f0a007819 */ /* 0x000fd000000006ff */
[----:B------:R-:W1:Y:S02]  /*2dc0*/  SYNCS.PHASECHK.TRANS64 P0, [UR4+0x50], R0 ;  /* 0x00005000ff0075a7 */ /* 0x000e640008001004 */
[----:B-1----:R-:W-:Y:S05]  /*2dd0*/  @P0 BRA `(.L_x_50) ;  /* 0x0000000000080947 */ /* 0x002fea0003800000 */
[----:B------:R-:W1:Y:S02]  /*2de0*/  SYNCS.PHASECHK.TRANS64.TRYWAIT P0, [UR4+0x50], R0 ;  /* 0x00005000ff0075a7 */ /* 0x000e640008001104 */
[----:B-1----:R-:W-:Y:S05]  /*2df0*/  @!P0 BRA `(.L_x_51) ;  /* 0x0000008c007c8947 */ /* 0x002fea0003800000 */
.L_x_50:
[----:B------:R-:W-:-:S04]  /*2e00*/  UIADD3 UR7, UPT, UPT, UR5, 0x1, URZ ;  /* 0x0000000105077890 */ /* 0x000fc8000fffe0ff */
[----:B------:R-:W-:-:S04]  /*2e10*/  UISETP.NE.AND UP0, UPT, UR7, 0x2, UPT ;  /* 0x000000020700788c */ /* 0x000fc8000bf05270 */
[----:B------:R-:W-:Y:S02]  /*2e20*/  USEL UR8, URZ, 0x1, UP0 ;  /* 0x00000001ff087887 */ /* 0x000fe40008000000 */
[----:B------:R-:W-:-:S04]  /*2e30*/  USEL UR7, UR7, URZ, UP0 ;  /* 0x000000ff07077287 */ /* 0x000fc80008000000 */
[----:B------:R-:W-:Y:S01]  /*2e40*/  ULEA UR7, UR7, UR6, 0x3 ;  /* 0x0000000607077291 */ /* 0x000fe2000f8e18ff */
[----:B-1----:R-:W-:-:S04]  /*2e50*/  LOP3.LUT R2, R10, UR8, RZ, 0x3c, !PT ;  /* 0x000000080a027c12 */ /* 0x002fc8000f8e3cff */
[----:B------:R-:W-:-:S04]  /*2e60*/  SHF.L.U32 R0, R2, 0x1f, RZ ;  /* 0x0000001f02007819 */ /* 0x000fc800000006ff */
[----:B------:R-:W1:Y:S02]  /*2e70*/  SYNCS.PHASECHK.TRANS64 P0, [UR7+0x50], R0 ;  /* 0x00005000ff0075a7 */ /* 0x000e640008001007 */
[----:B-1----:R-:W-:Y:S05]  /*2e80*/  @P0 EXIT ;  /* 0x000000000000094d */ /* 0x002fea0003800000 */
[----:B------:R-:W-:Y:S02]  /*2e90*/  SHF.L.U32 R2, R2, 0x1f, RZ ;  /* 0x0000001f02027819 */ /* 0x000fe400000006ff */
[----:B------:R-:W-:-:S07]  /*2ea0*/  MOV R0, UR7 ;  /* 0x0000000700007c02 */ /* 0x000fce0008000f00 */
.L_x_52:
[----:B-1----:R1:W2:Y:S02]  /*2eb0*/  SYNCS.PHASECHK.TRANS64.TRYWAIT P0, [R0+URZ+0x50], R2 ;  /* 0x00005002000075a7 */ /* 0x0022a400080011ff */
[----:B--2---:R-:W-:Y:S05]  /*2ec0*/  @!P0 NANOSLEEP.SYNCS 0x989680 ;  /* 0x009896800000895d */ /* 0x004fea0003900000 */
[----:B------:R-:W2:Y:S02]  /*2ed0*/  @!P0 SYNCS.PHASECHK.TRANS64 P0, [R0+URZ+0x50], R2 ;  /* 0x00005002000085a7 */ /* 0x000ea400080010ff */
[----:B--2---:R-:W-:Y:S05]  /*2ee0*/  @P0 EXIT ;  /* 0x000000000000094d */ /* 0x004fea0003800000 */
[----:B------:R-:W-:Y:S05]  /*2ef0*/  BRA `(.L_x_52) ;  /* 0xfffffffc00ec7947 */ /* 0x000fea000383ffff */
.L_x_45:
[----:B------:R-:W-:Y:S05]  /*2f00*/  BRA.U UP5, `(.L_x_53) ;  /* 0x0000001505047547 */ /* 0x000fea000b800000 */
[----:B------:R-:W-:Y:S01]  /*2f10*/  UMOV UR6, 0x40 ;  /* 0x0000004000067882 */ /* 0x000fe20000000000 */
[----:B------:R-:W-:Y:S01]  /*2f20*/  NOP ;  /* 0x0000000000007918 */ /* 0x000fe20000000000 */
[----:B------:R-:W-:Y:S01]  /*2f30*/  ULEA UR6, UR5, UR6, 0x18 ;  /* 0x0000000605067291 */ /* 0x000fe2000f8ec0ff */
[----:B------:R-:W-:Y:S02]  /*2f40*/  UMOV UR4, 0x400 ;  /* 0x0000040000047882 */ /* 0x000fe40000000000 */
[----:B------:R-:W-:-:S06]  /*2f50*/  ULEA UR5, UR5, UR4, 0x18 ;  /* 0x0000000405057291 */ /* 0x000fcc000f8ec0ff */
[----:B------:R-:W1:Y:S02]  /*2f60*/  LDS.U8 R0, [UR6+0x1c] ;  /* 0x00001c06ff007984 */ /* 0x000e640008000000 */
[----:B-1----:R-:W-:-:S13]  /*2f70*/  ISETP.NE.AND P0, PT, R0, RZ, PT ;  /* 0x000000ff0000720c */ /* 0x002fda0003f05270 */
[----:B------:R-:W-:Y:S05]  /*2f80*/  @P0 BRA `(.L_x_54) ;  /* 0x0000000400080947 */ /* 0x000fea0003800000 */
[----:B------:R-:W-:Y:S02]  /*2f90*/  UISETP.NE.U32.AND UP1, UPT, UR70, 0x1, UPT ;  /* 0x000000014600788c */ /* 0x000fe4000bf25070 */
[----:B------:R-:W-:-:S07]  /*2fa0*/  UIADD3 UR7, UPT, UPT, UR6, 0x8, URZ ;  /* 0x0000000806077890 */ /* 0x000fce000fffe0ff */
[----:B------:R-:W-:Y:S05]  /*2fb0*/  BRA.U !UP1, `(.L_x_55) ;  /* 0x00000001099c7547 */ /* 0x000fea000b800000 */
[----:B------:R-:W-:Y:S01]  /*2fc0*/  ELECT P0, URZ, PT ;  /* 0x0000000000ff782f */ /* 0x000fe20003800000 */
[----:B------:R-:W-:-:S12]  /*2fd0*/  BSSY B0, `(.L_x_55) ;  /* 0x0000025000007945 */ /* 0x000fd80003800000 */
[----:B------:R-:W-:Y:S05]  /*2fe0*/  @!P0 BRA `(.L_x_56) ;  /* 0x00000000008c8947 */ /* 0x000fea0003800000 */
[----:B------:R-:W-:-:S05]  /*2ff0*/  UMOV UR4, 0x10 ;  /* 0x0000001000047882 */ /* 0x000fca0000000000 */
[----:B------:R-:W-:Y:S04]  /*3000*/  DEPBAR.LE SB1, 0x36 ;  /* 0x00009d800000791a */ /* 0x000fe80000000000 */
[----:B------:R-:W1:Y:S02]  /*3010*/  UTCATOMSWS.2CTA.FIND_AND_SET.ALIGN UP0, UR4, UR4 ;  /* 0x00000004000475e3 */ /* 0x000e640008200800 */
[----:B-1----:R-:W-:Y:S01]  /*3020*/  MOV R0, UR4 ;  /* 0x0000000400007c02 */ /* 0x002fe20008000f00 */
[----:B------:R-:W-:Y:S06]  /*3030*/  BRA.U UP0, `(.L_x_57) ;  /* 0x0000000100187547 */ /* 0x000fec000b800000 */
.L_x_58:
[----:B------:R-:W-:Y:S05]  /*3040*/  NANOSLEEP 0x64 ;  /* 0x000000640000795d */ /* 0x000fea0003800000 */
[----:B------:R-:W-:-:S05]  /*3050*/  UMOV UR4, 0x10 ;  /* 0x0000001000047882 */ /* 0x000fca0000000000 */
[----:B------:R-:W-:Y:S04]  /*3060*/  DEPBAR.LE SB1, 0x36 ;  /* 0x00009d800000791a */ /* 0x000fe80000000000 */
[----:B------:R-:W1:Y:S02]  /*3070*/  UTCATOMSWS.2CTA.FIND_AND_SET.ALIGN UP0, UR4, UR4 ;  /* 0x00000004000475e3 */ /* 0x000e640008200800 */
[----:B-1----:R-:W-:Y:S01]  /*3080*/  MOV R0, UR4 ;  /* 0x0000000400007c02 */ /* 0x002fe20008000f00 */
[----:B------:R-:W-:Y:S05]  /*3090*/  BRA.U !UP0, `(.L_x_58) ;  /* 0xfffffffd08e87547 */ /* 0x000fea000b83ffff */
.L_x_57:
[----:B------:R-:W1:Y:S01]  /*30a0*/  LDS R2, [UR6+0x10] ;  /* 0x00001006ff027984 */ /* 0x000e620008000800 */
[----:B------:R-:W-:Y:S01]  /*30b0*/  IMAD.U32 R3, RZ, RZ, UR5 ;  /* 0x00000005ff037e24 */ /* 0x000fe2000f8e00ff */
[----:B------:R-:W-:-:S03]  /*30c0*/  MOV R4, UR69 ;  /* 0x0000004500047c02 */ /* 0x000fc60008000f00 */
[----:B------:R-:W-:Y:S01]  /*30d0*/  VIADD R3, R3, 0xd0 ;  /* 0x000000d003037836 */ /* 0x000fe20000000000 */
[----:B-1----:R-:W-:-:S04]  /*30e0*/  SHF.L.U32 R2, R2, 0x1f, RZ ;  /* 0x0000001f02027819 */ /* 0x002fc800000006ff */
[----:B------:R-:W1:Y:S02]  /*30f0*/  SYNCS.PHASECHK.TRANS64.TRYWAIT P0, [UR6+0x8], R2 ;  /* 0x00000802ff0075a7 */ /* 0x000e640008001106 */
[----:B-1----:R-:W-:Y:S05]  /*3100*/  @P0 BRA `(.L_x_59) ;  /* 0x0000000000080947 */ /* 0x002fea0003800000 */
[----:B------:R-:W1:Y:S02]  /*3110*/  SYNCS.PHASECHK.TRANS64.TRYWAIT P0, [UR6+0x8], R2 ;  /* 0x00000802ff0075a7 */ /* 0x000e640008001106 */
[----:B-1----:R-:W-:Y:S05]  /*3120*/  @!P0 BRA `(.L_x_60) ;  /* 0x0000008800c88947 */ /* 0x002fea0003800000 */
.L_x_59:
[----:B------:R-:W-:Y:S01]  /*3130*/  HFMA2 R9, -RZ, RZ, 0, 5.9604644775390625e-08 ;  /* 0x00000001ff097431 */ /* 0x000fe200000001ff */
[----:B------:R-:W-:Y:S01]  /*3140*/  UPRMT UR4, UR69, 0x654, UR7 ;  /* 0x0000065445047896 */ /* 0x000fe20008000007 */
[----:B------:R-:W-:Y:S01]  /*3150*/  PRMT R4, R4, 0x654, R3 ;  /* 0x0000065404047816 */ /* 0x000fe20000000003 */
[----:B------:R-:W-:Y:S02]  /*3160*/  IMAD.MOV.U32 R3, RZ, RZ, 0xffff ;  /* 0x0000ffffff037424 */ /* 0x000fe400078e00ff */
[----:B------:R-:W-:Y:S02]  /*3170*/  IMAD.MOV.U32 R10, RZ, RZ, 0x4 ;  /* 0x00000004ff0a7424 */ /* 0x000fe400078e00ff */
[----:B------:R-:W-:Y:S01]  /*3180*/  IMAD.SHL.U32 R6, R0, 0x20, RZ ;  /* 0x0000002000067824 */ /* 0x000fe200078e00ff */
[----:B-1----:R-:W-:Y:S02]  /*3190*/  MOV R5, UR4 ;  /* 0x0000000400057c02 */ /* 0x002fe40008000f00 */
[-C--:B------:R-:W-:Y:S01]  /*31a0*/  SHF.L.U32 R3, R3, R0.reuse, RZ ;  /* 0x0000000003037219 */ /* 0x080fe200000006ff */
[----:B------:R1:W-:Y:S01]  /*31b0*/  SYNCS.ARRIVE.TRANS64.RED RZ, [UR4], R10 ;  /* 0x0000000affff79a7 */ /* 0x0003e20008000404 */
[----:B------:R-:W-:Y:S01]  /*31c0*/  SHF.L.U32 R2, R9, R0, RZ ;  /* 0x0000000009027219 */ /* 0x000fe200000006ff */
[----:B------:R1:W-:Y:S04]  /*31d0*/  STS [UR5+0xd0], R6 ;  /* 0x0000d006ff007988 */ /* 0x0003e80008000805 */
[----:B------:R1:W-:Y:S04]  /*31e0*/  STAS [R4.64], R0 ;  /* 0x0000000004007dbd */ /* 0x0003e8000c0008ff */
[----:B------:R1:W-:Y:S04]  /*31f0*/  ATOMS.OR RZ, [UR6+0x14], R3 ;  /* 0x00001403ffff798c */ /* 0x0003e8000b000006 */
[----:B------:R1:W-:Y:S04]  /*3200*/  ATOMS.OR RZ, [UR6+0x18], R2 ;  /* 0x00001802ffff798c */ /* 0x0003e8000b000006 */
[----:B------:R1:W-:Y:S02]  /*3210*/  ATOMS.XOR RZ, [UR6+0x10], R9 ;  /* 0x00001009ffff798c */ /* 0x0003e4000b800006 */
.L_x_56:
[----:B------:R-:W-:Y:S05]  /*3220*/  BSYNC B0 ;  /* 0x0000000000007941 */ /* 0x000fea0003800000 */
.L_x_55:
[----:B------:R-:W-:Y:S05]  /*3230*/  BRA.U UP1, `(.L_x_61) ;  /* 0x00000001016c7547 */ /* 0x000fea000b800000 */
[----:B------:R-:W-:-:S03]  /*3240*/  UMOV UR4, 0xffffffff ;  /* 0xffffffff00047882 */ /* 0x000fc60000000000 */
[----:B------:R-:W-:Y:S05]  /*3250*/  BRA.DIV UR4, `(.L_x_62) ;  /* 0x0000008a04947947 */ /* 0x000fea000b800000 */
[----:B------:R-:W-:-:S13]  /*3260*/  ELECT P0, URZ, PT ;  /* 0x0000000000ff782f */ /* 0x000fda0003800000 */
.L_x_127:
[----:B------:R-:W-:Y:S05]  /*3270*/  @!P0 BRA `(.L_x_61) ;  /* 0x00000000005c8947 */ /* 0x000fea0003800000 */
[----:B-1----:R-:W1:Y:S02]  /*3280*/  LDS R0, [UR6+0x10] ;  /* 0x00001006ff007984 */ /* 0x002e640008000800 */
[----:B-1----:R-:W-:-:S04]  /*3290*/  SHF.L.U32 R0, R0, 0x1f, RZ ;  /* 0x0000001f00007819 */ /* 0x002fc800000006ff */
[----:B------:R-:W1:Y:S02]  /*32a0*/  SYNCS.PHASECHK.TRANS64.TRYWAIT P0, [UR6+0x8], R0 ;  /* 0x00000800ff0075a7 */ /* 0x000e640008001106 */
[----:B-1----:R-:W-:Y:S05]  /*32b0*/  @P0 BRA `(.L_x_63) ;  /* 0x0000000000080947 */ /* 0x002fea0003800000 */
[----:B------:R-:W1:Y:S02]  /*32c0*/  SYNCS.PHASECHK.TRANS64.TRYWAIT P0, [UR6+0x8], R0 ;  /* 0x00000800ff0075a7 */ /* 0x000e640008001106 */
[----:B-1----:R-:W-:Y:S05]  /*32d0*/  @!P0 BRA `(.L_x_64) ;  /* 0x0000008800988947 */ /* 0x002fea0003800000 */
.L_x_63:
[----:B-1----:R-:W1:Y:S01]  /*32e0*/  LDS R0, [UR5+0xd0] ;  /* 0x0000d005ff007984 */ /* 0x002e620008000800 */
[----:B------:R-:W-:Y:S02]  /*32f0*/  HFMA2 R4, -RZ, RZ, 0, 5.9604644775390625e-08 ;  /* 0x00000001ff047431 */ /* 0x000fe400000001ff */
[----:B------:R-:W-:Y:S01]  /*3300*/  IMAD.MOV.U32 R2, RZ, RZ, 0xffff ;  /* 0x0000ffffff027424 */ /* 0x000fe200078e00ff */
[----:B------:R-:W-:Y:S01]  /*3310*/  UPRMT UR4, UR69, 0x654, UR7 ;  /* 0x0000065445047896 */ /* 0x000fe20008000007 */
[----:B-1----:R-:W-:-:S03]  /*3320*/  IMAD.SHL.U32 R3, R0, 0x20, RZ ;  /* 0x0000002000037824 */ /* 0x002fc600078e00ff */
[-C--:B------:R-:W-:Y:S02]  /*3330*/  SHF.L.U32 R2, R2, R0.reuse, RZ ;  /* 0x0000000002027219 */ /* 0x080fe400000006ff */
[----:B------:R-:W-:Y:S01]  /*3340*/  SHF.L.U32 R0, R4, R0, RZ ;  /* 0x0000000004007219 */ /* 0x000fe200000006ff */
[----:B------:R2:W-:Y:S04]  /*3350*/  STS [UR5+0xd0], R3 ;  /* 0x0000d003ff007988 */ /* 0x0005e80008000805 */
[----:B------:R2:W-:Y:S04]  /*3360*/  ATOMS.OR RZ, [UR6+0x14], R2 ;  /* 0x00001402ffff798c */ /* 0x0005e8000b000006 */
[----:B------:R2:W-:Y:S01]  /*3370*/  ATOMS.OR RZ, [UR6+0x18], R0 ;  /* 0x00001800ffff798c */ /* 0x0005e2000b000006 */
[----:B------:R-:W-:Y:S03]  /*3380*/  SYNCS.ARRIVE.TRANS64.RED.A1T0 RZ, [UR4], RZ ;  /* 0x000000ffffff79a7 */ /* 0x000fe60008100404 */
[----:B------:R2:W-:Y:S01]  /*3390*/  ATOMS.XOR RZ, [UR6+0x10], R4 ;  /* 0x00001004ffff798c */ /* 0x0005e2000b800006 */
[----:B------:R-:W-:Y:S05]  /*33a0*/  BRA `(.L_x_61) ;  /* 0x0000000000107947 */ /* 0x000fea0003800000 */
.L_x_54:
[----:B------:R-:W-:Y:S02]  /*33b0*/  MOV R0, 0xffffffff ;  /* 0xffffffff00007802 */ /* 0x000fe40000000f00 */
[----:B------:R-:W-:-:S03]  /*33c0*/  MOV R2, 0x33f0 ;  /* 0x000033f000027802 */ /* 0x000fc60000000f00 */
[----:B------:R1:W-:Y:S04]  /*33d0*/  STS [UR5+0xd0], R0 ;  /* 0x0000d000ff007988 */ /* 0x0003e80008000805 */
[----:B-1---5:R-:W-:Y:S05]  /*33e0*/  CALL.REL.NOINC `($__internal_1_$__cuda_sm10x_tcgen05_guardrail_trap_phase_invalid_during_alloc) ;  /* 0x0000008c00747944 */ /* 0x022fea0003c00000 */
.L_x_61:
[----:B------:R-:W-:Y:S05]  /*33f0*/  WARPSYNC.ALL ;  /* 0x0000000000007948 */ /* 0x000fea0003800000 */
[----:B------:R-:W3:Y:S01]  /*3400*/  S2UR UR4, SR_CgaCtaId ;  /* 0x00000000000479c3 */ /* 0x000ee20000008800 */
[----:B------:R-:W-:Y:S01]  /*3410*/  UMOV UR43, 0x400 ;  /* 0x00000400002b7882 */ /* 0x000fe20000000000 */
[----:B------:R-:W-:-:S06]  /*3420*/  NOP ;  /* 0x0000000000007918 */ /* 0x000fcc0000000000 */
[----:B------:R-:W-:Y:S06]  /*3430*/  BAR.ARV 0x6, 0xa0 ;  /* 0x0182800000007b1d */ /* 0x000fec0000002000 */
[----:B------:R-:W4:Y:S01]  /*3440*/  LDCU UR6, c[0x0][0x38c] ;  /* 0x00007180ff0677ac */ /* 0x000f220008000800 */
[----:B-12---:R-:W-:Y:S01]  /*3450*/  LOP3.LUT R2, R7, 0xffff, RZ, 0xc0, !PT ;  /* 0x0000ffff07027812 */ /* 0x006fe200078ec0ff */
[----:B------:R-:W-:Y:S01]  /*3460*/  IMAD.MOV.U32 R6, RZ, RZ, 0x1 ;  /* 0x00000001ff067424 */ /* 0x000fe200078e00ff */
[----:B------:R-:W-:Y:S01]  /*3470*/  LOP3.LUT R0, R8, 0xffff, RZ, 0xc0, !PT ;  /* 0x0000ffff08007812 */ /* 0x000fe200078ec0ff */
[----:B------:R-:W-:Y:S01]  /*3480*/  IMAD.MOV.U32 R7, RZ, RZ, RZ ;  /* 0x000000ffff077224 */ /* 0x000fe200078e00ff */
[----:B------:R-:W-:Y:S01]  /*3490*/  R2UR UR45, R2 ;  /* 0x00000000022d72ca */ /* 0x000fe200000e0000 */
[----:B------:R-:W-:Y:S01]  /*34a0*/  IMAD.MOV.U32 R2, RZ, RZ, RZ ;  /* 0x000000ffff027224 */ /* 0x000fe200078e00ff */
[----:B------:R-:W-:Y:S01]  /*34b0*/  R2UR UR67, R0 ;  /* 0x00000000004372ca */ /* 0x000fe200000e0000 */
[----:B------:R-:W-:Y:S01]  /*34c0*/  IMAD.MOV.U32 R0, RZ, RZ, RZ ;  /* 0x000000ffff007224 */ /* 0x000fe200078e00ff */
[----:B------:R-:W-:Y:S01]  /*34d0*/  UMOV UR48, URZ ;  /* 0x000000ff00307c82 */ /* 0x000fe20008000000 */
[----:B---3--:R-:W-:Y:S01]  /*34e0*/  ULEA UR43, UR4, UR43, 0x18 ;  /* 0x0000002b042b7291 */ /* 0x008fe2000f8ec0ff */
[----:B------:R-:W-:Y:S01]  /*34f0*/  UMOV UR40, URZ ;  /* 0x000000ff00287c82 */ /* 0x000fe20008000000 */
[----:B------:R-:W-:-:S02]  /*3500*/  UMOV UR39, URZ ;  /* 0x000000ff00277c82 */ /* 0x000fc40008000000 */
[----:B------:R-:W-:Y:S02]  /*3510*/  UIADD3 UR5, UPT, UPT, UR43, 0xe200, URZ ;  /* 0x0000e2002b057890 */ /* 0x000fe4000fffe0ff */
[----:B------:R-:W-:Y:S02]  /*3520*/  UIADD3 UR4, UPT, UPT, UR43, 0x1e200, URZ ;  /* 0x0001e2002b047890 */ /* 0x000fe4000fffe0ff */
[----:B----4-:R-:W-:Y:S01]  /*3530*/  UIADD3 UR6, UPT, UPT, UR6, 0xff, URZ ;  /* 0x000000ff06067890 */ /* 0x010fe2000fffe0ff */
[----:B------:R-:W1:Y:S01]  /*3540*/  LDS R3, [UR43+0xd0] ;  /* 0x0000d02bff037984 */ /* 0x000e620008000800 */
[----:B------:R-:W-:Y:S02]  /*3550*/  USHF.R.U32.HI UR5, URZ, 0x4, UR5 ;  /* 0x00000004ff057899 */ /* 0x000fe40008011605 */
[----:B------:R-:W-:Y:S02]  /*3560*/  USHF.R.S32.HI UR49, URZ, 0x1f, UR6 ;  /* 0x0000001fff317899 */ /* 0x000fe40008011406 */
[----:B------:R-:W-:-:S02]  /*3570*/  USHF.R.U32.HI UR4, URZ, 0x4, UR4 ;  /* 0x00000004ff047899 */ /* 0x000fc40008011604 */
[----:B------:R-:W-:Y:S02]  /*3580*/  ULEA.HI UR49, UR49, UR6, URZ, 0x8 ;  /* 0x0000000631317291 */ /* 0x000fe4000f8f40ff */
[----:B------:R-:W-:Y:S02]  /*3590*/  ULOP3.LUT UR5, UR5, 0x3fff, URZ, 0xc0, !UPT ;  /* 0x00003fff05057892 */ /* 0x000fe4000f8ec0ff */
[----:B------:R-:W-:Y:S02]  /*35a0*/  USHF.R.S32.HI UR49, URZ, 0x8, UR49 ;  /* 0x00000008ff317899 */ /* 0x000fe40008011431 */
[----:B------:R-:W-:Y:S02]  /*35b0*/  ULOP3.LUT UR4, UR4, 0x3fff, URZ, 0xc0, !UPT ;  /* 0x00003fff04047892 */ /* 0x000fe4000f8ec0ff */
[----:B------:R-:W-:Y:S02]  /*35c0*/  UISETP.LT.AND UP0, UPT, UR49, 0x1, UPT ;  /* 0x000000013100788c */ /* 0x000fe4000bf01270 */
[----:B------:R-:W-:Y:S01]  /*35d0*/  UISETP.NE.AND UP3, UPT, UR70, URZ, UPT ;  /* 0x000000ff4600728c */ /* 0x000fe2000bf65270 */
[----:B------:R-:W-:Y:S01]  /*35e0*/  UMOV UR64, 0x0 ;  /* 0x0000000000407882 */ /* 0x000fe20000000000 */
        /* <DEDUP_REMOVED lines=9> */
[----:B------:R-:W-:-:S02]  /*3680*/  ULOP3.LUT UR46, UR5, 0x10000, URZ, 0xfc, !UPT ;  /* 0x00010000052e7892 */ /* 0x000fc4000f8efcff */
[----:B------:R-:W-:Y:S02]  /*3690*/  ULOP3.LUT UR4, UR4, 0x10000, URZ, 0xfc, !UPT ;  /* 0x0001000004047892 */ /* 0x000fe4000f8efcff */
[----:B------:R-:W-:Y:S01]  /*36a0*/  USEL UR66, UR49, 0x1, !UP0 ;  /* 0x0000000131427887 */ /* 0x000fe2000c000000 */
[----:B------:R-:W-:Y:S01]  /*36b0*/  UMOV UR54, 0x0 ;  /* 0x0000000000367882 */ /* 0x000fe20000000000 */
[----:B------:R-:W-:Y:S01]  /*36c0*/  UMOV UR55, 0x103804a0 ;  /* 0x103804a000377882 */ /* 0x000fe20000000000 */
[----:B------:R-:W-:Y:S01]  /*36d0*/  UMOV UR52, 0x0 ;  /* 0x0000000000347882 */ /* 0x000fe20000000000 */
[----:B------:R-:W-:Y:S01]  /*36e0*/  UMOV UR53, 0x103804a0 ;  /* 0x103804a000357882 */ /* 0x000fe20000000000 */
[----:B------:R-:W-:Y:S01]  /*36f0*/  UMOV UR50, 0x0 ;  /* 0x0000000000327882 */ /* 0x000fe20000000000 */
[----:B-1----:R-:W-:Y:S01]  /*3700*/  R2UR UR68, R3 ;  /* 0x00000000034472ca */ /* 0x002fe200000e0000 */
[----:B------:R-:W-:-:S14]  /*3710*/  UMOV UR51, 0x103804a0 ;  /* 0x103804a000337882 */ /* 0x000fdc0000000000 */
.L_x_72:
[C---:B------:R-:W-:Y:S02]  /*3720*/  LEA R3, R2.reuse, UR43, 0x3 ;  /* 0x0000002b02037c11 */ /* 0x040fe4000f8e18ff */
[----:B------:R-:W-:Y:S02]  /*3730*/  SHF.L.U32 R4, R7, 0x1f, RZ ;  /* 0x0000001f07047819 */ /* 0x000fe400000006ff */
[----:B------:R-:W-:Y:S02]  /*3740*/  LEA R5, R2, UR43, 0x4 ;  /* 0x0000002b02057c11 */ /* 0x000fe4000f8e20ff */
[----:B------:R-:W1:Y:S02]  /*3750*/  SYNCS.PHASECHK.TRANS64.TRYWAIT P0, [R3+URZ+0x40], R4 ;  /* 0x00004004030075a7 */ /* 0x000e6400080011ff */
[----:B-1----:R-:W-:Y:S05]  /*3760*/  @!P0 BRA `(.L_x_65) ;  /* 0x00000084008c8947 */ /* 0x002fea0003800000 */
.L_x_128:
[----:B------:R2:W3:Y:S01]  /*3770*/  LDS.128 R8, [R5+0xb0] ;  /* 0x0000b00005087984 */ /* 0x0004e20000000c00 */
[----:B-1----:R-:W-:Y:S01]  /*3780*/  VIADD R3, R3, 0x50 ;  /* 0x0000005003037836 */ /* 0x002fe20000000000 */
[----:B------:R-:W-:Y:S01]  /*3790*/  IADD3 R4, PT, PT, R2, 0x1, RZ ;  /* 0x0000000102047810 */ /* 0x000fe20007ffe0ff */
[----:B------:R-:W-:Y:S01]  /*37a0*/  @!PT LDS RZ, [RZ] ;  /* 0x00000000fffff984 */ /* 0x000fe20000000800 */
[----:B------:R-:W-:Y:S01]  /*37b0*/  @!PT LDS RZ, [RZ] ;  /* 0x00000000fffff984 */ /* 0x000fe20000000800 */
[----:B------:R-:W-:Y:S01]  /*37c0*/  @!PT LDS RZ, [RZ] ;  /* 0x00000000fffff984 */ /* 0x000fe20000000800 */
[----:B------:R-:W-:Y:S01]  /*37d0*/  @!PT LDS RZ, [RZ] ;  /* 0x00000000fffff984 */ /* 0x000fe20000000800 */
[----:B------:R1:W-:Y:S06]  /*37e0*/  MEMBAR.ALL.CTA ;  /* 0x0000000000007992 */ /* 0x0003ec0000008000 */
[----:B-1----:R-:W1:Y:S01]  /*37f0*/  FENCE.VIEW.ASYNC.S ;  /* 0x00000000000073c6 */ /* 0x002e620000000000 */
[----:B------:R-:W-:-:S04]  /*3800*/  PRMT R3, RZ, 0x654, R3 ;  /* 0x00000654ff037816 */ /* 0x000fc80000000003 */
[----:B-1----:R2:W-:Y:S01]  /*3810*/  SYNCS.ARRIVE.TRANS64.RED.A1T0 RZ, [R3+URZ], RZ ;  /* 0x000000ff03ff79a7 */ /* 0x0025e200081004ff */
[----:B------:R-:W-:Y:S05]  /*3820*/  BRA.U UP3, `(.L_x_66) ;  /* 0x0000000503587547 */ /* 0x000fea000b800000 */
[----:B------:R-:W1:Y:S01]  /*3830*/  LDCU UR5, c[0x0][0x38c] ;  /* 0x00007180ff0577ac */ /* 0x000e620008000800 */
[----:B------:R-:W-:Y:S02]  /*3840*/  PLOP3.LUT P1, PT, PT, PT, PT, 0x80, 0x8 ;  /* 0x000000000008781c */ /* 0x000fe40003f2f070 */
[----:B------:R-:W-:Y:S01]  /*3850*/  SHF.L.U32 R2, R6, 0x1f, RZ ;  /* 0x0000001f06027819 */ /* 0x000fe200000006ff */
[----:B------:R-:W-:Y:S02]  /*3860*/  ULEA UR47, UR48, UR43, 0x3 ;  /* 0x0000002b302f7291 */ /* 0x000fe4000f8e18ff */
[----:B------:R-:W-:Y:S02]  /*3870*/  UIMAD UR38, UR48, 0xe0, UR68 ;  /* 0x000000e0302678a4 */ /* 0x000fe4000f8e0244 */
[----:B-1----:R-:W-:-:S06]  /*3880*/  UISETP.GE.AND UP0, UPT, UR5, 0x1, UPT ;  /* 0x000000010500788c */ /* 0x002fcc000bf06270 */
[----:B------:R-:W-:-:S05]  /*3890*/  PLOP3.LUT P0, PT, PT, PT, UP0, 0x80, 0x8 ;  /* 0x000000000008781c */ /* 0x000fca0003f0f008 */
[----:B------:R-:W-:-:S08]  /*38a0*/  @UP0 ULEA UR5, UR40, UR43, 0x3 ;  /* 0x0000002b28050291 */ /* 0x000fd0000f8e18ff */
[----:B--2---:R-:W-:-:S04]  /*38b0*/  @P0 SHF.L.U32 R3, R0, 0x1f, RZ ;  /* 0x0000001f00030819 */ /* 0x004fc800000006ff */
[----:B------:R1:W2:Y:S01]  /*38c0*/  @P0 SYNCS.PHASECHK.TRANS64.TRYWAIT P1, [UR5], R3 ;  /* 0x00000003ff0005a7 */ /* 0x0002a20008021105 */
[----:B------:R-:W4:Y:S02]  /*38d0*/  SYNCS.PHASECHK.TRANS64.TRYWAIT P0, [UR47+0x70], R2 ;  /* 0x00007002ff0075a7 */ /* 0x000f24000800112f */
[----:B-12-4-:R-:W-:Y:S05]  /*38e0*/  @!P0 BRA `(.L_x_67) ;  /* 0x0000008400408947 */ /* 0x016fea0003800000 */
.L_x_130:
[----:B------:R-:W-:Y:S01]  /*38f0*/  UMOV UR44, UR39 ;  /* 0x00000027002c7c82 */ /* 0x000fe20008000000 */
[----:B------:R-:W-:Y:S05]  /*3900*/  BRA.U !UP0, `(.L_x_68) ;  /* 0x0000000508107547 */ /* 0x000fea000b800000 */
[----:B------:R-:W-:Y:S02]  /*3910*/  UIADD3 UR44, UPT, UPT, UR66, UR39, URZ ;  /* 0x00000027422c7290 */ /* 0x000fe4000fffe0ff */
[----:B------:R-:W-:Y:S01]  /*3920*/  UPLOP3.LUT UP2, UPT, UPT, UPT, UPT, 0x40, 0x4 ;  /* 0x000000000004789c */ /* 0x000fe20003f4e870 */
[----:B------:R-:W-:Y:S01]  /*3930*/  UMOV UR41, UR49 ;  /* 0x0000003100297c82 */ /* 0x000fe20008000000 */
[----:B------:R-:W-:-:S09]  /*3940*/  UMOV UR5, UR40 ;  /* 0x0000002800057c82 */ /* 0x000fd20008000000 */
.L_x_71:
[----:B--2---:R-:W-:Y:S01]  /*3950*/  ULEA UR7, UR5, UR43, 0x3 ;  /* 0x0000002b05077291 */ /* 0x004fe2000f8e18ff */
[----:B----4-:R-:W-:Y:S11]  /*3960*/  @P1 BRA `(.L_x_69) ;  /* 0x00000000000c1947 */ /* 0x010ff60003800000 */
[----:B-1----:R-:W-:Y:S04]  /*3970*/  SHF.L.U32 R2, R0, 0x1f, RZ ;  /* 0x0000001f00027819 */ /* 0x002fe800000006ff */
[----:B------:R-:W1:Y:S02]  /*3980*/  SYNCS.PHASECHK.TRANS64.TRYWAIT P0, [UR7], R2 ;  /* 0x00000002ff0075a7 */ /* 0x000e640008001107 */
[----:B-1----:R-:W-:Y:S05]  /*3990*/  @!P0 BRA `(.L_x_70) ;  /* 0x00000084002c8947 */ /* 0x002fea0003800000 */
.L_x_69:
[----:B------:R-:W-:Y:S01]  /*39a0*/  UISETP.NE.AND UP0, UPT, UR41, 0x1, UPT ;  /* 0x000000012900788c */ /* 0x000fe2000bf05270 */
[----:B------:R-:W-:Y:S01]  /*39b0*/  PLOP3.LUT P1, PT, PT, PT, PT, 0x80, 0x8 ;  /* 0x000000000008781c */ /* 0x000fe20003f2f070 */
[----:B------:R-:W-:Y:S02]  /*39c0*/  UIADD3 UR6, UPT, UPT, UR5, 0x1, URZ ;  /* 0x0000000105067890 */ /* 0x000fe4000fffe0ff */
[----:B------:R-:W-:Y:S02]  /*39d0*/  UIADD3 UR42, UPT, UPT, UR7, 0x10, URZ ;  /* 0x00000010072a7890 */ /* 0x000fe4000fffe0ff */
[----:B------:R-:W-:Y:S01]  /*39e0*/  UISETP.NE.AND UP1, UPT, UR6, 0x2, UPT ;  /* 0x000000020600788c */ /* 0x000fe2000bf25270 */
[----:B------:R-:W-:Y:S01]  /*39f0*/  PLOP3.LUT P0, PT, PT, PT, UP0, 0x80, 0x8 ;  /* 0x000000000008781c */ /* 0x000fe20003f0f008 */
[----:B------:R-:W-:Y:S02]  /*3a00*/  UIADD3 UR39, UPT, UPT, UR39, 0x1, URZ ;  /* 0x0000000127277890 */ /* 0x000fe4000fffe0ff */
[----:B------:R-:W-:Y:S02]  /*3a10*/  USEL UR8, URZ, 0x1, UP1 ;  /* 0x00000001ff087887 */ /* 0x000fe40008800000 */
[----:B------:R-:W-:Y:S02]  /*3a20*/  USEL UR40, UR6, URZ, UP1 ;  /* 0x000000ff06287287 */ /* 0x000fe40008800000 */
[----:B------:R-:W-:Y:S02]  /*3a30*/  UIADD3 UR41, UPT, UPT, UR41, -0x1, URZ ;  /* 0xffffffff29297890 */ /* 0x000fe4000fffe0ff */
[----:B------:R-:W-:Y:S01]  /*3a40*/  @UP0 ULEA UR6, UR40, UR43, 0x3 ;  /* 0x0000002b28060291 */ /* 0x000fe2000f8e18ff */
[----:B------:R-:W-:Y:S01]  /*3a50*/  LOP3.LUT R0, R0, UR8, RZ, 0x3c, !PT ;  /* 0x0000000800007c12 */ /* 0x000fe2000f8e3cff */
[----:B------:R-:W-:Y:S02]  /*3a60*/  ULEA UR8, UR5, UR46, 0xb ;  /* 0x0000002e05087291 */ /* 0x000fe4000f8e58ff */
[----:B------:R-:W-:Y:S01]  /*3a70*/  UISETP.NE.AND UP0, UPT, UR39, UR44, UPT ;  /* 0x0000002c2700728c */ /* 0x000fe2000bf05270 */
[----:B-1----:R-:W-:Y:S01]  /*3a80*/  @P0 SHF.L.U32 R2, R0, 0x1f, RZ ;  /* 0x0000001f00020819 */ /* 0x002fe200000006ff */
[----:B------:R-:W-:Y:S02]  /*3a90*/  UIADD3 UR34, UPT, UPT, UR8, 0x2, URZ ;  /* 0x0000000208227890 */ /* 0x000fe4000fffe0ff */
[----:B------:R-:W-:Y:S01]  /*3aa0*/  UIADD3 UR30, UPT, UPT, UR8, 0x4, URZ ;  /* 0x00000004081e7890 */ /* 0x000fe2000fffe0ff */
[----:B------:R2:W4:Y:S01]  /*3ab0*/  @P0 SYNCS.PHASECHK.TRANS64.TRYWAIT P1, [UR6], R2 ;  /* 0x00000002ff0005a7 */ /* 0x0005220008021106 */
[----:B------:R-:W-:Y:S02]  /*3ac0*/  UIMAD UR6, UR5, 0x700, UR4 ;  /* 0x00000700050678a4 */ /* 0x000fe4000f8e0204 */
[----:B------:R-:W-:Y:S02]  /*3ad0*/  UIADD3 UR26, UPT, UPT, UR8, 0x6, URZ ;  /* 0x00000006081a7890 */ /* 0x000fe4000fffe0ff */
        /* <DEDUP_REMOVED lines=10> */
[----:B------:R-:W-:Y:S01]  /*3b80*/  UIADD3 UR10, UPT, UPT, UR8, 0x406, URZ ;  /* 0x00000406080a7890 */ /* 0x000fe2000fffe0ff */
[----:B------:R-:W-:Y:S01]  /*3b90*/  UMOV UR7, 0x40004040 ;  /* 0x4000404000077882 */ /* 0x000fe20000000000 */
[----:B------:R-:W-:Y:S01]  /*3ba0*/  UMOV UR9, 0x40004040 ;  /* 0x4000404000097882 */ /* 0x000fe20000000000 */
[----:B------:R-:W-:Y:S01]  /*3bb0*/  UMOV UR37, 0x40004040 ;  /* 0x4000404000257882 */ /* 0x000fe20000000000 */
[----:B------:R2:W-:Y:S01]  /*3bc0*/  UTCIMMA.2CTA gdesc[UR8], gdesc[UR6], tmem[UR38], tmem[UR64], idesc[UR65], UP2 ;  /* 0x00ff4006080075ea */ /* 0x0005e20009200126 */
[----:B------:R-:W-:Y:S01]  /*3bd0*/  UPLOP3.LUT UP2, UPT, UPT, UPT, UPT, 0x80, 0x8 ;  /* 0x000000000008789c */ /* 0x000fe20003f4f070 */
[----:B------:R-:W-:Y:S01]  /*3be0*/  UMOV UR35, 0x40004040 ;  /* 0x4000404000237882 */ /* 0x000fe20000000000 */
[----:B------:R-:W-:Y:S01]  /*3bf0*/  UMOV UR33, 0x40004040 ;  /* 0x4000404000217882 */ /* 0x000fe20000000000 */
[----:B------:R2:W-:Y:S01]  /*3c00*/  UTCIMMA.2CTA gdesc[UR34], gdesc[UR36], tmem[UR38], tmem[UR62], idesc[UR63], UPT ;  /* 0x00ff3e24220075ea */ /* 0x0005e2000ba00126 */
        /* <DEDUP_REMOVED lines=14> */
[----:B------:R-:W-:Y:S01]  /*3cf0*/  UMOV UR11, 0x40004040 ;  /* 0x40004040000b7882 */ /* 0x000fe20000000000 */
[----:B------:R2:W-:Y:S01]  /*3d00*/  UTCIMMA.2CTA gdesc[UR14], gdesc[UR16], tmem[UR38], tmem[UR52], idesc[UR53], UPT ;  /* 0x00ff34100e0075ea */ /* 0x0005e2000ba00126 */
[----:B------:R2:W-:Y:S01]  /*3d10*/  UTCIMMA.2CTA gdesc[UR10], gdesc[UR12], tmem[UR38], tmem[UR50], idesc[UR51], UPT ;  /* 0x00ff320c0a0075ea */ /* 0x0005e2000ba00126 */
[----:B------:R2:W-:Y:S01]  /*3d20*/  UTCBAR.2CTA.MULTICAST [UR42], URZ, UR45 ;  /* 0x000000ff2a0073e9 */ /* 0x0005e2000820082d */
[----:B------:R-:W-:Y:S01]  /*3d30*/  UMOV UR5, UR40 ;  /* 0x0000002800057c82 */ /* 0x000fe20008000000 */
[----:B------:R-:W-:Y:S05]  /*3d40*/  BRA.U UP0, `(.L_x_71) ;  /* 0xfffffffd00007547 */ /* 0x000fea000b83ffff */
.L_x_68:
[----:B------:R-:W-:Y:S01]  /*3d50*/  UIADD3 UR5, UPT, UPT, UR47, 0x60, URZ ;  /* 0x000000602f057890 */ /* 0x000fe2000fffe0ff */
[----:B------:R-:W-:-:S08]  /*3d60*/  UMOV UR39, UR44 ;  /* 0x0000002c00277c82 */ /* 0x000fd00008000000 */
[----:B------:R1:W-:Y:S01]  /*3d70*/  UTCBAR.2CTA.MULTICAST [UR5], URZ, UR67 ;  /* 0x000000ff050073e9 */ /* 0x0003e20008200843 */
[----:B------:R-:W-:Y:S02]  /*3d80*/  NOP ;  /* 0x0000000000007918 */ /* 0x000fe40000000000 */
.L_x_66:
[----:B-1----:R-:W-:Y:S01]  /*3d90*/  UIADD3 UR5, UPT, UPT, UR48, 0x1, URZ ;  /* 0x0000000130057890 */ /* 0x002fe2000fffe0ff */
[----:B---3--:R-:W-:Y:S02]  /*3da0*/  LOP3.LUT P0, RZ, R10, 0x1, RZ, 0xc0, !PT ;  /* 0x000000010aff7812 */ /* 0x008fe4000780c0ff */
[----:B----4-:R-:W-:Y:S01]  /*3db0*/  ISETP.NE.AND P1, PT, R4, 0x2, PT ;  /* 0x000000020400780c */ /* 0x010fe20003f25270 */
[----:B------:R-:W-:-:S03]  /*3dc0*/  UISETP.NE.AND UP0, UPT, UR5, 0x2, UPT ;  /* 0x000000020500788c */ /* 0x000fc6000bf05270 */
[----:B--2---:R-:W-:Y:S01]  /*3dd0*/  SEL R2, RZ, 0x1, P1 ;  /* 0x00000001ff027807 */ /* 0x004fe20000800000 */
[----:B------:R-:W-:Y:S02]  /*3de0*/  USEL UR6, URZ, 0x1, UP0 ;  /* 0x00000001ff067887 */ /* 0x000fe40008000000 */
[----:B------:R-:W-:Y:S01]  /*3df0*/  USEL UR48, UR5, URZ, UP0 ;  /* 0x000000ff05307287 */ /* 0x000fe20008000000 */
[----:B------:R-:W-:Y:S02]  /*3e00*/  LOP3.LUT R7, R7, R2, RZ, 0x3c, !PT ;  /* 0x0000000207077212 */ /* 0x000fe400078e3cff */
[----:B------:R-:W-:Y:S02]  /*3e10*/  SEL R2, R4, RZ, P1 ;  /* 0x000000ff04027207 */ /* 0x000fe40000800000 */
[----:B------:R-:W-:Y:S01]  /*3e20*/  LOP3.LUT R6, R6, UR6, RZ, 0x3c, !PT ;  /* 0x0000000606067c12 */ /* 0x000fe2000f8e3cff */
[----:B------:R-:W-:Y:S06]  /*3e30*/  @P0 BRA `(.L_x_72) ;  /* 0xfffffff800380947 */ /* 0x000fec000383ffff */
[----:B------:R-:W1:Y:S01]  /*3e40*/  S2UR UR8, SR_CgaCtaId ;  /* 0x00000000000879c3 */ /* 0x000e620000008800 */
[----:B------:R-:W-:Y:S01]  /*3e50*/  ELECT P0, URZ, PT ;  /* 0x0000000000ff782f */ /* 0x000fe20003800000 */
[----:B------:R-:W-:Y:S01]  /*3e60*/  HFMA2 R0, -RZ, RZ, 0, 5.9604644775390625e-08 ;  /* 0x00000001ff007431 */ /* 0x000fe200000001ff */
[----:B------:R-:W-:-:S05]  /*3e70*/  UMOV UR4, 0x40 ;  /* 0x0000004000047882 */ /* 0x000fca0000000000 */
[----:B------:R-:W-:Y:S01]  /*3e80*/  UVIRTCOUNT.DEALLOC.SMPOOL 0x80 ;  /* 0x000000800000784c */ /* 0x000fe20000000000 */
[----:B------:R-:W-:Y:S02]  /*3e90*/  UISETP.NE.AND UP0, UPT, UR70, URZ, UPT ;  /* 0x000000ff4600728c */ /* 0x000fe4000bf05270 */
[----:B-1----:R-:W-:-:S09]  /*3ea0*/  ULEA UR8, UR8, UR4, 0x18 ;  /* 0x0000000408087291 */ /* 0x002fd2000f8ec0ff */
[----:B------:R1:W-:Y:S01]  /*3eb0*/  @P0 STS.U8 [UR8+0x1c], R0 ;  /* 0x00001c00ff000988 */ /* 0x0003e20008000008 */
[----:B------:R-:W-:Y:S05]  /*3ec0*/  BRA.U UP0, `(.L_x_73) ;  /* 0x0000000100587547 */ /* 0x000fea000b800000 */
[----:B------:R-:W-:Y:S01]  /*3ed0*/  UIADD3 UR5, UPT, UPT, UR43, 0x70, URZ ;  /* 0x000000702b057890 */ /* 0x000fe2000fffe0ff */
[----:B-1----:R-:W-:-:S03]  /*3ee0*/  SHF.L.U32 R0, R6, 0x1f, RZ ;  /* 0x0000001f06007819 */ /* 0x002fc600000006ff */
[----:B------:R-:W-:-:S09]  /*3ef0*/  ULEA UR4, UR48, UR5, 0x3 ;  /* 0x0000000530047291 */ /* 0x000fd2000f8e18ff */
[----:B------:R-:W1:Y:S02]  /*3f00*/  SYNCS.PHASECHK.TRANS64.TRYWAIT P0, [UR4], R0 ;  /* 0x00000000ff0075a7 */ /* 0x000e640008001104 */
[----:B-1----:R-:W-:Y:S05]  /*3f10*/  @!P0 BRA `(.L_x_74) ;  /* 0x0000007c00e48947 */ /* 0x002fea0003800000 */
.L_x_133:
[----:B------:R-:W-:-:S04]  /*3f20*/  UIADD3 UR4, UPT, UPT, UR48, 0x1, URZ ;  /* 0x0000000130047890 */ /* 0x000fc8000fffe0ff */
[----:B------:R-:W-:-:S04]  /*3f30*/  UISETP.NE.AND UP1, UPT, UR4, 0x2, UPT ;  /* 0x000000020400788c */ /* 0x000fc8000bf25270 */
[----:B------:R-:W-:Y:S02]  /*3f40*/  USEL UR6, URZ, 0x1, UP1 ;  /* 0x00000001ff067887 */ /* 0x000fe40008800000 */
[----:B------:R-:W-:-:S04]  /*3f50*/  USEL UR4, UR4, URZ, UP1 ;  /* 0x000000ff04047287 */ /* 0x000fc80008800000 */
[----:B------:R-:W-:Y:S01]  /*3f60*/  ULEA UR4, UR4, UR5, 0x3 ;  /* 0x0000000504047291 */ /* 0x000fe2000f8e18ff */
[----:B-1----:R-:W-:-:S04]  /*3f70*/  LOP3.LUT R2, R6, UR6, RZ, 0x3c, !PT ;  /* 0x0000000606027c12 */ /* 0x002fc8000f8e3cff */
[----:B------:R-:W-:Y:S01]  /*3f80*/  SHF.L.U32 R2, R2, 0x1f, RZ ;  /* 0x0000001f02027819 */ /* 0x000fe200000006ff */
[----:B------:R-:W-:-:S04]  /*3f90*/  IMAD.U32 R0, RZ, RZ, UR4 ;  /* 0x00000004ff007e24 */ /* 0x000fc8000f8e00ff */
[----:B------:R1:W2:Y:S03]  /*3fa0*/  SYNCS.PHASECHK.TRANS64.TRYWAIT P0, [R0+URZ], R2 ;  /* 0x00000002000075a7 */ /* 0x0002a600080011ff */
[----:B--2---:R-:W-:Y:S05]  /*3fb0*/  @!P0 NANOSLEEP.SYNCS 0x989680 ;  /* 0x009896800000895d */ /* 0x004fea0003900000 */
[----:B------:R-:W2:Y:S02]  /*3fc0*/  @!P0 SYNCS.PHASECHK.TRANS64 P0, [R0+URZ], R2 ;  /* 0x00000002000085a7 */ /* 0x000ea400080010ff */
[----:B--2---:R-:W-:Y:S05]  /*3fd0*/  @P0 BRA `(.L_x_75) ;  /* 0x0000000000200947 */ /* 0x004fea0003800000 */
.L_x_76:
[----:B--2---:R2:W3:Y:S02]  /*3fe0*/  SYNCS.PHASECHK.TRANS64.TRYWAIT P0, [R0+URZ], R2 ;  /* 0x00000002000075a7 */ /* 0x0044e400080011ff */
[----:B---3--:R-:W-:Y:S05]  /*3ff0*/  @!P0 NANOSLEEP.SYNCS 0x989680 ;  /* 0x009896800000895d */ /* 0x008fea0003900000 */
[----:B------:R-:W3:Y:S02]  /*4000*/  @!P0 SYNCS.PHASECHK.TRANS64 P0, [R0+URZ], R2 ;  /* 0x00000002000085a7 */ /* 0x000ee400080010ff */
[----:B---3--:R-:W-:Y:S05]  /*4010*/  @!P0 BRA `(.L_x_76) ;  /* 0xfffffffc00f08947 */ /* 0x008fea000383ffff */
[----:B------:R-:W-:Y:S05]  /*4020*/  BRA `(.L_x_75) ;  /* 0x00000000000c7947 */ /* 0x000fea0003800000 */
.L_x_73:
[----:B------:R-:W-:-:S04]  /*4030*/  UIADD3 UR4, UPT, UPT, UR43, 0xa0, URZ ;  /* 0x000000a02b047890 */ /* 0x000fc8000fffe0ff */
[----:B------:R-:W-:-:S09]  /*4040*/  UPRMT UR4, UR69, 0x654, UR4 ;  /* 0x0000065445047896 */ /* 0x000fd20008000004 */
[----:B------:R-:W-:Y:S03]  /*4050*/  SYNCS.ARRIVE.TRANS64.RED.A1T0 RZ, [UR4], RZ ;  /* 0x000000ffffff79a7 */ /* 0x000fe60008100404 */
.L_x_75:
[----:B-12---:R-:W-:Y:S01]  /*4060*/  SHF.L.U32 R2, RZ, 0x1f, RZ ;  /* 0x0000001fff027819 */ /* 0x006fe200000006ff */
[----:B------:R-:W-:Y:S01]  /*4070*/  UIADD3 UR4, UPT, UPT, UR43, 0xa0, URZ ;  /* 0x000000a02b047890 */ /* 0x000fe2000fffe0ff */
[----:B------:R-:W-:Y:S02]  /*4080*/  PLOP3.LUT P0, PT, PT, PT, UP0, 0x80, 0x8 ;  /* 0x000000000008781c */ /* 0x000fe40003f0f008 */
[----:B------:R-:W1:Y:S02]  /*4090*/  SYNCS.PHASECHK.TRANS64.TRYWAIT P1, [UR43+0xa0], R2 ;  /* 0x0000a002ff0075a7 */ /* 0x000e64000802112b */
[----:B-1----:R-:W-:Y:S09]  /*40a0*/  @!P1 BRA `(.L_x_77) ;  /* 0x0000007c00989947 */ /* 0x002ff20003800000 */
.L_x_135:
[----:B------:R-:W-:Y:S01]  /*40b0*/  @!UP0 UPRMT UR4, UR69, 0x654, UR4 ;  /* 0x0000065445048896 */ /* 0x000fe20008000004 */
[----:B------:R-:W-:Y:S01]  /*40c0*/  UMOV UR5, 0xffff ;  /* 0x0000ffff00057882 */ /* 0x000fe20000000000 */
[----:B------:R-:W-:-:S07]  /*40d0*/  UMOV UR6, 0x1 ;  /* 0x0000000100067882 */ /* 0x000fce0000000000 */
[----:B------:R-:W-:Y:S01]  /*40e0*/  @!P0 SYNCS.ARRIVE.TRANS64.RED.A1T0 RZ, [UR4], RZ ;  /* 0x000000ffffff89a7 */ /* 0x000fe20008100404 */
[----:B------:R-:W-:Y:S01]  /*40f0*/  NOP ;  /* 0x0000000000007918 */ /* 0x000fe20000000000 */
[----:B-1----:R-:W1:Y:S01]  /*4100*/  LDS R0, [UR8+0x14] ;  /* 0x00001408ff007984 */ /* 0x002e620008000800 */
[----:B------:R-:W-:-:S04]  /*4110*/  ULOP3.LUT UR4, UR68, 0xffff, URZ, 0xc0, !UPT ;  /* 0x0000ffff44047892 */ /* 0x000fc8000f8ec0ff */
[----:B------:R-:W-:-:S04]  /*4120*/  USHF.R.U32.HI UR4, URZ, 0x5, UR4 ;  /* 0x00000005ff047899 */ /* 0x000fc80008011604 */
[----:B------:R-:W-:Y:S02]  /*4130*/  USHF.L.U32 UR5, UR5, UR4, URZ ;  /* 0x0000000405057299 */ /* 0x000fe400080006ff */
[----:B------:R-:W-:-:S04]  /*4140*/  USHF.L.U32 UR4, UR6, UR4, URZ ;  /* 0x0000000406047299 */ /* 0x000fc800080006ff */
[----:B-1----:R-:W-:-:S04]  /*4150*/  LOP3.LUT R0, R0, UR5, RZ, 0xc0, !PT ;  /* 0x0000000500007c12 */ /* 0x002fc8000f8ec0ff */
[----:B------:R-:W-:-:S13]  /*4160*/  ISETP.NE.AND P0, PT, R0, UR5, PT ;  /* 0x0000000500007c0c */ /* 0x000fda000bf05270 */
[----:B------:R-:W-:Y:S05]  /*4170*/  @P0 BRA `(.L_x_78) ;  /* 0x0000000000580947 */ /* 0x000fea0003800000 */
[----:B------:R-:W1:Y:S02]  /*4180*/  LDS R0, [UR8+0x18] ;  /* 0x00001808ff007984 */ /* 0x000e640008000800 */
[----:B-1----:R-:W-:-:S04]  /*4190*/  LOP3.LUT R0, R0, UR4, RZ, 0xc0, !PT ;  /* 0x0000000400007c12 */ /* 0x002fc8000f8ec0ff */
[----:B------:R-:W-:-:S13]  /*41a0*/  ISETP.NE.AND P0, PT, R0, UR4, PT ;  /* 0x0000000400007c0c */ /* 0x000fda000bf05270 */
[----:B------:R-:W-:Y:S05]  /*41b0*/  @P0 BRA `(.L_x_79) ;  /* 0x00000000003c0947 */ /* 0x000fea0003800000 */
[----:B------:R-:W1:Y:S01]  /*41c0*/  S2R R2, SR_LANEID ;  /* 0x0000000000027919 */ /* 0x000e620000000000 */
[----:B------:R-:W-:-:S06]  /*41d0*/  ULOP3.LUT UR5, URZ, UR5, URZ, 0x33, !UPT ;  /* 0x00000005ff057292 */ /* 0x000fcc000f8e33ff */
[----:B------:R-:W-:-:S04]  /*41e0*/  IMAD.U32 R0, RZ, RZ, UR5 ;  /* 0x00000005ff007e24 */ /* 0x000fc8000f8e00ff */
[----:B------:R2:W3:Y:S02]  /*41f0*/  REDUX UR7, R0 ;  /* 0x00000000000773c4 */ /* 0x0004e40000000000 */
[----:B------:R4:W-:Y:S01]  /*4200*/  UTCATOMSWS.AND URZ, UR5 ;  /* 0x0000000500ff79e3 */ /* 0x0009e20008000000 */
[----:B--2---:R-:W-:Y:S01]  /*4210*/  LOP3.LUT R0, RZ, UR4, RZ, 0x33, !PT ;  /* 0x00000004ff007c12 */ /* 0x004fe2000f8e33ff */
[----:B------:R-:W-:Y:S02]  /*4220*/  VOTEU.ANY UR4, UPT, PT ;  /* 0x0000000000047886 */ /* 0x000fe400038e0100 */
[----:B------:R-:W-:Y:S02]  /*4230*/  UFLO.U32 UR4, UR4 ;  /* 0x00000004000472bd */ /* 0x000fe400080e0000 */
[----:B------:R-:W2:Y:S04]  /*4240*/  REDUX UR6, R0 ;  /* 0x00000000000673c4 */ /* 0x000ea80000000000 */
[----:B-1----:R-:W-:-:S02]  /*4250*/  ISETP.EQ.U32.AND P0, PT, R2, UR4, PT ;  /* 0x0000000402007c0c */ /* 0x002fc4000bf02070 */
[----:B---3--:R-:W-:-:S11]  /*4260*/  MOV R2, UR7 ;  /* 0x0000000700027c02 */ /* 0x008fd60008000f00 */
[----:B------:R4:W-:Y:S01]  /*4270*/  @P0 ATOMS.AND RZ, [UR8+0x14], R2 ;  /* 0x00001402ffff098c */ /* 0x0009e2000a800008 */
[----:B--2---:R-:W-:-:S05]  /*4280*/  IMAD.U32 R0, RZ, RZ, UR6 ;  /* 0x00000006ff007e24 */ /* 0x004fca000f8e00ff */
[----:B------:R4:W-:Y:S01]  /*4290*/  @P0 ATOMS.AND RZ, [UR8+0x18], R0 ;  /* 0x00001800ffff098c */ /* 0x0009e2000a800008 */
[----:B------:R-:W-:Y:S05]  /*42a0*/  BRA `(.L_x_80) ;  /* 0x0000000000147947 */ /* 0x000fea0003800000 */
.L_x_79:
[----:B------:R-:W-:Y:S02]  /*42b0*/  MOV R2, 0x42d0 ;  /* 0x000042d000027802 */ /* 0x000fe40000000f00 */
[----:B-----5:R-:W-:Y:S05]  /*42c0*/  CALL.REL.NOINC `($__internal_0_$__cuda_sm10x_tcgen05_guardrail_trap_col_being_dealloced_not_returned_by_alloc) ;  /* 0x0000007c00b07944 */ /* 0x020fea0003c00000 */
[----:B------:R-:W-:Y:S05]  /*42d0*/  BRA `(.L_x_80) ;  /* 0x0000000000087947 */ /* 0x000fea0003800000 */
.L_x_78:
[----:B------:R-:W-:Y:S02]  /*42e0*/  MOV R2, 0x4300 ;  /* 0x0000430000027802 */ /* 0x000fe40000000f00 */
[----:B-----5:R-:W-:Y:S05]  /*42f0*/  CALL.REL.NOINC `($__internal_2_$__cuda_sm10x_tcgen05_guardrail_trap_unallocated_columns_being_dealloced) ;  /* 0x0000007c00bc7944 */ /* 0x020fea0003c00000 */
.L_x_80:
[----:B------:R-:W-:Y:S01]  /*4300*/  NOP ;  /* 0x0000000000007918 */ /* 0x000fe20000000000 */
[----:B----4-:R-:W-:Y:S05]  /*4310*/  EXIT ;  /* 0x000000000000794d */ /* 0x010fea0003800000 */
.L_x_53:
[----:B------:R-:W-:-:S09]  /*4320*/  UISETP.NE.OR UP0, UPT, UR14, 0x3, !UP4 ;  /* 0x000000030e00788c */ /* 0x000fd2000e705670 */
[----:B------:R-:W-:Y:S05]  /*4330*/  BRA.U UP0, `(.L_x_81) ;  /* 0x0000000d00a47547 */ /* 0x000fea000b800000 */
[----:B------:R-:W1:Y:S01]  /*4340*/  LDCU.64 UR6, c[0x0][0x888] ;  /* 0x00011100ff0677ac */ /* 0x000e620008000a00 */
[----:B------:R-:W-:Y:S02]  /*4350*/  HFMA2 R10, -RZ, RZ, 0, 0 ;  /* 0x00000000ff0a7431 */ /* 0x000fe400000001ff */
[----:B------:R-:W-:Y:S01]  /*4360*/  IMAD.MOV.U32 R9, RZ, RZ, 0x1 ;  /* 0x00000001ff097424 */ /* 0x000fe200078e00ff */
[----:B------:R-:W-:Y:S01]  /*4370*/  MOV R11, 0x7000 ;  /* 0x00007000000b7802 */ /* 0x000fe20000000f00 */
[----:B------:R-:W2:Y:S01]  /*4380*/  LDCU UR37, c[0x0][0x370] ;  /* 0x00006e00ff2577ac */ /* 0x000ea20008000800 */
[----:B------:R-:W-:Y:S01]  /*4390*/  IMAD.MOV.U32 R8, RZ, RZ, RZ ;  /* 0x000000ffff087224 */ /* 0x000fe200078e00ff */
[----:B------:R-:W2:Y:S01]  /*43a0*/  LDCU.128 UR40, c[0x0][0xb10] ;  /* 0x00016200ff2877ac */ /* 0x000ea20008000c00 */
[----:B------:R-:W3:Y:S01]  /*43b0*/  LDCU UR31, c[0x0][0x374] ;  /* 0x00006e80ff1f77ac */ /* 0x000ee20008000800 */
[----:B------:R-:W4:Y:S01]  /*43c0*/  LDCU.64 UR38, c[0x0][0x890] ;  /* 0x00011200ff2677ac */ /* 0x000f220008000a00 */
[----:B------:R-:W4:Y:S01]  /*43d0*/  LDCU UR21, c[0x0][0xb0c] ;  /* 0x00016180ff1577ac */ /* 0x000f220008000800 */
[----:B------:R-:W4:Y:S01]  /*43e0*/  LDCU UR51, c[0x0][0xb20] ;  /* 0x00016400ff3377ac */ /* 0x000f220008000800 */
[----:B------:R-:W4:Y:S01]  /*43f0*/  LDCU UR4, c[0x0][0xb30] ;  /* 0x00016600ff0477ac */ /* 0x000f220008000800 */
[----:B-1----:R-:W-:Y:S01]  /*4400*/  UISETP.NE.U32.AND UP0, UPT, UR6, URZ, UPT ;  /* 0x000000ff0600728c */ /* 0x002fe2000bf05070 */
[----:B------:R-:W-:Y:S01]  /*4410*/  UMOV UR29, 0x400 ;  /* 0x00000400001d7882 */ /* 0x000fe20000000000 */
[----:B--2---:R-:W-:-:S02]  /*4420*/  UIMAD.WIDE.U32 UR48, UR37, UR40, URZ ;  /* 0x00000028253072a5 */ /* 0x004fc4000f8e00ff */
[----:B------:R-:W-:Y:S02]  /*4430*/  UISETP.NE.AND.EX UP5, UPT, UR7, URZ, UPT, UP0 ;  /* 0x000000ff0700728c */ /* 0x000fe4000bfa5300 */
[----:B---3--:R-:W-:Y:S02]  /*4440*/  UIMAD.WIDE.U32 UR6, UR31, UR43, URZ ;  /* 0x0000002b1f0672a5 */ /* 0x008fe4000f8e00ff */
[----:B------:R-:W-:Y:S02]  /*4450*/  ULEA UR29, UR5, UR29, 0x18 ;  /* 0x0000001d051d7291 */ /* 0x000fe4000f8ec0ff */
[----:B----4-:R-:W-:Y:S02]  /*4460*/  UISETP.NE.U32.AND UP6, UPT, UR38, URZ, UPT ;  /* 0x000000ff2600728c */ /* 0x010fe4000bfc5070 */
[----:B------:R-:W-:Y:S02]  /*4470*/  UIADD3 UR44, UPT, UPT, UR29, 0x20, URZ ;  /* 0x000000201d2c7890 */ /* 0x000fe4000fffe0ff */
[----:B------:R-:W-:Y:S01]  /*4480*/  UISETP.NE.AND UP0, UPT, UR15, 0x1, UPT ;  /* 0x000000010f00788c */ /* 0x000fe2000bf05270 */
[----:B------:R-:W-:Y:S01]  /*4490*/  UMOV UR48, UR49 ;  /* 0x0000003100307c82 */ /* 0x000fe20008000000 */
[----:B------:R-:W-:Y:S01]  /*44a0*/  UMOV UR45, UR7 ;  /* 0x00000007002d7c82 */ /* 0x000fe20008000000 */
[----:B------:R-:W-:Y:S01]  /*44b0*/  UISETP.NE.AND UP0, UPT, UR21, 0x1, UPT ;  /* 0x000000011500788c */ /* 0x000fe2000bf05270 */
[----:B------:R-:W1:Y:S01]  /*44c0*/  LDCU.64 UR52, c[0x0][0x348] ;  /* 0x00006900ff3477ac */ /* 0x000e620008000a00 */
[----:B------:R-:W-:-:S02]  /*44d0*/  UPLOP3.LUT UP1, UPT, UPT, UPT, UPT, 0x40, 0x4 ;  /* 0x000000000004789c */ /* 0x000fc40003f2e870 */
[----:B------:R-:W-:Y:S01]  /*44e0*/  UISETP.GE.AND UP3, UPT, UR15, 0x1, UPT ;  /* 0x000000010f00788c */ /* 0x000fe2000bf66270 */
[----:B------:R-:W2:Y:S01]  /*44f0*/  LDCU.64 UR22, c[0x0][0xb28] ;  /* 0x00016500ff1677ac */ /* 0x000ea20008000a00 */
[----:B------:R-:W-:Y:S02]  /*4500*/  UISETP.NE.AND.EX UP6, UPT, UR39, URZ, UPT, UP6 ;  /* 0x000000ff2700728c */ /* 0x000fe4000bfc5360 */
[----:B------:R-:W-:Y:S02]  /*4510*/  UPRMT UR44, UR5, 0x654, UR44 ;  /* 0x00000654052c7896 */ /* 0x000fe4000800002c */
[----:B------:R-:W-:Y:S02]  /*4520*/  USHF.R.U32.HI UR48, URZ, UR41, UR48 ;  /* 0x00000029ff307299 */ /* 0x000fe40008011630 */
[----:B------:R-:W-:Y:S02]  /*4530*/  USHF.R.U32.HI UR45, URZ, UR51, UR45 ;  /* 0x00000033ff2d7299 */ /* 0x000fe4000801162d */
[----:B------:R-:W-:-:S02]  /*4540*/  UISETP.NE.AND UP0, UPT, UR42, 0x1, UPT ;  /* 0x000000012a00788c */ /* 0x000fc4000bf05270 */
[----:B------:R-:W-:-:S11]  /*4550*/  UISETP.NE.AND UP4, UPT, UR4, 0x1, UPT ;  /* 0x000000010400788c */ /* 0x000fd6000bf85270 */
.L_x_89:
[----:B------:R-:W-:Y:S02]  /*4560*/  LEA R2, R8, UR29, 0x3 ;  /* 0x0000001d08027c11 */ /* 0x000fe4000f8e18ff */
[----:B------:R-:W-:Y:S02]  /*4570*/  SHF.L.U32 R0, R10, 0x1f, RZ ;  /* 0x0000001f0a007819 */ /* 0x000fe400000006ff */
[----:B------:R-:W-:Y:S02]  /*4580*/  LEA R4, R8, UR29, 0x4 ;  /* 0x0000001d08047c11 */ /* 0x000fe4000f8e20ff */
[----:B---3--:R-:W3:Y:S02]  /*4590*/  SYNCS.PHASECHK.TRANS64.TRYWAIT P0, [R2+URZ+0x40], R0 ;  /* 0x00004000020075a7 */ /* 0x008ee400080011ff */
[----:B---3--:R-:W-:Y:S05]  /*45a0*/  @!P0 BRA `(.L_x_82) ;  /* 0x0000007800708947 */ /* 0x008fea0003800000 */
.L_x_136:
[----:B------:R-:W4:Y:S01]  /*45b0*/  LDS.128 R4, [R4+0xb0] ;  /* 0x0000b00004047984 */ /* 0x000f220000000c00 */
[----:B------:R-:W-:Y:S01]  /*45c0*/  UISETP.GE.AND UP0, UPT, UR15, 0x1, UPT ;  /* 0x000000010f00788c */ /* 0x000fe2000bf06270 */
[----:B------:R-:W-:Y:S01]  /*45d0*/  @!PT LDS RZ, [RZ] ;  /* 0x00000000fffff984 */ /* 0x000fe20000000800 */
[----:B------:R-:W-:Y:S01]  /*45e0*/  @!PT LDS RZ, [RZ] ;  /* 0x00000000fffff984 */ /* 0x000fe20000000800 */
[----:B------:R-:W-:Y:S01]  /*45f0*/  @!PT LDS RZ, [RZ] ;  /* 0x00000000fffff984 */ /* 0x000fe20000000800 */
[----:B------:R-:W-:Y:S01]  /*4600*/  @!PT LDS RZ, [RZ] ;  /* 0x00000000fffff984 */ /* 0x000fe20000000800 */
[----:B------:R1:W-:Y:S06]  /*4610*/  MEMBAR.ALL.CTA ;  /* 0x0000000000007992 */ /* 0x0003ec0000008000 */
[----:B-1----:R-:W1:Y:S01]  /*4620*/  FENCE.VIEW.ASYNC.S ;  /* 0x00000000000073c6 */ /* 0x002e620000000000 */
[----:B----4-:R-:W-:Y:S11]  /*4630*/  LOP3.LUT P0, RZ, R6, 0x1, RZ, 0xc0, !PT ;  /* 0x0000000106ff7812 */ /* 0x010ff6000780c0ff */
[----:B------:R-:W-:Y:S02]  /*4640*/  @!UPT UIADD3 URZ, UPT, UPT, URZ, URZ, URZ ;  /* 0x000000fffffff290 */ /* 0x000fe4000fffe0ff */
[----:B-1----:R-:W-:Y:S01]  /*4650*/  VOTEU.ANY UP3, P0 ;  /* 0x0000000000ff7886 */ /* 0x002fe20000060100 */
[----:B------:R-:W-:Y:S11]  /*4660*/  PLOP3.LUT P0, PT, PT, PT, UP3, 0x80, 0x8 ;  /* 0x000000000008781c */ /* 0x000ff60003f0f038 */
[----:B------:R-:W-:Y:S02]  /*4670*/  @!UPT UIADD3 URZ, UPT, UPT, URZ, URZ, URZ ;  /* 0x000000fffffff290 */ /* 0x000fe4000fffe0ff */
[----:B---3--:R-:W-:Y:S02]  /*4680*/  @P0 SHF.R.U32.HI R0, RZ, 0x10, R5 ;  /* 0x00000010ff000819 */ /* 0x008fe40000011605 */
[----:B------:R-:W-:Y:S02]  /*4690*/  @P0 MOV R3, R4 ;  /* 0x0000000400030202 */ /* 0x000fe40000000f00 */
[----:B------:R-:W-:Y:S01]  /*46a0*/  @P0 R2UR UR4, R0 ;  /* 0x00000000000402ca */ /* 0x000fe200000e0000 */
[----:B------:R-:W-:Y:S01]  /*46b0*/  VIADD R0, R2, 0x50 ;  /* 0x0000005002007836 */ /* 0x000fe20000000000 */
[----:B------:R-:W-:Y:S02]  /*46c0*/  @P0 LOP3.LUT R4, R5, 0xffff, RZ, 0xc0, !PT ;  /* 0x0000ffff05040812 */ /* 0x000fe400078ec0ff */
[----:B------:R-:W-:Y:S02]  /*46d0*/  @P0 R2UR UR6, R3 ;  /* 0x00000000030602ca */ /* 0x000fe400000e0000 */
[----:B------:R-:W-:Y:S02]  /*46e0*/  PRMT R0, RZ, 0x654, R0 ;  /* 0x00000654ff007816 */ /* 0x000fe40000000000 */
[----:B------:R-:W-:Y:S02]  /*46f0*/  @P0 R2UR UR5, R4 ;  /* 0x00000000040502ca */ /* 0x000fe400000e0000 */
[----:B------:R1:W-:Y:S03]  /*4700*/  SYNCS.ARRIVE.TRANS64.RED.A1T0 RZ, [R0+URZ], RZ ;  /* 0x000000ff00ff79a7 */ /* 0x0003e600081004ff */
[----:B------:R-:W-:Y:S04]  /*4710*/  @UP3 UMOV UR30, UR4 ;  /* 0x00000004001e3c82 */ /* 0x000fe80008000000 */
[----:B------:R-:W-:Y:S04]  /*4720*/  @UP3 UMOV UR14, UR6 ;  /* 0x00000006000e3c82 */ /* 0x000fe80008000000 */
[----:B------:R-:W-:Y:S01]  /*4730*/  @UP3 UMOV UR13, UR5 ;  /* 0x00000005000d3c82 */ /* 0x000fe20008000000 */
[----:B------:R-:W-:Y:S05]  /*4740*/  BRA.U !UP0, `(.L_x_83) ;  /* 0x0000000108c07547 */ /* 0x000fea000b800000 */
[----:B------:R-:W-:Y:S02]  /*4750*/  UIMAD.WIDE.U32 UR8, UR13, UR43, URZ ;  /* 0x0000002b0d0872a5 */ /* 0x000fe4000f8e00ff */
[----:B------:R-:W-:Y:S02]  /*4760*/  UP2UR UR12, UPR, URZ, 0x4 ;  /* 0x00000004ff0c7883 */ /* 0x000fe40008000000 */
[----:B------:R-:W-:Y:S02]  /*4770*/  UISETP.NE.AND UP2, UPT, UR42, 0x1, UPT ;  /* 0x000000012a00788c */ /* 0x000fe4000bf45270 */
[----:B------:R-:W-:Y:S02]  /*4780*/  UIMAD.WIDE.U32 UR10, UR14, UR40, URZ ;  /* 0x000000280e0a72a5 */ /* 0x000fe4000f8e00ff */
[----:B------:R-:W-:Y:S02]  /*4790*/  USEL UR4, UR31, UR45, !UP2 ;  /* 0x0000002d1f047287 */ /* 0x000fe4000d000000 */
[----:B------:R-:W-:Y:S02]  /*47a0*/  UISETP.NE.AND UP0, UPT, UR21, 0x1, UPT ;  /* 0x000000011500788c */ /* 0x000fe4000bf05270 */
[----:B------:R-:W-:Y:S02]  /*47b0*/  UP2UR UR20, UPR, URZ, 0x2 ;  /* 0x00000002ff147883 */ /* 0x000fe40008000000 */
[----:B------:R-:W-:Y:S02]  /*47c0*/  UISETP.NE.AND UP1, UPT, UR15, 0x1, UPT ;  /* 0x000000010f00788c */ /* 0x000fe4000bf25270 */
[----:B--2---:R-:W-:Y:S02]  /*47d0*/  UIMAD.WIDE.U32 UR16, UR4, UR22, URZ ;  /* 0x00000016041072a5 */ /* 0x004fe4000f8e00ff */
[----:B------:R-:W-:Y:S01]  /*47e0*/  USEL UR7, UR37, UR48, !UP0 ;  /* 0x0000003025077287 */ /* 0x000fe2000c000000 */
[----:B------:R-:W-:Y:S02]  /*47f0*/  UMOV UR5, UR9 ;  /* 0x0000000900057c82 */ /* 0x000fe40008000000 */
[----:B------:R-:W-:Y:S02]  /*4800*/  USHF.R.U32.HI UR6, URZ, UR51, UR5 ;  /* 0x00000033ff067299 */ /* 0x000fe40008011605 */
[----:B------:R-:W-:Y:S02]  /*4810*/  UIMAD.WIDE.U32 UR18, UR7, UR22, URZ ;  /* 0x00000016071272a5 */ /* 0x000fe4000f8e00ff */
[----:B------:R-:W-:Y:S02]  /*4820*/  USEL UR6, UR13, UR6, !UP2 ;  /* 0x000000060d067287 */ /* 0x000fe4000d000000 */
[----:B------:R-:W-:Y:S01]  /*4830*/  UISETP.NE.AND UP2, UPT, UR12, URZ, UPT ;  /* 0x000000ff0c00728c */ /* 0x000fe2000bf45270 */
[----:B------:R-:W-:Y:S01]  /*4840*/  UMOV UR5, UR11 ;  /* 0x0000000b00057c82 */ /* 0x000fe20008000000 */
[----:B------:R-:W-:Y:S02]  /*4850*/  UIMAD.WIDE.U32 UR10, UR6, UR22, URZ ;  /* 0x00000016060a72a5 */ /* 0x000fe4000f8e00ff */
[----:B------:R-:W-:Y:S03]  /*4860*/  USHF.R.U32.HI UR8, URZ, UR41, UR5 ;  /* 0x00000029ff087299 */ /* 0x000fe60008011605 */
[----:B------:R-:W-:Y:S02]  /*4870*/  UMOV UR5, UR17 ;  /* 0x0000001100057c82 */ /* 0x000fe40008000000 */
[----:B------:R-:W-:Y:S03]  /*4880*/  @UP1 USHF.R.U32.HI UR4, URZ, UR23, UR5 ;  /* 0x00000017ff041299 */ /* 0x000fe60008011605 */
[----:B------:R-:W-:Y:S01]  /*4890*/  UMOV UR5, UR19 ;  /* 0x0000001300057c82 */ /* 0x000fe20008000000 */
[----:B------:R-:W-:Y:S02]  /*48a0*/  UIMAD UR4, UR15, UR4, URZ ;  /* 0x000000040f0472a4 */ /* 0x000fe4000f8e02ff */
[----:B------:R-:W-:Y:S02]  /*48b0*/  @UP1 USHF.R.U32.HI UR7, URZ, UR23, UR5 ;  /* 0x00000017ff071299 */ /* 0x000fe40008011605 */
[----:B------:R-:W-:Y:S02]  /*48c0*/  USEL UR5, UR14, UR8, !UP0 ;  /* 0x000000080e057287 */ /* 0x000fe4000c000000 */
[----:B------:R-:W-:Y:S02]  /*48d0*/  UIMAD UR8, UR15, UR7, URZ ;  /* 0x000000070f0872a4 */ /* 0x000fe4000f8e02ff */
[----:B------:R-:W-:Y:S03]  /*48e0*/  UISETP.GE.AND UP0, UPT, UR6, UR4, UPT ;  /* 0x000000040600728c */ /* 0x000fe6000bf06270 */
[----:B------:R-:W-:Y:S01]  /*48f0*/  UMOV UR4, UR11 ;  /* 0x0000000b00047c82 */ /* 0x000fe20008000000 */
[----:B------:R-:W-:Y:S02]  /*4900*/  UISETP.GE.OR UP0, UPT, UR5, UR8, UP0 ;  /* 0x000000080500728c */ /* 0x000fe40008706670 */
[----:B------:R-:W-:Y:S02]  /*4910*/  USHF.R.U32.HI UR4, URZ, UR23, UR4 ;  /* 0x00000017ff047299 */ /* 0x000fe40008011604 */
[----:B------:R-:W-:Y:S02]  /*4920*/  UIMAD.WIDE.U32 UR8, UR5, UR22, URZ ;  /* 0x00000016050872a5 */ /* 0x000fe4000f8e00ff */
[----:B------:R-:W-:Y:S04]  /*4930*/  USEL UR10, UR6, UR4, !UP1 ;  /* 0x00000004060a7287 */ /* 0x000fe8000c800000 */
[----:B------:R-:W-:Y:S01]  /*4940*/  UIADD3 UR11, UPT, UPT, -UR10, URZ, URZ ;  /* 0x000000ff0a0b7290 */ /* 0x000fe2000fffe1ff */
[----:B------:R-:W-:Y:S02]  /*4950*/  @!UP0 UMOV UR4, UR9 ;  /* 0x0000000900048c82 */ /* 0x000fe40008000000 */
[----:B------:R-:W-:Y:S02]  /*4960*/  @!UP0 USHF.R.U32.HI UR4, URZ, UR23, UR4 ;  /* 0x00000017ff048299 */ /* 0x000fe40008011604 */
[----:B------:R-:W-:Y:S02]  /*4970*/  UIMAD UR8, UR15, UR11, UR6 ;  /* 0x0000000b0f0872a4 */ /* 0x000fe4000f8e0206 */
[----:B------:R-:W-:Y:S02]  /*4980*/  @!UP0 USEL UR4, UR5, UR4, !UP1 ;  /* 0x0000000405048287 */ /* 0x000fe4000c800000 */
[----:B------:R-:W-:Y:S02]  /*4990*/  UISETP.NE.AND UP1, UPT, UR20, URZ, UPT ;  /* 0x000000ff1400728c */ /* 0x000fe4000bf25270 */
[----:B------:R-:W-:Y:S02]  /*49a0*/  @!UP0 UIMAD UR7, UR7, UR8, UR4 ;  /* 0x00000008070782a4 */ /* 0x000fe4000f8e0204 */
[----:B------:R-:W-:Y:S02]  /*49b0*/  @!UP0 UIADD3 UR9, UPT, UPT, UR10, -UR4, URZ ;  /* 0x800000040a098290 */ /* 0x000fe4000fffe0ff */
[----:B------:R-:W-:Y:S02]  /*49c0*/  UIADD3 UR8, UPT, UPT, -UR6, URZ, URZ ;  /* 0x000000ff06087290 */ /* 0x000fe4000fffe1ff */
[----:B------:R-:W-:Y:S02]  /*49d0*/  UIADD3 UR4, UPT, UPT, -UR5, URZ, URZ ;  /* 0x000000ff05047290 */ /* 0x000fe4000fffe1ff */
[----:B------:R-:W-:Y:S03]  /*49e0*/  @!UP0 UIMAD UR6, UR9, UR15, UR5 ;  /* 0x0000000f090682a4 */ /* 0x000fe6000f8e0205 */
[----:B------:R-:W-:Y:S01]  /*49f0*/  @!UP0 UMOV UR5, UR7 ;  /* 0x0000000700058c82 */ /* 0x000fe20008000000 */
[----:B------:R-:W-:Y:S02]  /*4a00*/  UIMAD UR7, UR21, UR4, UR14 ;  /* 0x00000004150772a4 */ /* 0x000fe4000f8e020e */
[----:B------:R-:W-:Y:S02]  /*4a10*/  UIMAD UR4, UR42, UR8, UR13 ;  /* 0x000000082a0472a4 */ /* 0x000fe4000f8e020d */
[----:B------:R-:W-:Y:S02]  /*4a20*/  UIMAD UR14, UR5, UR21, UR7 ;  /* 0x00000015050e72a4 */ /* 0x000fe4000f8e0207 */
[----:B------:R-:W-:Y:S11]  /*4a30*/  UIMAD UR13, UR6, UR42, UR4 ;  /* 0x0000002a060d72a4 */ /* 0x000ff6000f8e0204 */
[----:B------:R-:W-:Y:S01]  /*4a40*/  @!UPT UIADD3 URZ, UPT, UPT, URZ, URZ, URZ ;  /* 0x000000fffffff290 */ /* 0x000fe2000fffe0ff */
.L_x_83:
[----:B------:R-:W3:Y:S01]  /*4a50*/  @!UP4 LDCU.128 UR8, c[0x0][0xb10] ;  /* 0x00016200ff08c7ac */ /* 0x000ee20008000c00 */
[----:B------:R-:W-:Y:S02]  /*4a60*/  ISETP.NE.U32.AND P0, PT, RZ, UR38, PT ;  /* 0x00000026ff007c0c */ /* 0x000fe4000bf05070 */
[----:B------:R-:W-:Y:S02]  /*4a70*/  SHF.L.U32 R4, R9, 0x1f, RZ ;  /* 0x0000001f09047819 */ /* 0x000fe400000006ff */
[----:B------:R-:W-:Y:S01]  /*4a80*/  ISETP.NE.AND.EX P0, PT, RZ, UR39, PT, P0 ;  /* 0x00000027ff007c0c */ /* 0x000fe2000bf05300 */
[----:B------:R-:W4:Y:S01]  /*4a90*/  @!UP4 LDCU UR5, c[0x0][0xb0c] ;  /* 0x00016180ff05c7ac */ /* 0x000f220008000800 */
[----:B---3--:R-:W-:Y:S07]  /*4aa0*/  UIMAD.WIDE.U32 UR6, UR14, UR8, URZ ;  /* 0x000000080e0672a5 */ /* 0x008fee000f8e00ff */
[----:B------:R-:W-:Y:S01]  /*4ab0*/  @!UP4 UMOV UR4, UR7 ;  /* 0x000000070004cc82 */ /* 0x000fe20008000000 */
[----:B----4-:R-:W-:Y:S02]  /*4ac0*/  @!UP4 UISETP.NE.AND UP0, UPT, UR5, 0x1, UPT ;  /* 0x000000010500c88c */ /* 0x010fe4000bf05270 */
[----:B------:R-:W-:Y:S02]  /*4ad0*/  @!UP4 USHF.R.U32.HI UR4, URZ, UR9, UR4 ;  /* 0x00000009ff04c299 */ /* 0x000fe40008011604 */
[----:B------:R-:W-:Y:S02]  /*4ae0*/  UIMAD.WIDE.U32 UR6, UR13, UR11, URZ ;  /* 0x0000000b0d0672a5 */ /* 0x000fe4000f8e00ff */
[----:B------:R-:W-:Y:S02]  /*4af0*/  @!UP4 USEL UR8, UR14, UR4, !UP0 ;  /* 0x000000040e08c287 */ /* 0x000fe4000c000000 */
[----:B------:R-:W-:Y:S03]  /*4b00*/  @!UP4 UISETP.NE.AND UP0, UPT, UR10, 0x1, UPT ;  /* 0x000000010a00c88c */ /* 0x000fe6000bf05270 */
[----:B------:R-:W-:Y:S02]  /*4b10*/  @!UP4 UMOV UR6, UR7 ;  /* 0x000000070006cc82 */ /* 0x000fe40008000000 */
[----:B------:R-:W3:Y:S02]  /*4b20*/  @!UP4 LDCU UR4, c[0x0][0xb20] ;  /* 0x00016400ff04c7ac */ /* 0x000ee40008000800 */
[----:B---3--:R-:W-:Y:S04]  /*4b30*/  @!UP4 USHF.R.U32.HI UR6, URZ, UR4, UR6 ;  /* 0x00000004ff06c299 */ /* 0x008fe80008011606 */
[----:B------:R-:W-:Y:S04]  /*4b40*/  @!UP4 USEL UR6, UR13, UR6, !UP0 ;  /* 0x000000060d06c287 */ /* 0x000fe8000c000000 */
[----:B------:R-:W-:Y:S02]  /*4b50*/  @!UP4 UIADD3 UR4, UPT, UPT, -UR8, UR6, URZ ;  /* 0x000000060804c290 */ /* 0x000fe4000fffe1ff */
[----:B------:R-:W-:Y:S02]  /*4b60*/  @!UP4 UIADD3 UR6, UPT, UPT, UR8, -UR6, URZ ;  /* 0x800000060806c290 */ /* 0x000fe4000fffe0ff */
[----:B------:R-:W-:Y:S02]  /*4b70*/  @!UP4 UIMAD UR14, UR4, UR5, UR14 ;  /* 0x00000005040ec2a4 */ /* 0x000fe4000f8e020e */
[----:B------:R-:W-:Y:S01]  /*4b80*/  @!UP4 UIMAD UR13, UR6, UR10, UR13 ;  /* 0x0000000a060dc2a4 */ /* 0x000fe2000f8e020d */
[----:B------:R-:W-:Y:S11]  /*4b90*/  BRA.U UP1, `(.L_x_84) ;  /* 0x0000000101107547 */ /* 0x000ff6000b800000 */
[----:B-1----:R-:W-:Y:S04]  /*4ba0*/  MOV R0, UR50 ;  /* 0x0000003200007c02 */ /* 0x002fe80008000f00 */
[----:B------:R-:W-:Y:S04]  /*4bb0*/  SHF.L.U32 R0, R0, 0x1f, RZ ;  /* 0x0000001f00007819 */ /* 0x000fe800000006ff */
[----:B------:R-:W1:Y:S02]  /*4bc0*/  SYNCS.PHASECHK.TRANS64.TRYWAIT P1, [UR29+0x38], R0 ;  /* 0x00003800ff0075a7 */ /* 0x000e64000802111d */
[----:B-1----:R-:W-:Y:S05]  /*4bd0*/  @!P1 BRA `(.L_x_85) ;  /* 0x0000007000f89947 */ /* 0x002fea0003800000 */
.L_x_84:
[----:B------:R-:W-:Y:S05]  /*4be0*/  BRA.U !UP6, `(.L_x_86) ;  /* 0x000000010e407547 */ /* 0x000fea000b800000 */
[----:B------:R-:W-:Y:S01]  /*4bf0*/  UPLOP3.LUT UP2, UPT, UPT, UPT, UP5, 0x80, 0x8 ;  /* 0x000000000008789c */ /* 0x000fe20003f4f050 */
[----:B-1----:R-:W-:Y:S01]  /*4c00*/  HFMA2 R0, -RZ, RZ, 0, 5.9604644775390625e-08 ;  /* 0x00000001ff007431 */ /* 0x002fe200000001ff */
[----:B------:R-:W1:Y:S04]  /*4c10*/  LDCU.64 UR8, c[0x0][0x358] ;  /* 0x00006b00ff0877ac */ /* 0x000e680008000a00 */
[----:B------:R-:W-:Y:S05]  /*4c20*/  PLOP3.LUT P1, PT, PT, PT, UP2, 0x80, 0x8 ;  /* 0x000000000008781c */ /* 0x000fea0003f2f028 */
[----:B------:R-:W3:Y:S01]  /*4c30*/  @UP2 LDCU.64 UR4, c[0x0][0x888] ;  /* 0x00011100ff0427ac */ /* 0x000ee20008000a00 */
[----:B------:R-:W-:Y:S07]  /*4c40*/  @UP2 UIMAD UR6, UR36, UR38, URZ ;  /* 0x00000026240622a4 */ /* 0x000fee000f8e02ff */
[----:B------:R-:W-:Y:S01]  /*4c50*/  @P1 PRMT R5, R0, 0x7610, R5 ;  /* 0x0000761000051816 */ /* 0x000fe20000000005 */
[----:B---3--:R-:W-:Y:S06]  /*4c60*/  @UP2 UIMAD.WIDE UR4, UR6, 0x4, UR4 ;  /* 0x00000004060428a5 */ /* 0x008fec000f8e0204 */
[----:B------:R-:W-:Y:S02]  /*4c70*/  IMAD.U32 R2, RZ, RZ, UR4 ;  /* 0x00000004ff027e24 */ /* 0x000fe4000f8e00ff */
[----:B------:R-:W-:Y:S03]  /*4c80*/  IMAD.U32 R3, RZ, RZ, UR5 ;  /* 0x00000005ff037e24 */ /* 0x000fe6000f8e00ff */
[----:B------:R-:W3:Y:S02]  /*4c90*/  @!UP2 LDCU UR4, c[0x0][0x880] ;  /* 0x00011000ff04a7ac */ /* 0x000ee40008000800 */
[----:B-1---5:R1:W5:Y:S02]  /*4ca0*/  @P1 LDG.E R219, desc[UR8][R2.64] ;  /* 0x0000000802db1981 */ /* 0x022364000c1e1900 */
[----:B-1----:R-:W-:Y:S05]  /*4cb0*/  IMAD.MOV.U32 R2, RZ, RZ, 0x1 ;  /* 0x00000001ff027424 */ /* 0x002fea00078e00ff */
[----:B------:R-:W-:Y:S05]  /*4cc0*/  @!P1 PRMT R5, R2, 0x7610, R5 ;  /* 0x0000761002059816 */ /* 0x000fea0000000005 */
[----:B------:R4:W-:Y:S02]  /*4cd0*/  STL.S16 [R1+0x60], R5 ;  /* 0x0000600501007387 */ /* 0x0009e40000100600 */
[----:B---34-:R-:W-:Y:S07]  /*4ce0*/  @!P1 MOV R219, UR4 ;  /* 0x0000000400db9c02 */ /* 0x018fee0008000f00 */
.L_x_86:
[----:B-----5:R-:W-:Y:S01]  /*4cf0*/  @!P0 ISETP.EQ.AND P2, PT, R219, RZ, PT ;  /* 0x000000ffdb00820c */ /* 0x020fe20003f42270 */
[----:B------:R-:W-:Y:S01]  /*4d00*/  @!UPT UIADD3 URZ, UPT, UPT, URZ, URZ, URZ ;  /* 0x000000fffffff290 */ /* 0x000fe2000fffe0ff */
[----:B------:R-:W-:Y:S11]  /*4d10*/  @!P0 BRA `(.L_x_87) ;  /* 0x00000000001c8947 */ /* 0x000ff60003800000 */
[----:B------:R-:W-:Y:S01]  /*4d20*/  PLOP3.LUT P2, PT, PT, PT, UP2, 0x80, 0x8 ;  /* 0x000000000008781c */ /* 0x000fe20003f4f028 */
[----:B-1----:R-:W3:Y:S03]  /*4d30*/  LDL R0, [R1+0x60] ;  /* 0x0000600001007983 */ /* 0x002ee60000100800 */
[----:B------:R-:W-:Y:S02]  /*4d40*/  PLOP3.LUT P2, PT, P2, PT, PT, 0x8, 0x80 ;  /* 0x000000000080781c */ /* 0x000fe4000174e170 */
[----:B---3--:R-:W-:Y:S11]  /*4d50*/  LOP3.LUT P0, RZ, R0, 0xff, RZ, 0xc0, !PT ;  /* 0x000000ff00ff7812 */ /* 0x008ff6000780c0ff */
[----:B------:R-:W-:Y:S02]  /*4d60*/  @!UPT UIADD3 URZ, UPT, UPT, URZ, URZ, URZ ;  /* 0x000000fffffff290 */ /* 0x000fe4000fffe0ff */
[----:B------:R-:W-:Y:S11]  /*4d70*/  @P0 ISETP.EQ.AND P2, PT, R219, RZ, PT ;  /* 0x000000ffdb00020c */ /* 0x000ff60003f42270 */
[----:B------:R-:W-:Y:S02]  /*4d80*/  @!UPT UIADD3 URZ, UPT, UPT, URZ, URZ, URZ ;  /* 0x000000fffffff290 */ /* 0x000fe4000fffe0ff */
.L_x_87:
[----:B------:R-:W3:Y:S01]  /*4d90*/  SYNCS.PHASECHK.TRANS64.TRYWAIT P0, [UR29+0x28], R4 ;  /* 0x00002804ff0075a7 */ /* 0x000ee2000800111d */
[----:B------:R-:W-:Y:S02]  /*4da0*/  ELECT P1, URZ, PT ;  /* 0x0000000000ff782f */ /* 0x000fe40003820000 */
[----:B-1----:R-:W-:Y:S01]  /*4db0*/  IADD3 R0, PT, PT, R8, 0x1, RZ ;  /* 0x0000000108007810 */ /* 0x002fe20007ffe0ff */
[----:B---3--:R-:W-:Y:S10]  /*4dc0*/  @!P0 BRA `(.L_x_88) ;  /* 0x0000007000948947 */ /* 0x008ff40003800000 */
.L_x_139:
[----:B------:R-:W-:Y:S01]  /*4dd0*/  PLOP3.LUT P1, PT, P2, P1, PT, 0xf2, 0x2f ;  /* 0x00000000002f781c */ /* 0x000fe20001723e72 */
[----:B------:R-:W-:Y:S01]  /*4de0*/  UMOV UR6, 0x0 ;  /* 0x0000000000067882 */ /* 0x000fe20000000000 */
[----:B------:R-:W-:Y:S01]  /*4df0*/  UMOV UR7, 0x10000000 ;  /* 0x1000000000077882 */ /* 0x000fe20000000000 */
[----:B------:R-:W-:Y:S01]  /*4e00*/  UMOV UR12, UR36 ;  /* 0x00000024000c7c82 */ /* 0x000fe20008000000 */
[----:B------:R-:W-:Y:S01]  /*4e10*/  UMOV UR20, UR36 ;  /* 0x0000002400147c82 */ /* 0x000fe20008000000 */
[----:B------:R-:W-:Y:S01]  /*4e20*/  UMOV UR28, UR36 ;  /* 0x00000024001c7c82 */ /* 0x000fe20008000000 */
[C---:B------:R-:W-:Y:S02]  /*4e30*/  ISETP.NE.AND P0, PT, R0.reuse, 0x2, PT ;  /* 0x000000020000780c */ /* 0x040fe40003f05270 */
[----:B------:R-:W-:Y:S02]  /*4e40*/  LOP3.LUT R9, R9, 0x1, RZ, 0x3c, !PT ;  /* 0x0000000109097812 */ /* 0x000fe400078e3cff */
[----:B-1----:R-:W-:Y:S02]  /*4e50*/  SEL R2, RZ, 0x1, P0 ;  /* 0x00000001ff027807 */ /* 0x002fe40000000000 */
[----:B------:R-:W-:Y:S01]  /*4e60*/  SEL R8, R0, RZ, P0 ;  /* 0x000000ff00087207 */ /* 0x000fe20000000000 */
[----:B------:R-:W-:Y:S01]  /*4e70*/  VOTEU.ALL UP0, P1 ;  /* 0x0000000000ff7886 */ /* 0x000fe20000800000 */
[----:B------:R-:W-:Y:S04]  /*4e80*/  LOP3.LUT R10, R10, R2, RZ, 0x3c, !PT ;  /* 0x000000020a0a7212 */ /* 0x000fe800078e3cff */
[----:B------:R-:W-:Y:S02]  /*4e90*/  @!UP0 UIADD3 UR4, UP1, UPT, UR52, 0x580, URZ ;  /* 0x0000058034048890 */ /* 0x000fe4000ff3e0ff */
[----:B------:R-:W-:Y:S02]  /*4ea0*/  @!UP0 USHF.L.U32 UR35, UR46, 0x7, URZ ;  /* 0x000000072e238899 */ /* 0x000fe400080006ff */
[----:B------:R-:W-:Y:S02]  /*4eb0*/  @!UP0 UIADD3.X UR5, UPT, UPT, URZ, UR53, URZ, UP1, !UPT ;  /* 0x00000035ff058290 */ /* 0x000fe40008ffe4ff */
[----:B------:R-:W-:Y:S02]  /*4ec0*/  @!UP0 UIMAD UR34, UR47, 0xe0, URZ ;  /* 0x000000e02f2288a4 */ /* 0x000fe4000f8e02ff */
[----:B------:R-:W-:Y:S02]  /*4ed0*/  @!UP0 UIADD3 UR32, UPT, UPT, UR29, 0x100, URZ ;  /* 0x000001001d208890 */ /* 0x000fe4000fffe0ff */
[----:B------:R-:W-:Y:S01]  /*4ee0*/  @!UP0 UIADD3 UR33, UPT, UPT, UR29, 0x20, URZ ;  /* 0x000000201d218890 */ /* 0x000fe2000fffe0ff */
[----:B------:R-:W-:Y:S01]  /*4ef0*/  VOTEU.ALL UP1, P1 ;  /* 0x0000000000ff7886 */ /* 0x000fe20000820000 */
[----:B------:R-:W-:Y:S02]  /*4f00*/  @!UP0 UIADD3 UR8, UPT, UPT, UR29, 0x1100, URZ ;  /* 0x000011001d088890 */ /* 0x000fe4000fffe0ff */
[----:B------:R-:W-:Y:S03]  /*4f10*/  @!UP0 UIADD3 UR10, UPT, UPT, UR34, 0x20, URZ ;  /* 0x00000020220a8890 */ /* 0x000fe6000fffe0ff */
[----:B------:R-:W-:Y:S01]  /*4f20*/  UMOV UR9, UR33 ;  /* 0x0000002100097c82 */ /* 0x000fe20008000000 */
[----:B------:R-:W-:Y:S01]  /*4f30*/  UMOV UR11, UR35 ;  /* 0x00000023000b7c82 */ /* 0x000fe20008000000 */
[----:B------:R1:W-:Y:S01]  /*4f40*/  @!UP1 UTMALDG.3D [UR32], [UR4], desc[UR6] ;  /* 0x00000620040095b4 */ /* 0x0003e20008011000 */
[----:B------:R-:W-:Y:S01]  /*4f50*/  VOTEU.ALL UP1, P1 ;  /* 0x0000000000ff7886 */ /* 0x000fe20000820000 */
[----:B------:R-:W-:Y:S02]  /*4f60*/  @!UP0 UIADD3 UR16, UPT, UPT, UR29, 0x2100, URZ ;  /* 0x000021001d108890 */ /* 0x000fe4000fffe0ff */
[----:B------:R-:W-:Y:S01]  /*4f70*/  @!UP0 UIADD3 UR18, UPT, UPT, UR34, 0x40, URZ ;  /* 0x0000004022128890 */ /* 0x000fe2000fffe0ff */
        /* <DEDUP_REMOVED lines=10> */
[----:B------:R-:W-:Y:S02]  /*5020*/  UIADD3 UR47, UPT, UPT, UR13, UR57, URZ ;  /* 0x000000390d2f7290 */ /* 0x000fe4000fffe0ff */
[----:B------:R-:W-:Y:S02]  /*5030*/  UIADD3 UR46, UPT, UPT, UR14, UR56, URZ ;  /* 0x000000380e2e7290 */ /* 0x000fe4000fffe0ff */
[----:B------:R-:W-:Y:S01]  /*5040*/  @!UP1 UTMALDG.3D [UR24], [UR4], desc[UR6] ;  /* 0x00000618040095b4 */ /* 0x000fe20008011000 */
[----:B------:R-:W-:Y:S01]  /*5050*/  VOTEU.ALL UP1, P1 ;  /* 0x0000000000ff7886 */ /* 0x000fe20000820000 */
[----:B-1----:R-:W-:Y:S01]  /*5060*/  UMOV UR36, UR30 ;  /* 0x0000001e00247c82 */ /* 0x002fe20008000000 */
[----:B---3--:R-:W-:Y:S02]  /*5070*/  @!UP0 UIADD3 UR8, UPT, UPT, UR29, 0x4100, URZ ;  /* 0x000041001d088890 */ /* 0x008fe4000fffe0ff */
[----:B------:R-:W-:Y:S02]  /*5080*/  @!UP0 UIADD3 UR10, UPT, UPT, UR34, 0x80, URZ ;  /* 0x00000080220a8890 */ /* 0x000fe4000fffe0ff */
[----:B----4-:R-:W-:Y:S02]  /*5090*/  @!UP0 UIADD3 UR16, UPT, UPT, UR29, 0x5100, URZ ;  /* 0x000051001d108890 */ /* 0x010fe4000fffe0ff */
[----:B------:R-:W-:Y:S05]  /*50a0*/  @!UP0 UIADD3 UR18, UPT, UPT, UR34, 0xa0, URZ ;  /* 0x000000a022128890 */ /* 0x000fea000fffe0ff */
[----:B------:R1:W-:Y:S01]  /*50b0*/  @!UP1 UTMALDG.3D [UR8], [UR4], desc[UR6] ;  /* 0x00000608040095b4 */ /* 0x0003e20008011000 */
[----:B------:R-:W-:Y:S02]  /*50c0*/  UPLOP3.LUT UP1, UPT, UPT, UPT, UPT, 0x80, 0x8 ;  /* 0x000000000008789c */ /* 0x000fe40003f2f070 */
[----:B-1----:R-:W-:Y:S02]  /*50d0*/  @!UP0 UIADD3 UR8, UPT, UPT, UR29, 0x6100, URZ ;  /* 0x000061001d088890 */ /* 0x002fe4000fffe0ff */
[----:B------:R-:W-:Y:S01]  /*50e0*/  @!UP0 UIADD3 UR10, UPT, UPT, UR34, 0xc0, URZ ;  /* 0x000000c0220a8890 */ /* 0x000fe2000fffe0ff */
[----:B------:R-:W-:Y:S05]  /*50f0*/  VOTEU.ALL UP0, P1 ;  /* 0x0000000000ff7886 */ /* 0x000fea0000800000 */
[----:B------:R3:W-:Y:S01]  /*5100*/  @!UP0 UTMALDG.3D [UR16], [UR4], desc[UR6] ;  /* 0x00000610040085b4 */ /* 0x0007e20008011000 */
[----:B------:R-:W-:Y:S05]  /*5110*/  VOTEU.ALL UP0, P1 ;  /* 0x0000000000ff7886 */ /* 0x000fea0000800000 */
[----:B------:R3:W-:Y:S01]  /*5120*/  @!UP0 UTMALDG.3D [UR8], [UR4], desc[UR6] ;  /* 0x00000608040085b4 */ /* 0x0007e20008011000 */
[----:B------:R3:W-:Y:S01]  /*5130*/  @!P1 SYNCS.ARRIVE.TRANS64.RED.A0TR RZ, [UR29+0x20], R11 ;  /* 0x0000200bffff99a7 */ /* 0x0007e2000830041d */
[----:B------:R-:W-:Y:S01]  /*5140*/  SYNCS.ARRIVE.TRANS64.RED.A1T0 RZ, [UR44], RZ ;  /* 0x000000ffffff79a7 */ /* 0x000fe2000810042c */
[----:B------:R-:W-:Y:S05]  /*5150*/  BRA.U UP3, `(.L_x_89) ;  /* 0xfffffff503007547 */ /* 0x000fea000b83ffff */
[----:B------:R-:W-:Y:S07]  /*5160*/  MOV R2, UR29 ;  /* 0x0000001d00027c02 */ /* 0x000fee0008000f00 */
.L_x_90:
[----:B-1----:R-:W-:-:S04]  /*5170*/  SHF.L.U32 R0, R9, 0x1f, RZ ;  /* 0x0000001f09007819 */ /* 0x002fc800000006ff */
[----:B------:R1:W4:Y:S03]  /*5180*/  SYNCS.PHASECHK.TRANS64.TRYWAIT P0, [R2+URZ+0x28], R0 ;  /* 0x00002800020075a7 */ /* 0x00032600080011ff */
[----:B----4-:R-:W-:Y:S05]  /*5190*/  @!P0 NANOSLEEP.SYNCS 0x989680 ;  /* 0x009896800000895d */ /* 0x010fea0003900000 */
[----:B------:R-:W4:Y:S02]  /*51a0*/  @!P0 SYNCS.PHASECHK.TRANS64 P0, [R2+URZ+0x28], R0 ;  /* 0x00002800020085a7 */ /* 0x000f2400080010ff */
[----:B--234-:R-:W-:Y:S05]  /*51b0*/  @P0 EXIT ;  /* 0x000000000000094d */ /* 0x01cfea0003800000 */
[----:B------:R-:W-:Y:S05]  /*51c0*/  BRA `(.L_x_90) ;  /* 0xfffffffc00e87947 */ /* 0x000fea000383ffff */
.L_x_81:
[----:B------:R-:W-:-:S06]  /*51d0*/  UISETP.GE.AND UP0, UPT, UR14, 0x4, UPT ;  /* 0x000000040e00788c */ /* 0x000fcc000bf06270 */
[----:B------:R-:W-:-:S13]  /*51e0*/  PLOP3.LUT P0, PT, PT, PT, UP0, 0x80, 0x8 ;  /* 0x000000000008781c */ /* 0x000fda0003f0f008 */
[----:B------:R-:W-:Y:S05]  /*51f0*/  @!P0 EXIT ;  /* 0x000000000000894d */ /* 0x000fea0003800000 */
[----:B------:R-:W-:Y:S01]  /*5200*/  BAR.SYNC.DEFER_BLOCKING 0x6, 0xa0 ;  /* 0x0182800000007b1d */ /* 0x000fe20000010000 */
[----:B------:R-:W-:-:S05]  /*5210*/  IMAD.U32 R0, R6, 0x10000, RZ ;  /* 0x0001000006007824 */ /* 0x000fca00078e00ff */
[----:B------:R-:W-:Y:S01]  /*5220*/  UMOV UR4, 0x400 ;  /* 0x0000040000047882 */ /* 0x000fe20000000000 */
[----:B------:R-:W-:Y:S01]  /*5230*/  LOP3.LUT R0, R0, 0x600000, RZ, 0xc0, !PT ;  /* 0x0060000000007812 */ /* 0x000fe200078ec0ff */
[----:B------:R-:W-:Y:S01]  /*5240*/  ULEA UR4, UR5, UR4, 0x18 ;  /* 0x0000000405047291 */ /* 0x000fe2000f8ec0ff */
[----:B------:R-:W-:Y:S01]  /*5250*/  STL [R1+0x64], RZ ;  /* 0x000064ff01007387 */ /* 0x000fe20000100800 */
[----:B------:R-:W1:Y:S01]  /*5260*/  LDCU UR42, c[0x0][0xb0c] ;  /* 0x00016180ff2a77ac */ /* 0x000e620008000800 */
[----:B------:R-:W2:Y:S01]  /*5270*/  LDCU UR62, c[0x0][0xb20] ;  /* 0x00016400ff3e77ac */ /* 0x000ea20008000800 */
[----:B------:R-:W3:Y:S01]  /*5280*/  LDCU UR39, c[0x0][0xb30] ;  /* 0x00016600ff2777ac */ /* 0x000ee20008000800 */
[----:B------:R-:W4:Y:S04]  /*5290*/  LDCU.64 UR58, c[0x0][0x888] ;  /* 0x00011100ff3a77ac */ /* 0x000f280008000a00 */
[----:B------:R-:W1:Y:S01]  /*52a0*/  LDS R216, [UR4+0xd0] ;  /* 0x0000d004ffd87984 */ /* 0x000e620008000800 */
[----:B------:R-:W1:Y:S01]  /*52b0*/  LDCU.64 UR40, c[0x0][0xb28] ;  /* 0x00016500ff2877ac */ /* 0x000e620008000a00 */
[----:B------:R-:W1:Y:S01]  /*52c0*/  LDCU.128 UR52, c[0x0][0xb10] ;  /* 0x00016200ff3477ac */ /* 0x000e620008000c00 */
[----:B------:R-:W-:Y:S01]  /*52d0*/  UMOV UR43, URZ ;  /* 0x000000ff002b7c82 */ /* 0x000fe20008000000 */
[----:B------:R-:W-:Y:S01]  /*52e0*/  UMOV UR50, URZ ;  /* 0x000000ff00327c82 */ /* 0x000fe20008000000 */
[----:B------:R-:W-:Y:S01]  /*52f0*/  UMOV UR18, URZ ;  /* 0x000000ff00127c82 */ /* 0x000fe20008000000 */
[----:B------:R-:W-:Y:S01]  /*5300*/  UMOV UR49, URZ ;  /* 0x000000ff00317c82 */ /* 0x000fe20008000000 */
[----:B-1234-:R-:W-:-:S07]  /*5310*/  IADD3 R216, PT, PT, R216, R0, RZ ;  /* 0x00000000d8d87210 */ /* 0x01efce0007ffe0ff */
.L_x_113:
[----:B-1----:R-:W1:Y:S01]  /*5320*/  S2UR UR61, SR_CgaCtaId ;  /* 0x00000000003d79c3 */ /* 0x002e620000008800 */
[----:B------:R-:W-:Y:S01]  /*5330*/  UMOV UR44, 0x400 ;  /* 0x00000400002c7882 */ /* 0x000fe20000000000 */
[----:B------:R-:W-:Y:S04]  /*5340*/  MOV R0, UR49 ;  /* 0x0000003100007c02 */ /* 0x000fe80008000f00 */
[----:B------:R-:W-:Y:S01]  /*5350*/  SHF.L.U32 R0, R0, 0x1f, RZ ;  /* 0x0000001f00007819 */ /* 0x000fe200000006ff */
[----:B-1----:R-:W-:Y:S04]  /*5360*/  ULEA UR44, UR61, UR44, 0x18 ;  /* 0x0000002c3d2c7291 */ /* 0x002fe8000f8ec0ff */
[----:B------:R-:W-:Y:S09]  /*5370*/  ULEA UR4, UR18, UR44, 0x3 ;  /* 0x0000002c12047291 */ /* 0x000ff2000f8e18ff */
[----:B------:R-:W1:Y:S02]  /*5380*/  SYNCS.PHASECHK.TRANS64.TRYWAIT P0, [UR4+0x40], R0 ;  /* 0x00004000ff0075a7 */ /* 0x000e640008001104 */
[----:B-1----:R-:W-:Y:S05]  /*5390*/  @!P0 BRA `(.L_x_91) ;  /* 0x0000006c00388947 */ /* 0x002fea0003800000 */
.L_x_141:
[----:B------:R-:W-:Y:S02]  /*53a0*/  ULEA UR5, UR18, UR44, 0x4 ;  /* 0x0000002c12057291 */ /* 0x000fe4000f8e20ff */
[----:B------:R-:W-:Y:S01]  /*53b0*/  UIADD3 UR4, UPT, UPT, UR4, 0x50, URZ ;  /* 0x0000005004047890 */ /* 0x000fe2000fffe0ff */
[----:B------:R-:W2:Y:S03]  /*53c0*/  LDCU UR10, c[0x0][0xb24] ;  /* 0x00016480ff0a77ac */ /* 0x000ea60008000800 */
[----:B------:R-:W-:Y:S03]  /*53d0*/  UPRMT UR4, URZ, 0x654, UR4 ;  /* 0x00000654ff047896 */ /* 0x000fe60008000004 */
[----:B------:R-:W3:Y:S01]  /*53e0*/  LDS.128 R4, [UR5+0xb0] ;  /* 0x0000b005ff047984 */ /* 0x000ee20008000c00 */
[----:B------:R-:W-:Y:S01]  /*53f0*/  @!PT LDS RZ, [RZ] ;  /* 0x00000000fffff984 */ /* 0x000fe20000000800 */
[----:B------:R-:W-:Y:S01]  /*5400*/  @!PT LDS RZ, [RZ] ;  /* 0x00000000fffff984 */ /* 0x000fe20000000800 */
[----:B------:R-:W-:Y:S01]  /*5410*/  @!PT LDS RZ, [RZ] ;  /* 0x00000000fffff984 */ /* 0x000fe20000000800 */
[----:B------:R-:W-:Y:S01]  /*5420*/  @!PT LDS RZ, [RZ] ;  /* 0x00000000fffff984 */ /* 0x000fe20000000800 */
[----:B------:R4:W-:Y:S07]  /*5430*/  MEMBAR.ALL.CTA ;  /* 0x0000000000007992 */ /* 0x0009ee0000008000 */
[----:B----4-:R-:W4:Y:S02]  /*5440*/  FENCE.VIEW.ASYNC.S ;  /* 0x00000000000073c6 */ /* 0x010f240000000000 */
[----:B----4-:R-:W-:Y:S01]  /*5450*/  SYNCS.ARRIVE.TRANS64.RED.A1T0 RZ, [UR4], RZ ;  /* 0x000000ffffff79a7 */ /* 0x010fe20008100404 */
[----:B---3--:R-:W-:Y:S11]  /*5460*/  LOP3.LUT P0, RZ, R6, 0x1, RZ, 0xc0, !PT ;  /* 0x0000000106ff7812 */ /* 0x008ff6000780c0ff */
[----:B------:R-:W-:Y:S02]  /*5470*/  @!UPT UIADD3 URZ, UPT, UPT, URZ, URZ, URZ ;  /* 0x000000fffffff290 */ /* 0x000fe4000fffe0ff */
[----:B------:R-:W-:Y:S01]  /*5480*/  VOTEU.ANY UP0, P0 ;  /* 0x0000000000ff7886 */ /* 0x000fe20000000100 */
[----:B------:R-:W-:Y:S01]  /*5490*/  PLOP3.LUT P3, PT, PT, PT, UP0, 0x80, 0x8 ;  /* 0x000000000008781c */ /* 0x000fe20003f6f008 */
[----:B------:R-:W-:Y:S01]  /*54a0*/  UP2UR UR48, UPR, URZ, 0x1 ;  /* 0x00000001ff307883 */ /* 0x000fe20008000000 */
[----:B------:R-:W-:Y:S02]  /*54b0*/  PLOP3.LUT P1, PT, PT, PT, UP0, 0x80, 0x8 ;  /* 0x000000000008781c */ /* 0x000fe40003f2f008 */
[----:B------:R-:W-:Y:S02]  /*54c0*/  PLOP3.LUT P2, PT, PT, PT, UP0, 0x80, 0x8 ;  /* 0x000000000008781c */ /* 0x000fe40003f4f008 */
[----:B------:R-:W-:Y:S01]  /*54d0*/  PLOP3.LUT P0, PT, PT, PT, UP0, 0x80, 0x8 ;  /* 0x000000000008781c */ /* 0x000fe20003f0f008 */
[----:B--2---:R-:W-:Y:S06]  /*54e0*/  UISETP.GE.AND UP0, UPT, UR10, 0x1, UPT ;  /* 0x000000010a00788c */ /* 0x004fec000bf06270 */
[----:B-1----:R-:W-:Y:S02]  /*54f0*/  @P3 MOV R2, R4 ;  /* 0x0000000400023202 */ /* 0x002fe40000000f00 */
[----:B------:R-:W-:Y:S02]  /*5500*/  @P1 LOP3.LUT R0, R5, 0xffff, RZ, 0xc0, !PT ;  /* 0x0000ffff05001812 */ /* 0x000fe400078ec0ff */
[----:B------:R-:W-:Y:S02]  /*5510*/  @P2 R2UR UR38, R2 ;  /* 0x00000000022622ca */ /* 0x000fe400000e0000 */
[----:B------:R-:W-:Y:S01]  /*5520*/  @P0 R2UR UR37, R0 ;  /* 0x00000000002502ca */ /* 0x000fe200000e0000 */
[----:B------:R-:W-:Y:S03]  /*5530*/  @!UPT UIADD3 URZ, UPT, UPT, URZ, URZ, URZ ;  /* 0x000000fffffff290 */ /* 0x000fe6000fffe0ff */
[----:B------:R-:W-:Y:S11]  /*5540*/  BRA.U !UP0, `(.L_x_92) ;  /* 0x0000000108c87547 */ /* 0x000ff6000b800000 */
[----:B------:R-:W1:Y:S01]  /*5550*/  LDCU UR7, c[0x0][0x370] ;  /* 0x00006e00ff0777ac */ /* 0x000e620008000800 */
[----:B------:R-:W2:Y:S01]  /*5560*/  LDCU UR4, c[0x0][0x374] ;  /* 0x00006e80ff0477ac */ /* 0x000ea20008000800 */
[----:B------:R-:W-:Y:S02]  /*5570*/  UISETP.NE.AND UP0, UPT, UR54, 0x1, UPT ;  /* 0x000000013600788c */ /* 0x000fe4000bf05270 */
[----:B------:R-:W-:Y:S02]  /*5580*/  UIMAD.WIDE.U32 UR12, UR37, UR55, URZ ;  /* 0x00000037250c72a5 */ /* 0x000fe4000f8e00ff */
[----:B------:R-:W-:Y:S02]  /*5590*/  UISETP.NE.AND UP1, UPT, UR42, 0x1, UPT ;  /* 0x000000012a00788c */ /* 0x000fe4000bf25270 */
[----:B------:R-:W-:Y:S02]  /*55a0*/  UISETP.NE.AND UP2, UPT, UR10, 0x1, UPT ;  /* 0x000000010a00788c */ /* 0x000fe4000bf45270 */
[----:B------:R-:W-:Y:S02]  /*55b0*/  UIMAD.WIDE.U32 UR16, UR38, UR52, URZ ;  /* 0x00000034261072a5 */ /* 0x000fe4000f8e00ff */
[----:B-1----:R-:W-:Y:S02]  /*55c0*/  UIMAD.WIDE.U32 UR14, UR7, UR52, URZ ;  /* 0x00000034070e72a5 */ /* 0x002fe4000f8e00ff */
[----:B--2---:R-:W-:Y:S07]  /*55d0*/  UIMAD.WIDE.U32 UR8, UR4, UR55, URZ ;  /* 0x00000037040872a5 */ /* 0x004fee000f8e00ff */
[----:B------:R-:W-:Y:S02]  /*55e0*/  UMOV UR5, UR9 ;  /* 0x0000000900057c82 */ /* 0x000fe40008000000 */
[----:B------:R-:W-:Y:S03]  /*55f0*/  @UP0 USHF.R.U32.HI UR4, URZ, UR62, UR5 ;  /* 0x0000003eff040299 */ /* 0x000fe60008011605 */
[----:B------:R-:W-:Y:S01]  /*5600*/  UMOV UR5, UR13 ;  /* 0x0000000d00057c82 */ /* 0x000fe20008000000 */
[----:B------:R-:W-:Y:S02]  /*5610*/  UIMAD.WIDE.U32 UR8, UR4, UR40, URZ ;  /* 0x00000028040872a5 */ /* 0x000fe4000f8e00ff */
[----:B------:R-:W-:Y:S03]  /*5620*/  USHF.R.U32.HI UR6, URZ, UR62, UR5 ;  /* 0x0000003eff067299 */ /* 0x000fe60008011605 */
[----:B------:R-:W-:Y:S01]  /*5630*/  UMOV UR5, UR15 ;  /* 0x0000000f00057c82 */ /* 0x000fe20008000000 */
[----:B------:R-:W-:Y:S02]  /*5640*/  USEL UR6, UR37, UR6, !UP0 ;  /* 0x0000000625067287 */ /* 0x000fe4000c000000 */
[----:B------:R-:W-:Y:S01]  /*5650*/  @UP1 USHF.R.U32.HI UR7, URZ, UR53, UR5 ;  /* 0x00000035ff071299 */ /* 0x000fe20008011605 */
[----:B------:R-:W-:Y:S02]  /*5660*/  UMOV UR8, UR9 ;  /* 0x0000000900087c82 */ /* 0x000fe40008000000 */
[----:B------:R-:W-:Y:S01]  /*5670*/  UMOV UR5, UR17 ;  /* 0x0000001100057c82 */ /* 0x000fe20008000000 */
[----:B------:R-:W-:Y:S02]  /*5680*/  UIMAD.WIDE.U32 UR12, UR7, UR40, URZ ;  /* 0x00000028070c72a5 */ /* 0x000fe4000f8e00ff */
[----:B------:R-:W-:Y:S02]  /*5690*/  @UP2 USHF.R.U32.HI UR4, URZ, UR41, UR8 ;  /* 0x00000029ff042299 */ /* 0x000fe40008011608 */
[----:B------:R-:W-:Y:S02]  /*56a0*/  USHF.R.U32.HI UR5, URZ, UR53, UR5 ;  /* 0x00000035ff057299 */ /* 0x000fe40008011605 */
[----:B------:R-:W-:Y:S02]  /*56b0*/  UIMAD UR4, UR10, UR4, URZ ;  /* 0x000000040a0472a4 */ /* 0x000fe4000f8e02ff */
[----:B------:R-:W-:Y:S02]  /*56c0*/  USEL UR5, UR38, UR5, !UP1 ;  /* 0x0000000526057287 */ /* 0x000fe4000c800000 */
[----:B------:R-:W-:Y:S01]  /*56d0*/  UISETP.GE.AND UP0, UPT, UR6, UR4, UPT ;  /* 0x000000040600728c */ /* 0x000fe2000bf06270 */
[----:B------:R-:W-:Y:S01]  /*56e0*/  UMOV UR8, UR13 ;  /* 0x0000000d00087c82 */ /* 0x000fe20008000000 */
[----:B------:R-:W-:Y:S02]  /*56f0*/  UIMAD.WIDE.U32 UR12, UR6, UR40, URZ ;  /* 0x00000028060c72a5 */ /* 0x000fe4000f8e00ff */
[----:B------:R-:W-:Y:S04]  /*5700*/  @UP2 USHF.R.U32.HI UR7, URZ, UR41, UR8 ;  /* 0x00000029ff072299 */ /* 0x000fe80008011608 */
[----:B------:R-:W-:Y:S01]  /*5710*/  UIMAD UR8, UR10, UR7, URZ ;  /* 0x000000070a0872a4 */ /* 0x000fe2000f8e02ff */
[----:B------:R-:W-:Y:S03]  /*5720*/  UMOV UR4, UR13 ;  /* 0x0000000d00047c82 */ /* 0x000fe60008000000 */
[----:B------:R-:W-:Y:S02]  /*5730*/  UISETP.GE.OR UP0, UPT, UR5, UR8, UP0 ;  /* 0x000000080500728c */ /* 0x000fe40008706670 */
[----:B------:R-:W-:Y:S02]  /*5740*/  USHF.R.U32.HI UR4, URZ, UR41, UR4 ;  /* 0x00000029ff047299 */ /* 0x000fe40008011604 */
[----:B------:R-:W-:Y:S02]  /*5750*/  UIMAD.WIDE.U32 UR8, UR5, UR40, URZ ;  /* 0x00000028050872a5 */ /* 0x000fe4000f8e00ff */
[----:B------:R-:W-:Y:S02]  /*5760*/  USEL UR12, UR6, UR4, !UP2 ;  /* 0x00000004060c7287 */ /* 0x000fe4000d000000 */
[----:B------:R-:W-:Y:S02]  /*5770*/  UIADD3 UR8, UPT, UPT, -UR5, URZ, URZ ;  /* 0x000000ff05087290 */ /* 0x000fe4000fffe1ff */
[----:B------:R-:W-:Y:S01]  /*5780*/  UIADD3 UR11, UPT, UPT, -UR12, URZ, URZ ;  /* 0x000000ff0c0b7290 */ /* 0x000fe2000fffe1ff */
[----:B------:R-:W-:Y:S01]  /*5790*/  @!UP0 UMOV UR4, UR9 ;  /* 0x0000000900048c82 */ /* 0x000fe20008000000 */
[----:B------:R-:W-:Y:S02]  /*57a0*/  UIADD3 UR9, UPT, UPT, -UR6, URZ, URZ ;  /* 0x000000ff06097290 */ /* 0x000fe4000fffe1ff */
[----:B------:R-:W-:Y:S02]  /*57b0*/  @!UP0 USHF.R.U32.HI UR4, URZ, UR41, UR4 ;  /* 0x00000029ff048299 */ /* 0x000fe40008011604 */
[----:B------:R-:W-:Y:S02]  /*57c0*/  UIMAD UR11, UR10, UR11, UR6 ;  /* 0x0000000b0a0b72a4 */ /* 0x000fe4000f8e0206 */
[----:B------:R-:W-:Y:S04]  /*57d0*/  @!UP0 USEL UR4, UR5, UR4, !UP2 ;  /* 0x0000000405048287 */ /* 0x000fe8000d000000 */
[----:B------:R-:W-:Y:S02]  /*57e0*/  @!UP0 UIMAD UR11, UR7, UR11, UR4 ;  /* 0x0000000b070b82a4 */ /* 0x000fe4000f8e0204 */
[----:B------:R-:W-:Y:S02]  /*57f0*/  @!UP0 UIADD3 UR12, UPT, UPT, UR12, -UR4, URZ ;  /* 0x800000040c0c8290 */ /* 0x000fe4000fffe0ff */
[----:B------:R-:W-:Y:S02]  /*5800*/  UIMAD UR7, UR42, UR8, UR38 ;  /* 0x000000082a0772a4 */ /* 0x000fe4000f8e0226 */
[----:B------:R-:W-:Y:S02]  /*5810*/  @!UP0 UIMAD UR6, UR12, UR10, UR5 ;  /* 0x0000000a0c0682a4 */ /* 0x000fe4000f8e0205 */
[----:B------:R-:W-:Y:S01]  /*5820*/  UIMAD UR4, UR54, UR9, UR37 ;  /* 0x00000009360472a4 */ /* 0x000fe2000f8e0225 */
[----:B------:R-:W-:Y:S02]  /*5830*/  @!UP0 UMOV UR5, UR11 ;  /* 0x0000000b00058c82 */ /* 0x000fe40008000000 */
[----:B------:R-:W-:Y:S02]  /*5840*/  UIMAD UR38, UR5, UR42, UR7 ;  /* 0x0000002a052672a4 */ /* 0x000fe4000f8e0207 */
[----:B------:R-:W-:Y:S11]  /*5850*/  UIMAD UR37, UR6, UR54, UR4 ;  /* 0x00000036062572a4 */ /* 0x000ff6000f8e0204 */
[----:B------:R-:W-:Y:S01]  /*5860*/  @!UPT UIADD3 URZ, UPT, UPT, URZ, URZ, URZ ;  /* 0x000000fffffff290 */ /* 0x000fe2000fffe0ff */
.L_x_92:
[----:B------:R-:W-:Y:S02]  /*5870*/  UISETP.NE.AND UP0, UPT, UR39, 0x1, UPT ;  /* 0x000000012700788c */ /* 0x000fe4000bf05270 */
[----:B------:R-:W-:Y:S02]  /*5880*/  UISETP.NE.AND UP1, UPT, UR48, URZ, UPT ;  /* 0x000000ff3000728c */ /* 0x000fe4000bf25270 */
[----:B------:R-:W-:Y:S04]  /*5890*/  UIADD3 UR45, UPT, UPT, UR18, 0x1, URZ ;  /* 0x00000001122d7890 */ /* 0x000fe8000fffe0ff */
[----:B------:R-:W-:Y:S02]  /*58a0*/  PLOP3.LUT P1, PT, PT, PT, UP1, 0x80, 0x8 ;  /* 0x000000000008781c */ /* 0x000fe40003f2f018 */
[----:B------:R-:W-:Y:S01]  /*58b0*/  PLOP3.LUT P0, PT, PT, PT, UP1, 0x80, 0x8 ;  /* 0x000000000008781c */ /* 0x000fe20003f0f018 */
[----:B------:R-:W1:Y:S01]  /*58c0*/  @!UP0 LDCU.128 UR12, c[0x0][0xb10] ;  /* 0x00016200ff0c87ac */ /* 0x000e620008000c00 */
[----:B------:R-:W2:Y:S09]  /*58d0*/  @!UP0 LDCU UR5, c[0x0][0xb0c] ;  /* 0x00016180ff0587ac */ /* 0x000eb20008000800 */
[----:B------:R-:W-:Y:S01]  /*58e0*/  @P1 SHF.R.U32.HI R4, RZ, 0x10, R5 ;  /* 0x00000010ff041819 */ /* 0x000fe20000011605 */
[----:B------:R-:W3:Y:S03]  /*58f0*/  @!UP0 LDCU UR10, c[0x0][0xb20] ;  /* 0x00016400ff0a87ac */ /* 0x000ee60008000800 */
[----:B------:R-:W-:Y:S01]  /*5900*/  @P0 R2UR UR51, R4 ;  /* 0x00000000043302ca */ /* 0x000fe200000e0000 */
[----:B-1----:R-:W-:Y:S02]  /*5910*/  UIMAD.WIDE.U32 UR8, UR38, UR12, URZ ;  /* 0x0000000c260872a5 */ /* 0x002fe4000f8e00ff */
[----:B------:R-:W-:Y:S02]  /*5920*/  UIMAD.WIDE.U32 UR6, UR37, UR15, URZ ;  /* 0x0000000f250672a5 */ /* 0x000fe4000f8e00ff */
[----:B------:R-:W-:Y:S03]  /*5930*/  @!UP0 UISETP.NE.AND UP1, UPT, UR14, 0x1, UPT ;  /* 0x000000010e00888c */ /* 0x000fe6000bf25270 */
[----:B------:R-:W-:Y:S01]  /*5940*/  @!UP0 UMOV UR4, UR9 ;  /* 0x0000000900048c82 */ /* 0x000fe20008000000 */
[----:B--2---:R-:W-:Y:S02]  /*5950*/  @!UP0 UISETP.NE.AND UP2, UPT, UR5, 0x1, UPT ;  /* 0x000000010500888c */ /* 0x004fe4000bf45270 */
[----:B------:R-:W-:Y:S01]  /*5960*/  @!UP0 USHF.R.U32.HI UR4, URZ, UR13, UR4 ;  /* 0x0000000dff048299 */ /* 0x000fe20008011604 */
[----:B------:R-:W-:Y:S02]  /*5970*/  @!UP0 UMOV UR6, UR7 ;  /* 0x0000000700068c82 */ /* 0x000fe40008000000 */
[----:B---3--:R-:W-:Y:S02]  /*5980*/  @!UP0 USHF.R.U32.HI UR6, URZ, UR10, UR6 ;  /* 0x0000000aff068299 */ /* 0x008fe40008011606 */
[----:B------:R-:W-:Y:S02]  /*5990*/  @!UP0 USEL UR7, UR38, UR4, !UP2 ;  /* 0x0000000426078287 */ /* 0x000fe4000d000000 */
[----:B------:R-:W-:Y:S04]  /*59a0*/  @!UP0 USEL UR6, UR37, UR6, !UP1 ;  /* 0x0000000625068287 */ /* 0x000fe8000c800000 */
[----:B------:R-:W-:Y:S02]  /*59b0*/  @!UP0 UIADD3 UR4, UPT, UPT, -UR7, UR6, URZ ;  /* 0x0000000607048290 */ /* 0x000fe4000fffe1ff */
[----:B------:R-:W-:Y:S02]  /*59c0*/  @!UP0 UIADD3 UR6, UPT, UPT, UR7, -UR6, URZ ;  /* 0x8000000607068290 */ /* 0x000fe4000fffe0ff */
[----:B------:R-:W-:Y:S02]  /*59d0*/  UIADD3 UR7, UPT, UPT, UR44, 0x100, URZ ;  /* 0x000001002c077890 */ /* 0x000fe4000fffe0ff */
[----:B------:R-:W-:Y:S02]  /*59e0*/  @!UP0 UIMAD UR38, UR4, UR5, UR38 ;  /* 0x00000005042682a4 */ /* 0x000fe4000f8e0226 */
[----:B------:R-:W-:Y:S02]  /*59f0*/  @!UP0 UIMAD UR37, UR6, UR14, UR37 ;  /* 0x0000000e062582a4 */ /* 0x000fe4000f8e0225 */
[----:B------:R-:W-:Y:S09]  /*5a00*/  ULOP3.LUT UP0, URZ, UR7, 0x90, URZ, 0xc0, !UPT ;  /* 0x0000009007ff7892 */ /* 0x000ff2000f80c0ff */
[----:B------:R-:W-:Y:S05]  /*5a10*/  BRA.U !UP0, `(.L_x_93) ;  /* 0x0000000108407547 */ /* 0x000fea000b800000 */
[----:B------:R-:W1:Y:S01]  /*5a20*/  LDCU.64 UR8, c[0x4][0x80] ;  /* 0x01001000ff0877ac */ /* 0x000e620008000a00 */
[----:B------:R-:W-:Y:S01]  /*5a30*/  MOV R0, 0x0 ;  /* 0x0000000000007802 */ /* 0x000fe20000000f00 */
[----:B------:R-:W-:Y:S02]  /*5a40*/  HFMA2 R12, -RZ, RZ, 0, 5.9604644775390625e-08 ;  /* 0x00000001ff0c7431 */ /* 0x000fe400000001ff */
[----:B------:R-:W-:Y:S01]  /*5a50*/  IMAD.MOV.U32 R8, RZ, RZ, 0x70 ;  /* 0x00000070ff087424 */ /* 0x000fe200078e00ff */
[----:B------:R2:W3:Y:S01]  /*5a60*/  LDC.64 R2, c[0x4][R0] ;  /* 0x0100000000027b82 */ /* 0x0004e20000000a00 */
[----:B------:R-:W4:Y:S01]  /*5a70*/  LDCU.64 UR6, c[0x4][0x88] ;  /* 0x01001100ff0677ac */ /* 0x000f220008000a00 */
[----:B------:R-:W-:Y:S01]  /*5a80*/  IMAD.MOV.U32 R13, RZ, RZ, RZ ;  /* 0x000000ffff0d7224 */ /* 0x000fe200078e00ff */
[----:B------:R-:W2:Y:S01]  /*5a90*/  LDCU.64 UR4, c[0x4][0x8] ;  /* 0x01000100ff0477ac */ /* 0x000ea20008000a00 */
[----:B-1----:R-:W-:Y:S01]  /*5aa0*/  MOV R5, UR9 ;  /* 0x0000000900057c02 */ /* 0x002fe20008000f00 */
[----:B------:R-:W-:Y:S01]  /*5ab0*/  IMAD.U32 R4, RZ, RZ, UR8 ;  /* 0x00000008ff047e24 */ /* 0x000fe2000f8e00ff */
[----:B----4-:R-:W-:Y:S01]  /*5ac0*/  MOV R7, UR7 ;  /* 0x0000000700077c02 */ /* 0x010fe20008000f00 */
[----:B------:R-:W-:Y:S01]  /*5ad0*/  IMAD.U32 R6, RZ, RZ, UR6 ;  /* 0x00000006ff067e24 */ /* 0x000fe2000f8e00ff */
[----:B--2---:R-:W-:Y:S01]  /*5ae0*/  MOV R11, UR5 ;  /* 0x00000005000b7c02 */ /* 0x004fe20008000f00 */
[----:B------:R-:W-:Y:S02]  /*5af0*/  IMAD.U32 R10, RZ, RZ, UR4 ;  /* 0x00000004ff0a7e24 */ /* 0x000fe4000f8e00ff */
[----:B------:R-:W-:Y:S07]  /*5b00*/  LEPC R20, `(.L_x_93) ;  /* 0x000000001014794e */ /* 0x000fee0000000000 */
[----:B---3-5:R-:W-:Y:S05]  /*5b10*/  CALL.ABS.NOINC R2 ;  /* 0x0000000002007343 */ /* 0x028fea0003c00000 */
.L_x_93:
[----:B------:R-:W-:Y:S04]  /*5b20*/  UIADD3 UR4, UPT, UPT, UR44, 0x7100, URZ ;  /* 0x000071002c047890 */ /* 0x000fe8000fffe0ff */
        /* <DEDUP_REMOVED lines=18> */
.L_x_94:
[----:B------:R-:W-:Y:S01]  /*5c50*/  PLOP3.LUT P1, PT, PT, PT, PT, 0x8, 0x80 ;  /* 0x000000000080781c */ /* 0x000fe20003f2e170 */
[----:B------:R-:W-:Y:S01]  /*5c60*/  UISETP.NE.AND UP1, UPT, UR60, URZ, UPT ;  /* 0x000000ff3c00728c */ /* 0x000fe2000bf25270 */
[----:B------:R1:W5:Y:S01]  /*5c70*/  LDL R16, [R1+0x60] ;  /* 0x0000600001107983 */ /* 0x0003620000100800 */
[----:B------:R-:W2:Y:S04]  /*5c80*/  LDC.64 R4, c[0x0][0x890] ;  /* 0x00022400ff047b82 */ /* 0x000ea80000000a00 */
[----:B------:R-:W-:Y:S04]  /*5c90*/  PLOP3.LUT P0, PT, PT, PT, UP1, 0x80, 0x8 ;  /* 0x000000000008781c */ /* 0x000fe80003f0f018 */
[----:B------:R-:W3:Y:S01]  /*5ca0*/  LDC.64 R6, c[0x0][0x8b0] ;  /* 0x00022c00ff067b82 */ /* 0x000ee20000000a00 */
[----:B------:R-:W4:Y:S01]  /*5cb0*/  @UP1 LDCU.64 UR4, c[0x0][0x888] ;  /* 0x00011100ff0417ac */ /* 0x000f220008000a00 */
[----:B--2---:R-:W-:Y:S01]  /*5cc0*/  ISETP.NE.U32.AND P3, PT, R4, RZ, PT ;  /* 0x000000ff0400720c */ /* 0x004fe20003f65070 */
[----:B----4-:R-:W-:Y:S03]  /*5cd0*/  @UP1 UISETP.NE.U32.AND UP0, UPT, UR4, URZ, UPT ;  /* 0x000000ff0400128c */ /* 0x010fe6000bf05070 */
[----:B------:R-:W-:Y:S02]  /*5ce0*/  ISETP.NE.AND.EX P3, PT, R5, RZ, PT, P3 ;  /* 0x000000ff0500720c */ /* 0x000fe40003f65330 */
[----:B---3--:R-:W-:Y:S01]  /*5cf0*/  ISETP.NE.U32.AND P4, PT, R6, RZ, PT ;  /* 0x000000ff0600720c */ /* 0x008fe20003f85070 */
[----:B------:R-:W-:Y:S01]  /*5d00*/  @UP1 UISETP.NE.AND.EX UP0, UPT, UR5, URZ, UPT, UP0 ;  /* 0x000000ff0500128c */ /* 0x000fe2000bf05300 */
[----:B------:R-:W-:Y:S02]  /*5d10*/  @P0 PLOP3.LUT P1, PT, P3, PT, PT, 0x80, 0x8 ;  /* 0x000000000008081c */ /* 0x000fe40001f2f070 */
[----:B------:R-:W-:Y:S01]  /*5d20*/  ISETP.NE.AND.EX P4, PT, R7, RZ, PT, P4 ;  /* 0x000000ff0700720c */ /* 0x000fe20003f85340 */
[----:B------:R-:W-:Y:S06]  /*5d30*/  @UP1 USEL UR4, URZ, 0xffffffff, UP0 ;  /* 0xffffffffff041887 */ /* 0x000fec0008000000 */
[----:B-1----:R-:W-:Y:S06]  /*5d40*/  @!P3 BRA `(.L_x_95) ;  /* 0x00000000003cb947 */ /* 0x002fec0003800000 */
[----:B------:R-:W1:Y:S01]  /*5d50*/  LDC.64 R2, c[0x0][0x888] ;  /* 0x00022200ff027b82 */ /* 0x000e620000000a00 */
[----:B------:R-:W2:Y:S01]  /*5d60*/  LDCU.64 UR6, c[0x0][0x358] ;  /* 0x00006b00ff0677ac */ /* 0x000ea20008000a00 */
[----:B-1----:R-:W-:Y:S04]  /*5d70*/  ISETP.NE.U32.AND P2, PT, R2, RZ, PT ;  /* 0x000000ff0200720c */ /* 0x002fe80003f45070 */
[----:B------:R-:W-:Y:S11]  /*5d80*/  ISETP.NE.AND.EX P2, PT, R3, RZ, PT, P2 ;  /* 0x000000ff0300720c */ /* 0x000ff60003f45320 */
[----:B------:R-:W-:Y:S02]  /*5d90*/  @!UPT UIADD3 URZ, UPT, UPT, URZ, URZ, URZ ;  /* 0x000000fffffff290 */ /* 0x000fe4000fffe0ff */
[----:B------:R-:W1:Y:S01]  /*5da0*/  @P2 LDC.64 R2, c[0x0][0x888] ;  /* 0x00022200ff022b82 */ /* 0x000e620000000a00 */
[----:B------:R-:W-:Y:S04]  /*5db0*/  @P2 IMAD R0, R4, UR36, RZ ;  /* 0x0000002404002c24 */ /* 0x000fe8000f8e02ff */
[----:B-1----:R-:W-:Y:S04]  /*5dc0*/  @P2 IMAD.WIDE R2, R0, 0x4, R2 ;  /* 0x0000000400022825 */ /* 0x002fe800078e0202 */
[----:B------:R-:W-:Y:S01]  /*5dd0*/  IMAD.MOV.U32 R0, RZ, RZ, 0x1 ;  /* 0x00000001ff007424 */ /* 0x000fe200078e00ff */
[----:B--2--5:R1:W5:Y:S04]  /*5de0*/  @P2 LDG.E R219, desc[UR6][R2.64] ;  /* 0x0000000602db2981 */ /* 0x024368000c1e1900 */
[----:B------:R-:W-:Y:S01]  /*5df0*/  @P2 PRMT R16, R0, 0x7610, R16 ;  /* 0x0000761000102816 */ /* 0x000fe20000000010 */
[----:B-1----:R-:W-:Y:S05]  /*5e00*/  IMAD.MOV.U32 R2, RZ, RZ, 0x1 ;  /* 0x00000001ff027424 */ /* 0x002fea00078e00ff */
[----:B------:R-:W-:Y:S05]  /*5e10*/  @!P2 PRMT R16, R2, 0x7610, R16 ;  /* 0x000076100210a816 */ /* 0x000fea0000000010 */
[----:B------:R1:W-:Y:S02]  /*5e20*/  STL.S16 [R1+0x60], R16 ;  /* 0x0000601001007387 */ /* 0x0003e40000100600 */
[----:B-1----:R-:W2:Y:S02]  /*5e30*/  @!P2 LDC R219, c[0x0][0x880] ;  /* 0x00022000ffdbab82 */ /* 0x002ea40000000800 */
.L_x_95:
[----:B------:R-:W-:Y:S05]  /*5e40*/  @!P4 BRA `(.L_x_96) ;  /* 0x000000000028c947 */ /* 0x000fea0003800000 */
[----:B------:R-:W1:Y:S01]  /*5e50*/  LDC.64 R2, c[0x0][0x8a8] ;  /* 0x00022a00ff027b82 */ /* 0x000e620000000a00 */
[----:B------:R-:W3:Y:S01]  /*5e60*/  LDCU.64 UR6, c[0x0][0x358] ;  /* 0x00006b00ff0677ac */ /* 0x000ee20008000a00 */
[----:B-1----:R-:W-:Y:S04]  /*5e70*/  ISETP.NE.U32.AND P2, PT, R2, RZ, PT ;  /* 0x000000ff0200720c */ /* 0x002fe80003f45070 */
[----:B------:R-:W-:Y:S11]  /*5e80*/  ISETP.NE.AND.EX P2, PT, R3, RZ, PT, P2 ;  /* 0x000000ff0300720c */ /* 0x000ff60003f45320 */
[----:B------:R-:W-:Y:S02]  /*5e90*/  @!UPT UIADD3 URZ, UPT, UPT, URZ, URZ, URZ ;  /* 0x000000fffffff290 */ /* 0x000fe4000fffe0ff */
[----:B------:R-:W1:Y:S01]  /*5ea0*/  @P2 LDC.64 R2, c[0x0][0x8a8] ;  /* 0x00022a00ff022b82 */ /* 0x000e620000000a00 */
[----:B------:R-:W-:Y:S04]  /*5eb0*/  @P2 IMAD R0, R6, UR36, RZ ;  /* 0x0000002406002c24 */ /* 0x000fe8000f8e02ff */
[----:B-1----:R-:W-:Y:S05]  /*5ec0*/  @P2 IMAD.WIDE R2, R0, 0x4, R2 ;  /* 0x0000000400022825 */ /* 0x002fea00078e0202 */
[----:B---3-5:R1:W5:Y:S02]  /*5ed0*/  @P2 LDG.E R217, desc[UR6][R2.64] ;  /* 0x0000000602d92981 */ /* 0x028364000c1e1900 */
[----:B-1----:R-:W3:Y:S02]  /*5ee0*/  @!P2 LDC R217, c[0x0][0x8a0] ;  /* 0x00022800ffd9ab82 */ /* 0x002ee40000000800 */
.L_x_96:
[----:B------:R-:W4:Y:S01]  /*5ef0*/  LDL R6, [R1+0x64] ;  /* 0x0000640001067983 */ /* 0x000f220000100800 */
[----:B--2--5:R-:W-:Y:S01]  /*5f00*/  @P0 ISETP.NE.AND P4, PT, R219, RZ, PT ;  /* 0x000000ffdb00020c */ /* 0x024fe20003f85270 */
[----:B------:R-:W-:Y:S01]  /*5f10*/  IMAD.U32 R2, RZ, RZ, UR4 ;  /* 0x00000004ff027e24 */ /* 0x000fe2000f8e00ff */
[----:B------:R-:W-:Y:S01]  /*5f20*/  @P0 LOP3.LUT P2, RZ, R16, 0xff, RZ, 0xc0, !PT ;  /* 0x000000ff10ff0812 */ /* 0x000fe2000784c0ff */
[----:B------:R1:W-:Y:S01]  /*5f30*/  STL [R1+0x58], RZ ;  /* 0x000058ff01007387 */ /* 0x0003e20000100800 */
[----:B------:R-:W-:Y:S01]  /*5f40*/  @P0 SEL R0, RZ, 0xffffffff, P4 ;  /* 0xffffffffff000807 */ /* 0x000fe20002000000 */
[----:B------:R-:W-:Y:S01]  /*5f50*/  BSSY B1, `(.L_x_97) ;  /* 0x000009f000017945 */ /* 0x000fe20003800000 */
[----:B------:R-:W-:Y:S01]  /*5f60*/  PLOP3.LUT P5, PT, PT, PT, PT, 0x8, 0x80 ;  /* 0x000000000080781c */ /* 0x000fe20003fae170 */
[----:B------:R1:W-:Y:S01]  /*5f70*/  STL [R1+0x5c], RZ ;  /* 0x00005cff01007387 */ /* 0x0003e20000100800 */
[----:B------:R-:W-:Y:S01]  /*5f80*/  @P1 SEL R0, R2, R0, !P2 ;  /* 0x0000000002001207 */ /* 0x000fe20005000000 */
[----:B------:R-:W-:Y:S01]  /*5f90*/  IMAD.U32 R2, RZ, RZ, UR43 ;  /* 0x0000002bff027e24 */ /* 0x000fe2000f8e00ff */
[----:B------:R-:W-:Y:S01]  /*5fa0*/  CS2R R250, SRZ ;  /* 0x0000000000fa7805 */ /* 0x000fe2000001ff00 */
[----:B------:R1:W-:Y:S01]  /*5fb0*/  STL [R1+0x50], RZ ;  /* 0x000050ff01007387 */ /* 0x0003e20000100800 */
[----:B------:R-:W-:Y:S02]  /*5fc0*/  @P0 LOP3.LUT R0, R0, 0x1, RZ, 0xc0, !PT ;  /* 0x0000000100000812 */ /* 0x000fe400078ec0ff */
[----:B------:R-:W-:Y:S02]  /*5fd0*/  CS2R R248, SRZ ;  /* 0x0000000000f87805 */ /* 0x000fe4000001ff00 */
[----:B------:R-:W-:Y:S01]  /*5fe0*/  LEA R5, R2, UR44, 0x3 ;  /* 0x0000002c02057c11 */ /* 0x000fe2000f8e18ff */
[----:B------:R1:W-:Y:S01]  /*5ff0*/  STL [R1+0x54], RZ ;  /* 0x000054ff01007387 */ /* 0x0003e20000100800 */
[----:B------:R-:W-:Y:S02]  /*6000*/  ISETP.NE.U32.OR P1, PT, R0, 0x1, !P0 ;  /* 0x000000010000780c */ /* 0x000fe40004725470 */
[----:B------:R-:W-:Y:S02]  /*6010*/  CS2R R246, SRZ ;  /* 0x0000000000f67805 */ /* 0x000fe4000001ff00 */
[----:B------:R-:W-:Y:S01]  /*6020*/  CS2R R244, SRZ ;  /* 0x0000000000f47805 */ /* 0x000fe2000001ff00 */
[----:B------:R1:W-:Y:S01]  /*6030*/  STL [R1+0x48], RZ ;  /* 0x000048ff01007387 */ /* 0x0003e20000100800 */
[----:B------:R-:W-:Y:S02]  /*6040*/  CS2R R242, SRZ ;  /* 0x0000000000f27805 */ /* 0x000fe4000001ff00 */
        /* <DEDUP_REMOVED lines=14> */
[----:B------:R1:W-:Y:S04]  /*6130*/  STL [R1+0x38], RZ ;  /* 0x000038ff01007387 */ /* 0x0003e80000100800 */
        /* <DEDUP_REMOVED lines=13> */
[----:B------:R1:W-:Y:S04]  /*6210*/  STL [R1], RZ ;  /* 0x000000ff01007387 */ /* 0x0003e80000100800 */
[----:B------:R1:W-:Y:S01]  /*6220*/  STL [R1+0x4], RZ ;  /* 0x000004ff01007387 */ /* 0x0003e20000100800 */
[----:B----4-:R-:W-:Y:S04]  /*6230*/  @P1 SHF.L.U32 R0, R6, 0x1f, RZ ;  /* 0x0000001f06001819 */ /* 0x010fe800000006ff */
[----:B------:R2:W4:Y:S02]  /*6240*/  @P1 SYNCS.PHASECHK.TRANS64.TRYWAIT P0, [UR44+0x20], R0 ;  /* 0x00002000ff0015a7 */ /* 0x000524000800112c */
[----:B--2---:R-:W-:Y:S05]  /*6250*/  IMAD.U32 R0, RZ, RZ, UR50 ;  /* 0x00000032ff007e24 */ /* 0x004fea000f8e00ff */
[----:B------:R-:W-:Y:S04]  /*6260*/  SHF.L.U32 R4, R0, 0x1f, RZ ;  /* 0x0000001f00047819 */ /* 0x000fe800000006ff */
[----:B------:R1:W2:Y:S01]  /*6270*/  SYNCS.PHASECHK.TRANS64.TRYWAIT P4, [R5+URZ+0x60], R4 ;  /* 0x00006004050075a7 */ /* 0x0002a200080811ff */
[----:B----4-:R-:W-:Y:S01]  /*6280*/  @P1 PLOP3.LUT P5, PT, P0, PT, PT, 0x8, 0x80 ;  /* 0x000000000080181c */ /* 0x010fe200007ae170 */
[----:B------:R-:W-:Y:S01]  /*6290*/  @!UPT UIADD3 URZ, UPT, UPT, URZ, URZ, URZ ;  /* 0x000000fffffff290 */ /* 0x000fe2000fffe0ff */
[----:B-1----:R-:W-:Y:S11]  /*62a0*/  @!P1 BRA `(.L_x_98) ;  /* 0x0000000400a49947 */ /* 0x002ff60003800000 */
[----:B------:R1:W-:Y:S01]  /*62b0*/  STL [R1+0x8], RZ ;  /* 0x000008ff01007387 */ /* 0x0003e20000100800 */
[----:B------:R-:W-:Y:S01]  /*62c0*/  ISETP.NE.U32.AND P0, PT, RZ, UR58, PT ;  /* 0x0000003aff007c0c */ /* 0x000fe2000bf05070 */
[----:B------:R-:W-:Y:S01]  /*62d0*/  BSSY B0, `(.L_x_99) ;  /* 0x0000029000007945 */ /* 0x000fe20003800000 */
[----:B------:R-:W-:Y:S01]  /*62e0*/  ISETP.NE.AND P2, PT, R219, RZ, PT ;  /* 0x000000ffdb00720c */ /* 0x000fe20003f45270 */
[----:B------:R1:W-:Y:S01]  /*62f0*/  STL [R1+0xc], RZ ;  /* 0x00000cff01007387 */ /* 0x0003e20000100800 */
[----:B------:R-:W-:Y:S02]  /*6300*/  ISETP.NE.AND.EX P0, PT, RZ, UR59, PT, P0 ;  /* 0x0000003bff007c0c */ /* 0x000fe4000bf05300 */
[----:B------:R-:W-:Y:S02]  /*6310*/  CS2R R222, SRZ ;  /* 0x0000000000de7805 */ /* 0x000fe4000001ff00 */
[----:B------:R-:W-:Y:S01]  /*6320*/  LOP3.LUT P1, RZ, R16, 0xff, RZ, 0xc0, !PT ;  /* 0x000000ff10ff7812 */ /* 0x000fe2000782c0ff */
[----:B------:R1:W-:Y:S01]  /*6330*/  STL [R1], RZ ;  /* 0x000000ff01007387 */ /* 0x0003e20000100800 */
[----:B------:R-:W-:Y:S02]  /*6340*/  SEL R0, RZ, 0xffffffff, P2 ;  /* 0xffffffffff007807 */ /* 0x000fe40001000000 */
[----:B------:R-:W-:Y:S02]  /*6350*/  CS2R R220, SRZ ;  /* 0x0000000000dc7805 */ /* 0x000fe4000001ff00 */
[----:B------:R-:W-:Y:S01]  /*6360*/  SEL R2, RZ, 0xffffffff, P0 ;  /* 0xffffffffff027807 */ /* 0x000fe20000000000 */
[----:B------:R1:W-:Y:S01]  /*6370*/  STL [R1+0x4], RZ ;  /* 0x000004ff01007387 */ /* 0x0003e20000100800 */
[----:B------:R-:W-:Y:S02]  /*6380*/  PLOP3.LUT P0, PT, PT, PT, PT, 0x8, 0x80 ;  /* 0x000000000080781c */ /* 0x000fe40003f0e170 */
[----:B------:R-:W-:Y:S02]  /*6390*/  CS2R R230, SRZ ;  /* 0x0000000000e67805 */ /* 0x000fe4000001ff00 */
[----:B------:R-:W-:Y:S01]  /*63a0*/  @P3 SEL R0, R2, R0, !P1 ;  /* 0x0000000002003207 */ /* 0x000fe20004800000 */
[----:B------:R1:W-:Y:S01]  /*63b0*/  STL [R1+0x28], RZ ;  /* 0x000028ff01007387 */ /* 0x0003e20000100800 */
[----:B------:R-:W-:Y:S02]  /*63c0*/  CS2R R228, SRZ ;  /* 0x0000000000e47805 */ /* 0x000fe4000001ff00 */
[----:B------:R-:W-:Y:S02]  /*63d0*/  CS2R R238, SRZ ;  /* 0x0000000000ee7805 */ /* 0x000fe4000001ff00 */
[----:B------:R-:W-:Y:S01]  /*63e0*/  LOP3.LUT R0, R0, 0x1, RZ, 0xc0, !PT ;  /* 0x0000000100007812 */ /* 0x000fe200078ec0ff */
[----:B------:R1:W-:Y:S01]  /*63f0*/  STL [R1+0x2c], RZ ;  /* 0x00002cff01007387 */ /* 0x0003e20000100800 */
[----:B------:R-:W-:Y:S02]  /*6400*/  CS2R R236, SRZ ;  /* 0x0000000000ec7805 */ /* 0x000fe4000001ff00 */
[----:B------:R-:W-:Y:S02]  /*6410*/  CS2R R246, SRZ ;  /* 0x0000000000f67805 */ /* 0x000fe4000001ff00 */
[----:B------:R-:W-:Y:S01]  /*6420*/  ISETP.NE.U32.AND P1, PT, R0, 0x1, PT ;  /* 0x000000010000780c */ /* 0x000fe20003f25070 */
[----:B------:R1:W-:Y:S01]  /*6430*/  STL [R1+0x20], RZ ;  /* 0x000020ff01007387 */ /* 0x0003e20000100800 */
[----:B------:R-:W-:Y:S03]  /*6440*/  CS2R R244, SRZ ;  /* 0x0000000000f47805 */ /* 0x000fe6000001ff00 */
[----:B------:R1:W-:Y:S04]  /*6450*/  STL [R1+0x24], RZ ;  /* 0x000024ff01007387 */ /* 0x0003e80000100800 */
[----:B------:R1:W-:Y:S04]  /*6460*/  STL [R1+0x48], RZ ;  /* 0x000048ff01007387 */ /* 0x0003e80000100800 */
[----:B------:R-:W4:Y:S01]  /*6470*/  @P1 S2R R2, SR_TID.X ;  /* 0x0000000000021919 */ /* 0x000f220000002100 */
[----:B------:R1:W-:Y:S04]  /*6480*/  STL [R1+0x4c], RZ ;  /* 0x00004cff01007387 */ /* 0x0003e80000100800 */
[----:B------:R1:W-:Y:S04]  /*6490*/  STL [R1+0x40], RZ ;  /* 0x000040ff01007387 */ /* 0x0003e80000100800 */
[----:B------:R1:W-:Y:S01]  /*64a0*/  STL [R1+0x44], RZ ;  /* 0x000044ff01007387 */ /* 0x0003e20000100800 */
[C---:B----4-:R-:W-:Y:S02]  /*64b0*/  @P1 IMAD.SHL.U32 R0, R2.reuse, 0x20, RZ ;  /* 0x0000002002001824 */ /* 0x050fe400078e00ff */
[----:B------:R-:W-:Y:S03]  /*64c0*/  @P1 IMAD.SHL.U32 R2, R2, 0x4, RZ ;  /* 0x0000000402021824 */ /* 0x000fe600078e00ff */
[C---:B------:R-:W-:Y:S02]  /*64d0*/  @P1 LOP3.LUT R3, R0.reuse, 0x80, RZ, 0xc0, !PT ;  /* 0x0000008000031812 */ /* 0x040fe400078ec0ff */
[----:B------:R-:W-:Y:S02]  /*64e0*/  @P1 LOP3.LUT P2, RZ, R0, 0x80, RZ, 0xc0, !PT ;  /* 0x0000008000ff1812 */ /* 0x000fe4000784c0ff */
[----:B------:R-:W-:Y:S02]  /*64f0*/  @P1 LOP3.LUT R2, R3, 0x10, R2, 0xf8, !PT ;  /* 0x0000001003021812 */ /* 0x000fe400078ef802 */
[----:B------:R-:W-:Y:S02]  /*6500*/  @P1 PLOP3.LUT P0, PT, P2, PT, PT, 0x80, 0x8 ;  /* 0x000000000008181c */ /* 0x000fe4000170f070 */
[----:B------:R-:W-:Y:S01]  /*6510*/  @P1 LOP3.LUT R2, R2, 0xf60, R0, 0xf8, !PT ;  /* 0x00000f6002021812 */ /* 0x000fe200078ef800 */
[----:B-1----:R-:W-:Y:S10]  /*6520*/  @!P5 BRA `(.L_x_100) ;  /* 0x00000000000cd947 */ /* 0x002ff40003800000 */
[----:B------:R-:W-:Y:S04]  /*6530*/  SHF.L.U32 R0, R6, 0x1f, RZ ;  /* 0x0000001f06007819 */ /* 0x000fe800000006ff */
[----:B------:R-:W1:Y:S02]  /*6540*/  SYNCS.PHASECHK.TRANS64.TRYWAIT P2, [UR44+0x20], R0 ;  /* 0x00002000ff0075a7 */ /* 0x000e64000804112c */
[----:B-1----:R-:W-:Y:S05]  /*6550*/  @!P2 BRA `(.L_x_101) ;  /* 0x0000005800e0a947 */ /* 0x002fea0003800000 */
.L_x_100:
[----:B------:R-:W-:Y:S05]  /*6560*/  BSYNC B0 ;  /* 0x0000000000007941 */ /* 0x000fea0003800000 */
.L_x_99:
[----:B------:R4:W5:Y:S01]  /*6570*/  LDL.64 R16, [R1] ;  /* 0x0000000001107983 */ /* 0x0009620000100a00 */
[----:B------:R-:W-:Y:S02]  /*6580*/  CS2R R226, SRZ ;  /* 0x0000000000e27805 */ /* 0x000fe4000001ff00 */
[----:B------:R-:W-:Y:S02]  /*6590*/  CS2R R224, SRZ ;  /* 0x0000000000e07805 */ /* 0x000fe4000001ff00 */
[----:B------:R-:W-:Y:S01]  /*65a0*/  CS2R R234, SRZ ;  /* 0x0000000000ea7805 */ /* 0x000fe2000001ff00 */
[----:B------:R4:W5:Y:S01]  /*65b0*/  LDL.64 R18, [R1+0x8] ;  /* 0x0000080001127983 */ /* 0x0009620000100a00 */
[----:B------:R-:W-:Y:S02]  /*65c0*/  CS2R R232, SRZ ;  /* 0x0000000000e87805 */ /* 0x000fe4000001ff00 */
[----:B------:R-:W-:Y:S02]  /*65d0*/  CS2R R242, SRZ ;  /* 0x0000000000f27805 */ /* 0x000fe4000001ff00 */
[----:B------:R-:W-:Y:S01]  /*65e0*/  CS2R R240, SRZ ;  /* 0x0000000000f07805 */ /* 0x000fe2000001ff00 */
[----:B------:R4:W2:Y:S01]  /*65f0*/  LDL.64 R12, [R1+0x20] ;  /* 0x00002000010c7983 */ /* 0x0008a20000100a00 */
[----:B------:R-:W-:Y:S02]  /*6600*/  CS2R R250, SRZ ;  /* 0x0000000000fa7805 */ /* 0x000fe4000001ff00 */
[----:B------:R-:W-:Y:S01]  /*6610*/  CS2R R248, SRZ ;  /* 0x0000000000f87805 */ /* 0x000fe2000001ff00 */
[----:B-1----:R-:W-:Y:S01]  /*6620*/  @P1 VIADD R3, R2, UR44 ;  /* 0x0000002c02031c36 */ /* 0x002fe20008000000 */
[----:B------:R4:W2:Y:S01]  /*6630*/  LDL.64 R14, [R1+0x28] ;  /* 0x00002800010e7983 */ /* 0x0008a20000100a00 */
[----:B------:R-:W-:Y:S02]  /*6640*/  UIADD3 UR4, UPT, UPT, UR44, 0x28, URZ ;  /* 0x000000282c047890 */ /* 0x000fe4000fffe0ff */
[C---:B------:R-:W-:Y:S01]  /*6650*/  @P1 VIADD R0, R3.reuse, 0x10 ;  /* 0x0000001003001836 */ /* 0x040fe20000000000 */
[----:B------:R4:W3:Y:S01]  /*6660*/  LDL.64 R8, [R1+0x40] ;  /* 0x0000400001087983 */ /* 0x0008e20000100a00 */
[----:B------:R-:W-:Y:S01]  /*6670*/  @P0 VIADD R0, R3, 0xfffffff0 ;  /* 0xfffffff003000836 */ /* 0x000fe20000000000 */
[----:B------:R-:W-:Y:S02]  /*6680*/  UPRMT UR4, UR61, 0x654, UR4 ;  /* 0x000006543d047896 */ /* 0x000fe40008000004 */
[----:B------:R4:W3:Y:S04]  /*6690*/  LDL.64 R10, [R1+0x48] ;  /* 0x00004800010a7983 */ /* 0x0008e80000100a00 */
[----:B------:R-:W4:Y:S04]  /*66a0*/  LDL.LU R6, [R1+0x64] ;  /* 0x0000640001067983 */ /* 0x000f280000300800 */
[----:B------:R-:W-:Y:S04]  /*66b0*/  @P1 LDS.128 R220, [R2+UR44+0x100] ;  /* 0x0001002c02dc1984 */ /* 0x000fe80008000c00 */
[----:B------:R-:W-:Y:S04]  /*66c0*/  @P1 LDS.128 R228, [R2+UR44+0x1100] ;  /* 0x0011002c02e41984 */ /* 0x000fe80008000c00 */
[----:B------:R-:W-:Y:S04]  /*66d0*/  @P1 LDS.128 R236, [R2+UR44+0x2100] ;  /* 0x0021002c02ec1984 */ /* 0x000fe80008000c00 */
[----:B------:R-:W-:Y:S04]  /*66e0*/  @P1 LDS.128 R244, [R2+UR44+0x3100] ;  /* 0x0031002c02f41984 */ /* 0x000fe80008000c00 */
[----:B------:R-:W-:Y:S04]  /*66f0*/  @P1 LDS.128 R224, [R0+0x100] ;  /* 0x0001000000e01984 */ /* 0x000fe80000000c00 */
[----:B------:R-:W-:Y:S04]  /*6700*/  @P1 LDS.128 R232, [R0+0x1100] ;  /* 0x0011000000e81984 */ /* 0x000fe80000000c00 */
[----:B------:R-:W-:Y:S04]  /*6710*/  @P1 LDS.128 R240, [R0+0x2100] ;  /* 0x0021000000f01984 */ /* 0x000fe80000000c00 */
[----:B------:R-:W-:Y:S04]  /*6720*/  @P1 LDS.128 R248, [R0+0x3100] ;  /* 0x0031000000f81984 */ /* 0x000fe80000000c00 */
[----:B-----5:R-:W1:Y:S04]  /*6730*/  @P1 LDS.128 R16, [R2+UR44+0x4100] ;  /* 0x0041002c02101984 */ /* 0x020e680008000c00 */
[----:B--2---:R-:W2:Y:S04]  /*6740*/  @P1 LDS.128 R12, [R2+UR44+0x5100] ;  /* 0x0051002c020c1984 */ /* 0x004ea80008000c00 */
[----:B---3--:R-:W3:Y:S01]  /*6750*/  @P1 LDS.128 R8, [R2+UR44+0x6100] ;  /* 0x0061002c02081984 */ /* 0x008ee20008000c00 */
[----:B----4-:R-:W-:Y:S03]  /*6760*/  LOP3.LUT R6, R6, 0x1, RZ, 0x3c, !PT ;  /* 0x0000000106067812 */ /* 0x010fe600078e3cff */
[----:B-1----:R1:W-:Y:S04]  /*6770*/  @P1 STL.64 [R1], R16 ;  /* 0x0000001001001387 */ /* 0x0023e80000100a00 */
[----:B------:R4:W-:Y:S04]  /*6780*/  @P1 STL.64 [R1+0x8], R18 ;  /* 0x0000081201001387 */ /* 0x0009e80000100a00 */
[----:B--2---:R2:W-:Y:S04]  /*6790*/  @P1 STL.64 [R1+0x20], R12 ;  /* 0x0000200c01001387 */ /* 0x0045e80000100a00 */
[----:B------:R5:W-:Y:S04]  /*67a0*/  @P1 STL.64 [R1+0x28], R14 ;  /* 0x0000280e01001387 */ /* 0x000be80000100a00 */
[----:B---3--:R3:W-:Y:S04]  /*67b0*/  @P1 STL.64 [R1+0x40], R8 ;  /* 0x0000400801001387 */ /* 0x0087e80000100a00 */
[----:B------:R3:W-:Y:S01]  /*67c0*/  @P1 STL.64 [R1+0x48], R10 ;  /* 0x0000480a01001387 */ /* 0x0007e20000100a00 */
[----:B-1----:R-:W-:Y:S02]  /*67d0*/  CS2R R16, SRZ ;  /* 0x0000000000107805 */ /* 0x002fe4000001ff00 */
[----:B----4-:R-:W-:Y:S02]  /*67e0*/  CS2R R18, SRZ ;  /* 0x0000000000127805 */ /* 0x010fe4000001ff00 */
[----:B--2---:R-:W-:Y:S04]  /*67f0*/  CS2R R12, SRZ ;  /* 0x00000000000c7805 */ /* 0x004fe8000001ff00 */
[----:B------:R-:W1:Y:S01]  /*6800*/  @P1 LDS.128 R16, [R0+0x4100] ;  /* 0x0041000000101984 */ /* 0x000e620000000c00 */
[----:B-----5:R-:W-:Y:S02]  /*6810*/  CS2R R14, SRZ ;  /* 0x00000000000e7805 */ /* 0x020fe4000001ff00 */
[----:B---3--:R-:W-:Y:S04]  /*6820*/  CS2R R8, SRZ ;  /* 0x0000000000087805 */ /* 0x008fe8000001ff00 */
[----:B------:R-:W2:Y:S01]  /*6830*/  @P1 LDS.128 R12, [R0+0x5100] ;  /* 0x00510000000c1984 */ /* 0x000ea20000000c00 */
[----:B------:R-:W-:Y:S06]  /*6840*/  CS2R R10, SRZ ;  /* 0x00000000000a7805 */ /* 0x000fec000001ff00 */
[----:B------:R-:W3:Y:S01]  /*6850*/  @P1 LDS.128 R8, [R0+0x6100] ;  /* 0x0061000000081984 */ /* 0x000ee20000000c00 */
[----:B------:R-:W-:Y:S01]  /*6860*/  @!PT LDS RZ, [RZ] ;  /* 0x00000000fffff984 */ /* 0x000fe20000000800 */
[----:B------:R-:W-:Y:S01]  /*6870*/  @!PT LDS RZ, [RZ] ;  /* 0x00000000fffff984 */ /* 0x000fe20000000800 */
[----:B------:R-:W-:Y:S01]  /*6880*/  @!PT LDS RZ, [RZ] ;  /* 0x00000000fffff984 */ /* 0x000fe20000000800 */
[----:B------:R-:W-:Y:S01]  /*6890*/  @!PT LDS RZ, [RZ] ;  /* 0x00000000fffff984 */ /* 0x000fe20000000800 */
[----:B------:R4:W-:Y:S06]  /*68a0*/  MEMBAR.ALL.CTA ;  /* 0x0000000000007992 */ /* 0x0009ec0000008000 */
[----:B----4-:R-:W4:Y:S04]  /*68b0*/  FENCE.VIEW.ASYNC.S ;  /* 0x00000000000073c6 */ /* 0x010f280000000000 */
[----:B-1----:R1:W-:Y:S04]  /*68c0*/  STL.64 [R1+0x10], R16 ;  /* 0x0000101001007387 */ /* 0x0023e80000100a00 */
[----:B------:R1:W-:Y:S01]  /*68d0*/  STL.64 [R1+0x18], R18 ;  /* 0x0000181201007387 */ /* 0x0003e20000100a00 */
[----:B----4-:R-:W-:Y:S03]  /*68e0*/  SYNCS.ARRIVE.TRANS64.RED.A1T0 RZ, [UR4], RZ ;  /* 0x000000ffffff79a7 */ /* 0x010fe60008100404 */
[----:B--2---:R1:W-:Y:S04]  /*68f0*/  STL.64 [R1+0x30], R12 ;  /* 0x0000300c01007387 */ /* 0x0043e80000100a00 */
[----:B------:R1:W-:Y:S04]  /*6900*/  STL.64 [R1+0x38], R14 ;  /* 0x0000380e01007387 */ /* 0x0003e80000100a00 */
[----:B---3--:R1:W-:Y:S04]  /*6910*/  STL.64 [R1+0x50], R8 ;  /* 0x0000500801007387 */ /* 0x0083e80000100a00 */
[----:B------:R1:W-:Y:S04]  /*6920*/  STL.64 [R1+0x58], R10 ;  /* 0x0000580a01007387 */ /* 0x0003e80000100a00 */
[----:B------:R1:W-:Y:S02]  /*6930*/  STL [R1+0x64], R6 ;  /* 0x0000640601007387 */ /* 0x0003e40000100800 */
.L_x_98:
[----:B------:R-:W-:Y:S05]  /*6940*/  BSYNC B1 ;  /* 0x0000000000017941 */ /* 0x000fea0003800000 */
.L_x_97:
[----:B-1----:R-:W1:Y:S01]  /*6950*/  S2R R17, SR_TID.X ;  /* 0x0000000000117919 */ /* 0x002e620000002100 */
[----:B------:R-:W-:Y:S04]  /*6960*/  IMAD.U32 R0, RZ, RZ, UR43 ;  /* 0x0000002bff007e24 */ /* 0x000fe8000f8e00ff */
[----:B------:R-:W-:Y:S05]  /*6970*/  IMAD R16, R0, 0xe0, R216 ;  /* 0x000000e000107824 */ /* 0x000fea00078e02d8 */
[----:B------:R-:W-:Y:S02]  /*6980*/  SHF.R.U32.HI R0, RZ, 0x15, R16 ;  /* 0x00000015ff007819 */ /* 0x000fe40000011610 */
[----:B-1----:R-:W-:Y:S04]  /*6990*/  SHF.R.U32.HI R17, RZ, 0x5, R17 ;  /* 0x00000005ff117819 */ /* 0x002fe80000011611 */
[----:B------:R-:W-:Y:S01]  /*69a0*/  LOP3.LUT P0, RZ, R0, 0x3, R17, 0x48, !PT ;  /* 0x0000000300ff7812 */ /* 0x000fe20007804811 */
[----:B------:R-:W-:Y:S01]  /*69b0*/  @!UPT UIADD3 URZ, UPT, UPT, URZ, URZ, URZ ;  /* 0x000000fffffff290 */ /* 0x000fe2000fffe0ff */
[----:B--2---:R-:W-:Y:S11]  /*69c0*/  @P4 BRA `(.L_x_102) ;  /* 0x0000000000084947 */ /* 0x004ff60003800000 */
[----:B------:R-:W1:Y:S02]  /*69d0*/  SYNCS.PHASECHK.TRANS64.TRYWAIT P1, [R5+URZ+0x60], R4 ;  /* 0x00006004050075a7 */ /* 0x000e6400080211ff */
[----:B-1----:R-:W-:Y:S05]  /*69e0*/  @!P1 BRA `(.L_x_103) ;  /* 0x0000005400d49947 */ /* 0x002fea0003800000 */
.L_x_102:
[----:B------:R-:W-:Y:S05]  /*69f0*/  @!P0 BRA `(.L_x_104) ;  /* 0x0000000000408947 */ /* 0x000fea0003800000 */
[----:B------:R-:W1:Y:S01]  /*6a00*/  LDCU.64 UR8, c[0x4][0x70] ;  /* 0x01000e00ff0877ac */ /* 0x000e620008000a00 */
[----:B------:R-:W-:Y:S01]  /*6a10*/  MOV R3, 0x0 ;  /* 0x0000000000037802 */ /* 0x000fe20000000f00 */
[----:B------:R-:W-:Y:S02]  /*6a20*/  HFMA2 R12, -RZ, RZ, 0, 5.9604644775390625e-08 ;  /* 0x00000001ff0c7431 */ /* 0x000fe400000001ff */
[----:B------:R-:W-:Y:S02]  /*6a30*/  IMAD.MOV.U32 R8, RZ, RZ, 0x192 ;  /* 0x00000192ff087424 */ /* 0x000fe400078e00ff */
[----:B------:R-:W-:Y:S01]  /*6a40*/  IMAD.MOV.U32 R13, RZ, RZ, RZ ;  /* 0x000000ffff0d7224 */ /* 0x000fe200078e00ff */
[----:B------:R-:W2:Y:S01]  /*6a50*/  LDCU.64 UR6, c[0x4][0x78] ;  /* 0x01000f00ff0677ac */ /* 0x000ea20008000a00 */
[----:B------:R-:W4:Y:S01]  /*6a60*/  LDC.64 R2, c[0x4][R3] ;  /* 0x0100000003027b82 */ /* 0x000f220000000a00 */
[----:B------:R-:W5:Y:S01]  /*6a70*/  LDCU.64 UR4, c[0x4][0x10] ;  /* 0x01000200ff0477ac */ /* 0x000f620008000a00 */
[----:B-1----:R-:W-:Y:S01]  /*6a80*/  MOV R5, UR9 ;  /* 0x0000000900057c02 */ /* 0x002fe20008000f00 */
[----:B------:R-:W-:Y:S01]  /*6a90*/  IMAD.U32 R4, RZ, RZ, UR8 ;  /* 0x00000008ff047e24 */ /* 0x000fe2000f8e00ff */
[----:B--2---:R-:W-:Y:S01]  /*6aa0*/  MOV R7, UR7 ;  /* 0x0000000700077c02 */ /* 0x004fe20008000f00 */
[----:B------:R-:W-:Y:S01]  /*6ab0*/  IMAD.U32 R6, RZ, RZ, UR6 ;  /* 0x00000006ff067e24 */ /* 0x000fe2000f8e00ff */
[----:B-----5:R-:W-:Y:S01]  /*6ac0*/  MOV R11, UR5 ;  /* 0x00000005000b7c02 */ /* 0x020fe20008000f00 */
[----:B------:R-:W-:Y:S02]  /*6ad0*/  IMAD.U32 R10, RZ, RZ, UR4 ;  /* 0x00000004ff0a7e24 */ /* 0x000fe4000f8e00ff */
[----:B------:R-:W-:Y:S07]  /*6ae0*/  LEPC R20, `(.L_x_104) ;  /* 0x000000001014794e */ /* 0x000fee0000000000 */
[----:B---34-:R-:W-:Y:S05]  /*6af0*/  CALL.ABS.NOINC R2 ;  /* 0x0000000002007343 */ /* 0x018fea0003c00000 */
.L_x_104:
[----:B------:R-:W-:Y:S05]  /*6b00*/  WARPSYNC.ALL ;  /* 0x0000000000007948 */ /* 0x000fea0003800000 */
[C---:B------:R-:W-:Y:S01]  /*6b10*/  R2UR UR4, R16.reuse ;  /* 0x00000000100472ca */ /* 0x040fe200000e0000 */
[----:B------:R-:W-:Y:S05]  /*6b20*/  VIADD R0, R16, 0x20 ;  /* 0x0000002010007836 */ /* 0x000fea0000000000 */
[----:B------:R-:W-:Y:S04]  /*6b30*/  SHF.R.U32.HI R0, RZ, 0x15, R0 ;  /* 0x00000015ff007819 */ /* 0x000fe80000011600 */
[----:B------:R-:W-:Y:S03]  /*6b40*/  LOP3.LUT P0, RZ, R0, 0x3, R17, 0x48, !PT ;  /* 0x0000000300ff7812 */ /* 0x000fe60007804811 */
[----:B------:R-:W2:Y:S10]  /*6b50*/  LDTM.x32 R184, tmem[UR4] ;  /* 0x0000000400b879ee */ /* 0x000eb400082c0000 */
[----:B--2---:R-:W-:Y:S05]  /*6b60*/  @!P0 BRA `(.L_x_105) ;  /* 0x0000000000408947 */ /* 0x004fea0003800000 */
        /* <DEDUP_REMOVED lines=16> */
.L_x_105:
[----:B------:R-:W-:Y:S05]  /*6c70*/  WARPSYNC.ALL ;  /* 0x0000000000007948 */ /* 0x000fea0003800000 */
[C---:B------:R-:W-:Y:S01]  /*6c80*/  R2UR UR4, R16.reuse ;  /* 0x00000000100472ca */ /* 0x040fe200000e0000 */
[----:B------:R-:W-:Y:S05]  /*6c90*/  VIADD R0, R16, 0x40 ;  /* 0x0000004010007836 */ /* 0x000fea0000000000 */
[----:B------:R-:W-:Y:S04]  /*6ca0*/  SHF.R.U32.HI R0, RZ, 0x15, R0 ;  /* 0x00000015ff007819 */ /* 0x000fe80000011600 */
[----:B------:R-:W-:Y:S03]  /*6cb0*/  LOP3.LUT P0, RZ, R0, 0x3, R17, 0x48, !PT ;  /* 0x0000000300ff7812 */ /* 0x000fe60007804811 */
[----:B------:R-:W2:Y:S10]  /*6cc0*/  LDTM.x32 R152, tmem[UR4+0x20] ;  /* 0x00002004009879ee */ /* 0x000eb400082c0000 */
        /* <DEDUP_REMOVED lines=17> */
.L_x_106:
        /* <DEDUP_REMOVED lines=23> */
.L_x_107:
        /* <DEDUP_REMOVED lines=23> */
.L_x_108:
        /* <DEDUP_REMOVED lines=23> */
.L_x_109:
        /* <DEDUP_REMOVED lines=23> */
.L_x_110:
[----:B------:R-:W2:Y:S01]  /*73a0*/  S2R R0, SR_TID.X ;  /* 0x0000000000007919 */ /* 0x000ea20000002100 */
[----:B------:R-:W-:Y:S05]  /*73b0*/  WARPSYNC.ALL ;  /* 0x0000000000007948 */ /* 0x000fea0003800000 */
[----:B--2---:R-:W-:Y:S01]  /*73c0*/  LOP3.LUT P1, RZ, R0, 0x60, RZ, 0xc0, !PT ;  /* 0x0000006000ff7812 */ /* 0x004fe2000782c0ff */
[----:B---3--:R-:W-:Y:S01]  /*73d0*/  IMAD R0, R217, R184, RZ ;  /* 0x000000b8d9007224 */ /* 0x008fe200078e02ff */
[C---:B------:R-:W-:Y:S01]  /*73e0*/  PRMT R2, R220.reuse, 0x8880, RZ ;  /* 0x00008880dc027816 */ /* 0x040fe200000000ff */
[----:B------:R-:W2:Y:S01]  /*73f0*/  LDL.LU R252, [R1+0xc] ;  /* 0x00000c0001fc7983 */ /* 0x000ea20000300800 */
[C---:B------:R-:W-:Y:S01]  /*7400*/  SHF.L.U32 R3, R220.reuse, 0x10, RZ ;  /* 0x00000010dc037819 */ /* 0x040fe200000006ff */
[----:B------:R-:W-:Y:S01]  /*7410*/  IMAD.SHL.U32 R8, R221, 0x100, RZ ;  /* 0x00000100dd087824 */ /* 0x000fe200078e00ff */
[----:B-1----:R-:W-:Y:S01]  /*7420*/  SHF.L.U32 R4, R220, 0x8, RZ ;  /* 0x00000008dc047819 */ /* 0x002fe200000006ff */
[----:B------:R-:W-:Y:S01]  /*7430*/  IMAD R0, R2, R219, R0 ;  /* 0x000000db02007224 */ /* 0x000fe200078e0200 */
[----:B------:R-:W-:Y:S01]  /*7440*/  SHF.R.S32.HI R3, RZ, 0x18, R3 ;  /* 0x00000018ff037819 */ /* 0x000fe20000011403 */
[C---:B------:R-:W-:Y:S01]  /*7450*/  IMAD R2, R217.reuse, R185, RZ ;  /* 0x000000b9d9027224 */ /* 0x040fe200078e02ff */
[----:B------:R-:W-:Y:S01]  /*7460*/  SHF.R.S32.HI R4, RZ, 0x18, R4 ;  /* 0x00000018ff047819 */ /* 0x000fe20000011404 */
[----:B------:R-:W-:Y:S01]  /*7470*/  IMAD R17, R217, R200, RZ ;  /* 0x000000c8d9117224 */ /* 0x000fe200078e02ff */
[----:B------:R-:W-:Y:S01]  /*7480*/  SHF.R.S32.HI R5, RZ, 0x18, R220 ;  /* 0x00000018ff057819 */ /* 0x000fe200000114dc */
[----:B------:R-:W-:Y:S01]  /*7490*/  IMAD R2, R3, R219, R2 ;  /* 0x000000db03027224 */ /* 0x000fe200078e0202 */
[----:B------:R-:W-:Y:S01]  /*74a0*/  PRMT R6, R221, 0x8880, RZ ;  /* 0x00008880dd067816 */ /* 0x000fe200000000ff */
[----:B------:R-:W-:Y:S01]  /*74b0*/  IMAD R3, R217, R186, RZ ;  /* 0x000000bad9037224 */ /* 0x000fe200078e02ff */
[----:B------:R-:W-:Y:S01]  /*74c0*/  SHF.L.U32 R7, R221, 0x10, RZ ;  /* 0x00000010dd077819 */ /* 0x000fe200000006ff */
[C---:B------:R-:W-:Y:S01]  /*74d0*/  IMAD R22, R217.reuse, R205, RZ ;  /* 0x000000cdd9167224 */ /* 0x040fe200078e02ff */
[----:B------:R-:W-:Y:S01]  /*74e0*/  SHF.R.S32.HI R8, RZ, 0x18, R8 ;  /* 0x00000018ff087819 */ /* 0x000fe20000011408 */
[----:B------:R-:W-:Y:S01]  /*74f0*/  IMAD R3, R4, R219, R3 ;  /* 0x000000db04037224 */ /* 0x000fe200078e0203 */
[----:B------:R-:W-:Y:S01]  /*7500*/  SHF.R.S32.HI R7, RZ, 0x18, R7 ;  /* 0x00000018ff077819 */ /* 0x000fe20000011407 */
[C---:B------:R-:W-:Y:S01]  /*7510*/  IMAD R4, R217.reuse, R187, RZ ;  /* 0x000000bbd9047224 */ /* 0x040fe200078e02ff */
[----:B------:R-:W-:Y:S01]  /*7520*/  SHF.R.S32.HI R9, RZ, 0x18, R221 ;  /* 0x00000018ff097819 */ /* 0x000fe200000114dd */
[----:B------:R-:W-:Y:S01]  /*7530*/  IMAD R186, R217, R209, RZ ;  /* 0x000000d1d9ba7224 */ /* 0x000fe200078e02ff */
[C---:B------:R-:W-:Y:S01]  /*7540*/  PRMT R10, R222.reuse, 0x8880, RZ ;  /* 0x00008880de0a7816 */ /* 0x040fe200000000ff */
[-C--:B------:R-:W-:Y:S01]  /*7550*/  IMAD R4, R5, R219.reuse, R4 ;  /* 0x000000db05047224 */ /* 0x080fe200078e0204 */
[C---:B------:R-:W-:Y:S01]  /*7560*/  SHF.L.U32 R11, R222.reuse, 0x10, RZ ;  /* 0x00000010de0b7819 */ /* 0x040fe200000006ff */
[C---:B------:R-:W-:Y:S01]  /*7570*/  IMAD R5, R217.reuse, R188, RZ ;  /* 0x000000bcd9057224 */ /* 0x040fe200078e02ff */
        /* <DEDUP_REMOVED lines=8> */
[----:B------:R-:W-:Y:S01]  /*7600*/  PRMT R14, R223, 0x8880, RZ ;  /* 0x00008880df0e7816 */ /* 0x000fe200000000ff */
[-C--:B------:R-:W-:Y:S01]  /*7610*/  IMAD R6, R7, R219.reuse, R6 ;  /* 0x000000db07067224 */ /* 0x080fe200078e0206 */
[----:B------:R-:W-:Y:S01]  /*7620*/  SHF.L.U32 R15, R223, 0x10, RZ ;  /* 0x00000010df0f7819 */ /* 0x000fe200000006ff */
[----:B------:R-:W-:Y:S01]  /*7630*/  IMAD R7, R217, R190, RZ ;  /* 0x000000bed9077224 */ /* 0x000fe200078e02ff */
[----:B------:R-:W-:Y:S01]  /*7640*/  R2UR UR4, R16 ;  /* 0x00000000100472ca */ /* 0x000fe200000e0000 */
[----:B------:R-:W-:Y:S01]  /*7650*/  IMAD.SHL.U32 R16, R223, 0x100, RZ ;  /* 0x00000100df107824 */ /* 0x000fe200078e00ff */
[----:B------:R-:W-:Y:S01]  /*7660*/  SHF.R.S32.HI R15, RZ, 0x18, R15 ;  /* 0x00000018ff0f7819 */ /* 0x000fe2000001140f */
[----:B------:R-:W-:Y:S01]  /*7670*/  IMAD R7, R8, R219, R7 ;  /* 0x000000db08077224 */ /* 0x000fe200078e0207 */
[----:B------:R-:W-:Y:S01]  /*7680*/  SHF.R.S32.HI R18, RZ, 0x18, R223 ;  /* 0x00000018ff127819 */ /* 0x000fe200000114df */
[C---:B------:R-:W-:Y:S01]  /*7690*/  IMAD R8, R217.reuse, R191, RZ ;  /* 0x000000bfd9087224 */ /* 0x040fe200078e02ff */
[----:B------:R-:W-:Y:S01]  /*76a0*/  SHF.R.S32.HI R16, RZ, 0x18, R16 ;  /* 0x00000018ff107819 */ /* 0x000fe20000011410 */
[----:B------:R-:W-:Y:S01]  /*76b0*/  IMAD R189, R217, R212, RZ ;  /* 0x000000d4d9bd7224 */ /* 0x000fe200078e02ff */
[C---:B------:R-:W-:Y:S01]  /*76c0*/  SHF.L.U32 R20, R224.reuse, 0x10, RZ ;  /* 0x00000010e0147819 */ /* 0x040fe200000006ff */
[----:B------:R-:W-:Y:S01]  /*76d0*/  IMAD R8, R9, R219, R8 ;  /* 0x000000db09087224 */ /* 0x000fe200078e0208 */
[C---:B------:R-:W-:Y:S01]  /*76e0*/  PRMT R19, R224.reuse, 0x8880, RZ ;  /* 0x00008880e0137816 */ /* 0x040fe200000000ff */
[C---:B------:R-:W-:Y:S01]  /*76f0*/  IMAD R9, R217.reuse, R192, RZ ;  /* 0x000000c0d9097224 */ /* 0x040fe200078e02ff */
[----:B------:R-:W-:Y:S01]  /*7700*/  SHF.L.U32 R21, R224, 0x8, RZ ;  /* 0x00000008e0157819 */ /* 0x000fe200000006ff */
[C---:B------:R-:W-:Y:S01]  /*7710*/  IMAD R190, R217.reuse, R213, RZ ;  /* 0x000000d5d9be7224 */ /* 0x040fe200078e02ff */
[----:B------:R-:W-:Y:S01]  /*7720*/  SHF.R.S32.HI R20, RZ, 0x18, R20 ;  /* 0x00000018ff147819 */ /* 0x000fe20000011414 */
[----:B------:R-:W-:Y:S01]  /*7730*/  IMAD R9, R10, R219, R9 ;  /* 0x000000db0a097224 */ /* 0x000fe200078e0209 */
[----:B------:R-:W-:Y:S01]  /*7740*/  SHF.R.S32.HI R21, RZ, 0x18, R21 ;  /* 0x00000018ff157819 */ /* 0x000fe20000011415 */
[----:B------:R-:W-:Y:S01]  /*7750*/  IMAD R10, R217, R193, RZ ;  /* 0x000000c1d90a7224 */ /* 0x000fe200078e02ff */
[C---:B------:R-:W-:Y:S01]  /*7760*/  SHF.L.U32 R185, R225.reuse, 0x10, RZ ;  /* 0x00000010e1b97819 */ /* 0x040fe200000006ff */
[----:B------:R-:W-:Y:S01]  /*7770*/  IMAD.SHL.U32 R193, R225, 0x100, RZ ;  /* 0x00000100e1c17824 */ /* 0x000fe200078e00ff */
[----:B------:R-:W-:Y:S01]  /*7780*/  SHF.R.S32.HI R23, RZ, 0x18, R224 ;  /* 0x00000018ff177819 */ /* 0x000fe200000114e0 */
[-C--:B------:R-:W-:Y:S01]  /*7790*/  IMAD R10, R11, R219.reuse, R10 ;  /* 0x000000db0b0a7224 */ /* 0x080fe200078e020a */
[----:B------:R-:W-:Y:S01]  /*77a0*/  PRMT R184, R225, 0x8880, RZ ;  /* 0x00008880e1b87816 */ /* 0x000fe200000000ff */
[C---:B------:R-:W-:Y:S01]  /*77b0*/  IMAD R11, R217.reuse, R194, RZ ;  /* 0x000000c2d90b7224 */ /* 0x040fe200078e02ff */
[----:B------:R-:W-:Y:S01]  /*77c0*/  SHF.R.S32.HI R185, RZ, 0x18, R185 ;  /* 0x00000018ffb97819 */ /* 0x000fe200000114b9 */
[C---:B------:R-:W-:Y:S01]  /*77d0*/  IMAD R191, R217.reuse, R214, RZ ;  /* 0x000000d6d9bf7224 */ /* 0x040fe200078e02ff */
[----:B------:R-:W-:Y:S01]  /*77e0*/  SHF.R.S32.HI R193, RZ, 0x18, R193 ;  /* 0x00000018ffc17819 */ /* 0x000fe200000114c1 */
[----:B------:R-:W-:Y:S01]  /*77f0*/  IMAD R11, R12, R219, R11 ;  /* 0x000000db0c0b7224 */ /* 0x000fe200078e020b */
[----:B------:R-:W-:Y:S01]  /*7800*/  SHF.R.S32.HI R194, RZ, 0x18, R225 ;  /* 0x00000018ffc27819 */ /* 0x000fe200000114e1 */
[C---:B------:R-:W-:Y:S01]  /*7810*/  IMAD R12, R217.reuse, R195, RZ ;  /* 0x000000c3d90c7224 */ /* 0x040fe200078e02ff */
[C---:B------:R-:W-:Y:S01]  /*7820*/  PRMT R195, R226.reuse, 0x8880, RZ ;  /* 0x00008880e2c37816 */ /* 0x040fe200000000ff */
[----:B------:R-:W-:Y:S01]  /*7830*/  IMAD R192, R217, R215, RZ ;  /* 0x000000d7d9c07224 */ /* 0x000fe200078e02ff */
[----:B------:R-:W-:Y:S01]  /*7840*/  PRMT R200, R231, 0x8880, RZ ;  /* 0x00008880e7c87816 */ /* 0x000fe200000000ff */
[-C--:B------:R-:W-:Y:S01]  /*7850*/  IMAD R12, R13, R219.reuse, R12 ;  /* 0x000000db0d0c7224 */ /* 0x080fe200078e020c */
[----:B------:R-:W-:Y:S01]  /*7860*/  SHF.L.U32 R205, R235, 0x10, RZ ;  /* 0x00000010ebcd7819 */ /* 0x000fe200000006ff */
[C---:B------:R-:W-:Y:S01]  /*7870*/  IMAD R13, R217.reuse, R196, RZ ;  /* 0x000000c4d90d7224 */ /* 0x040fe200078e02ff */
[----:B------:R-:W-:Y:S01]  /*7880*/  SHF.L.U32 R196, R226, 0x10, RZ ;  /* 0x00000010e2c47819 */ /* 0x000fe200000006ff */
[----:B------:R-:W-:Y:S01]  /*7890*/  IMAD R152, R217, R152, RZ ;  /* 0x00000098d9987224 */ /* 0x000fe200078e02ff */
[----:B------:R-:W-:Y:S01]  /*78a0*/  PRMT R212, R239, 0x8880, RZ ;  /* 0x00008880efd47816 */ /* 0x000fe200000000ff */
[----:B------:R-:W-:Y:S01]  /*78b0*/  IMAD R13, R14, R219, R13 ;  /* 0x000000db0e0d7224 */ /* 0x000fe200078e020d */
[----:B------:R-:W-:Y:S01]  /*78c0*/  SHF.R.S32.HI R196, RZ, 0x18, R196 ;  /* 0x00000018ffc47819 */ /* 0x000fe200000114c4 */
[----:B------:R-:W-:Y:S01]  /*78d0*/  IMAD R14, R217, R197, RZ ;  /* 0x000000c5d90e7224 */ /* 0x000fe200078e02ff */
[----:B------:R-:W-:Y:S01]  /*78e0*/  SHF.L.U32 R213, R239, 0x10, RZ ;  /* 0x00000010efd57819 */ /* 0x000fe200000006ff */
[----:B------:R-:W-:Y:S01]  /*78f0*/  IMAD.SHL.U32 R197, R227, 0x100, RZ ;  /* 0x00000100e3c57824 */ /* 0x000fe200078e00ff */
[C---:B------:R-:W-:Y:S01]  /*7900*/  PRMT R209, R242.reuse, 0x8880, RZ ;  /* 0x00008880f2d17816 */ /* 0x040fe200000000ff */
[----:B------:R-:W-:Y:S01]  /*7910*/  IMAD R14, R15, R219, R14 ;  /* 0x000000db0f0e7224 */ /* 0x000fe200078e020e */
[----:B------:R-:W-:Y:S01]  /*7920*/  SHF.L.U32 R210, R242, 0x10, RZ ;  /* 0x00000010f2d27819 */ /* 0x000fe200000006ff */
[C---:B------:R-:W-:Y:S01]  /*7930*/  IMAD R15, R217.reuse, R198, RZ ;  /* 0x000000c6d90f7224 */ /* 0x040fe200078e02ff */
[----:B------:R-:W-:Y:S01]  /*7940*/  SHF.R.S32.HI R197, RZ, 0x18, R197 ;  /* 0x00000018ffc57819 */ /* 0x000fe200000114c5 */
[----:B------:R-:W-:Y:S01]  /*7950*/  IMAD R153, R217, R153, RZ ;  /* 0x00000099d9997224 */ /* 0x000fe200078e02ff */
[----:B------:R-:W-:Y:S01]  /*7960*/  SHF.R.S32.HI R198, RZ, 0x18, R227 ;  /* 0x00000018ffc67819 */ /* 0x000fe200000114e3 */
[----:B------:R-:W-:Y:S01]  /*7970*/  IMAD R15, R16, R219, R15 ;  /* 0x000000db100f7224 */ /* 0x000fe200078e020f */
[----:B------:R-:W-:Y:S01]  /*7980*/  PRMT R214, R243, 0x8880, RZ ;  /* 0x00008880f3d67816 */ /* 0x000fe200000000ff */
[C---:B------:R-:W-:Y:S01]  /*7990*/  IMAD R16, R217.reuse, R199, RZ ;  /* 0x000000c7d9107224 */ /* 0x040fe200078e02ff */
[----:B------:R-:W-:Y:S01]  /*79a0*/  SHF.R.S32.HI R199, RZ, 0x18, R231 ;  /* 0x00000018ffc77819 */ /* 0x000fe200000114e7 */
[----:B------:R-:W-:Y:S01]  /*79b0*/  IMAD R154, R217, R154, RZ ;  /* 0x0000009ad99a7224 */ /* 0x000fe200078e02ff */
[C---:B------:R-:W-:Y:S01]  /*79c0*/  SHF.L.U32 R220, R243.reuse, 0x10, RZ ;  /* 0x00000010f3dc7819 */ /* 0x040fe200000006ff */
[----:B------:R-:W-:Y:S01]  /*79d0*/  IMAD R16, R18, R219, R16 ;  /* 0x000000db12107224 */ /* 0x000fe200078e0210 */
[----:B------:R-:W-:Y:S01]  /*79e0*/  SHF.L.U32 R218, R243, 0x8, RZ ;  /* 0x00000008f3da7819 */ /* 0x000fe200000006ff */
[----:B------:R-:W-:Y:S01]  /*79f0*/  IMAD R18, R217, R201, RZ ;  /* 0x000000c9d9127224 */ /* 0x000fe200078e02ff */
[----:B------:R-:W-:Y:S01]  /*7a00*/  SHF.L.U32 R201, R231, 0x10, RZ ;  /* 0x00000010e7c97819 */ /* 0x000fe200000006ff */
[-C--:B------:R-:W-:Y:S01]  /*7a10*/  IMAD R17, R19, R219.reuse, R17 ;  /* 0x000000db13117224 */ /* 0x080fe200078e0211 */
[C---:B------:R-:W-:Y:S01]  /*7a20*/  SHF.L.U32 R222, R246.reuse, 0x10, RZ ;  /* 0x00000010f6de7819 */ /* 0x040fe200000006ff */
[----:B------:R-:W-:Y:S01]  /*7a30*/  IMAD R19, R217, R202, RZ ;  /* 0x000000cad9137224 */ /* 0x000fe200078e02ff */
[----:B------:R-:W-:Y:S01]  /*7a40*/  SHF.L.U32 R223, R246, 0x8, RZ ;  /* 0x00000008f6df7819 */ /* 0x000fe200000006ff */
[----:B------:R-:W-:Y:S01]  /*7a50*/  IMAD R18, R20, R219, R18 ;  /* 0x000000db14127224 */ /* 0x000fe200078e0212 */
[----:B------:R-:W-:Y:S01]  /*7a60*/  PRMT R224, R247, 0x8880, RZ ;  /* 0x00008880f7e07816 */ /* 0x000fe200000000ff */
[----:B------:R-:W-:Y:S01]  /*7a70*/  IMAD R20, R217, R203, RZ ;  /* 0x000000cbd9147224 */ /* 0x000fe200078e02ff */
[----:B------:R-:W-:Y:S01]  /*7a80*/  SHF.L.U32 R221, R250, 0x10, RZ ;  /* 0x00000010fadd7819 */ /* 0x000fe200000006ff */
[-C--:B------:R-:W-:Y:S01]  /*7a90*/  IMAD R19, R21, R219.reuse, R19 ;  /* 0x000000db15137224 */ /* 0x080fe200078e0213 */
[----:B------:R-:W1:Y:S01]  /*7aa0*/  S2UR UR5, SR_CgaCtaId ;  /* 0x00000000000579c3 */ /* 0x000e620000008800 */
[----:B------:R-:W-:Y:S01]  /*7ab0*/  IMAD R21, R217, R204, RZ ;  /* 0x000000ccd9157224 */ /* 0x000fe200078e02ff */
[----:B------:R-:W-:Y:S01]  /*7ac0*/  PRMT R204, R235, 0x8880, RZ ;  /* 0x00008880ebcc7816 */ /* 0x000fe200000000ff */
[-C--:B------:R-:W-:Y:S01]  /*7ad0*/  IMAD R20, R23, R219.reuse, R20 ;  /* 0x000000db17147224 */ /* 0x080fe200078e0214 */
[----:B------:R-:W-:Y:S01]  /*7ae0*/  BSSY.RECONVERGENT B0, `(.L_x_111) ;  /* 0x00003d5000007945 */ /* 0x000fe20003800200 */
[-C--:B------:R-:W-:Y:S02]  /*7af0*/  IMAD R21, R184, R219.reuse, R21 ;  /* 0x000000dbb8157224 */ /* 0x080fe400078e0215 */
[----:B------:R-:W-:Y:S01]  /*7b00*/  IMAD R23, R217, R206, RZ ;  /* 0x000000ced9177224 */ /* 0x000fe200078e02ff */
[C---:B------:R-:W-:Y:S01]  /*7b10*/  SHF.L.U32 R206, R238.reuse, 0x10, RZ ;  /* 0x00000010eece7819 */ /* 0x040fe200000006ff */
[----:B------:R-:W-:Y:S02]  /*7b20*/  IMAD R22, R185, R219, R22 ;  /* 0x000000dbb9167224 */ /* 0x000fe400078e0216 */
[----:B------:R-:W-:Y:S01]  /*7b30*/  IMAD R184, R217, R207, RZ ;  /* 0x000000cfd9b87224 */ /* 0x000fe200078e02ff */
[----:B------:R-:W-:Y:S01]  /*7b40*/  SHF.L.U32 R207, R238, 0x8, RZ ;  /* 0x00000008eecf7819 */ /* 0x000fe200000006ff */
[-C--:B------:R-:W-:Y:S01]  /*7b50*/  IMAD R23, R193, R219.reuse, R23 ;  /* 0x000000dbc1177224 */ /* 0x080fe200078e0217 */
[----:B------:R-:W-:Y:S01]  /*7b60*/  SHF.L.U32 R193, R226, 0x8, RZ ;  /* 0x00000008e2c17819 */ /* 0x000fe200000006ff */
[----:B------:R-:W-:Y:S01]  /*7b70*/  IMAD R185, R217, R208, RZ ;  /* 0x000000d0d9b97224 */ /* 0x000fe200078e02ff */
[----:B------:R-:W-:Y:S01]  /*7b80*/  SHF.L.U32 R208, R235, 0x8, RZ ;  /* 0x00000008ebd07819 */ /* 0x000fe200000006ff */
[-C--:B------:R-:W-:Y:S01]  /*7b90*/  IMAD R184, R194, R219.reuse, R184 ;  /* 0x000000dbc2b87224 */ /* 0x080fe200078e02b8 */
[----:B------:R-:W-:Y:S01]  /*7ba0*/  SHF.R.S32.HI R193, RZ, 0x18, R193 ;  /* 0x00000018ffc17819 */ /* 0x000fe200000114c1 */
[-C--:B------:R-:W-:Y:S01]  /*7bb0*/  IMAD R185, R195, R219.reuse, R185 ;  /* 0x000000dbc3b97224 */ /* 0x080fe200078e02b9 */
[----:B------:R-:W-:Y:S01]  /*7bc0*/  SHF.R.S32.HI R194, RZ, 0x18, R226 ;  /* 0x00000018ffc27819 */ /* 0x000fe200000114e2 */
[-C--:B------:R-:W-:Y:S01]  /*7bd0*/  IMAD R186, R196, R219.reuse, R186 ;  /* 0x000000dbc4ba7224 */ /* 0x080fe200078e02ba */
[----:B------:R-:W-:Y:S01]  /*7be0*/  SHF.L.U32 R196, R227, 0x10, RZ ;  /* 0x00000010e3c47819 */ /* 0x000fe200000006ff */
[----:B------:R-:W-:Y:S01]  /*7bf0*/  IMAD.SHL.U32 R202, R231, 0x100, RZ ;  /* 0x00000100e7ca7824 */ /* 0x000fe200078e00ff */
[----:B------:R-:W-:Y:S01]  /*7c00*/  PRMT R195, R227, 0x8880, RZ ;  /* 0x00008880e3c37816 */ /* 0x000fe200000000ff */
[-C--:B------:R-:W-:Y:S01]  /*7c10*/  IMAD R187, R193, R219.reuse, R187 ;  /* 0x000000dbc1bb7224 */ /* 0x080fe200078e02bb */
[----:B------:R-:W-:Y:S01]  /*7c20*/  SHF.R.S32.HI R196, RZ, 0x18, R196 ;  /* 0x00000018ffc47819 */ /* 0x000fe200000114c4 */
[-C--:B------:R-:W-:Y:S01]  /*7c30*/  IMAD R188, R194, R219.reuse, R188 ;  /* 0x000000dbc2bc7224 */ /* 0x080fe200078e02bc */
[C---:B------:R-:W-:Y:S01]  /*7c40*/  SHF.L.U32 R194, R228.reuse, 0x10, RZ ;  /* 0x00000010e4c27819 */ /* 0x040fe200000006ff */
[-C--:B------:R-:W-:Y:S01]  /*7c50*/  IMAD R189, R195, R219.reuse, R189 ;  /* 0x000000dbc3bd7224 */ /* 0x080fe200078e02bd */
[----:B------:R-:W-:Y:S01]  /*7c60*/  PRMT R193, R228, 0x8880, RZ ;  /* 0x00008880e4c17816 */ /* 0x000fe200000000ff */
[-C--:B------:R-:W-:Y:S01]  /*7c70*/  IMAD R190, R196, R219.reuse, R190 ;  /* 0x000000dbc4be7224 */ /* 0x080fe200078e02be */
[----:B------:R-:W-:Y:S01]  /*7c80*/  SHF.L.U32 R195, R228, 0x8, RZ ;  /* 0x00000008e4c37819 */ /* 0x000fe200000006ff */
[-C--:B------:R-:W-:Y:S01]  /*7c90*/  IMAD R191, R197, R219.reuse, R191 ;  /* 0x000000dbc5bf7224 */ /* 0x080fe200078e02bf */
[----:B------:R-:W-:Y:S01]  /*7ca0*/  SHF.R.S32.HI R194, RZ, 0x18, R194 ;  /* 0x00000018ffc27819 */ /* 0x000fe200000114c2 */
[-C--:B------:R-:W-:Y:S01]  /*7cb0*/  IMAD R192, R198, R219.reuse, R192 ;  /* 0x000000dbc6c07224 */ /* 0x080fe200078e02c0 */
[----:B------:R-:W-:Y:S01]  /*7cc0*/  SHF.R.S32.HI R195, RZ, 0x18, R195 ;  /* 0x00000018ffc37819 */ /* 0x000fe200000114c3 */
[-C--:B------:R-:W-:Y:S01]  /*7cd0*/  IMAD R152, R193, R219.reuse, R152 ;  /* 0x000000dbc1987224 */ /* 0x080fe200078e0298 */
[----:B------:R-:W-:Y:S01]  /*7ce0*/  SHF.R.S32.HI R193, RZ, 0x18, R228 ;  /* 0x00000018ffc17819 */ /* 0x000fe200000114e4 */
[----:B------:R-:W-:Y:S01]  /*7cf0*/  IMAD R153, R194, R219, R153 ;  /* 0x000000dbc2997224 */ /* 0x000fe200078e0299 */
[----:B------:R-:W-:Y:S01]  /*7d00*/  PRMT R194, R229, 0x8880, RZ ;  /* 0x00008880e5c27816 */ /* 0x000fe200000000ff */
[----:B------:R-:W-:Y:S01]  /*7d10*/  IMAD R155, R217, R155, RZ ;  /* 0x0000009bd99b7224 */ /* 0x000fe200078e02ff */
[C---:B------:R-:W-:Y:S01]  /*7d20*/  SHF.L.U32 R196, R230.reuse, 0x10, RZ ;  /* 0x00000010e6c47819 */ /* 0x040fe200000006ff */
[-C--:B------:R-:W-:Y:S01]  /*7d30*/  IMAD R154, R195, R219.reuse, R154 ;  /* 0x000000dbc39a7224 */ /* 0x080fe200078e029a */
[----:B------:R-:W-:Y:S01]  /*7d40*/  SHF.L.U32 R195, R229, 0x10, RZ ;  /* 0x00000010e5c37819 */ /* 0x000fe200000006ff */
[----:B------:R-:W-:Y:S01]  /*7d50*/  IMAD R155, R193, R219, R155 ;  /* 0x000000dbc19b7224 */ /* 0x000fe200078e029b */
[----:B------:R-:W-:Y:S01]  /*7d60*/  SHF.L.U32 R197, R230, 0x8, RZ ;  /* 0x00000008e6c57819 */ /* 0x000fe200000006ff */
[----:B------:R-:W-:Y:S01]  /*7d70*/  IMAD.SHL.U32 R193, R229, 0x100, RZ ;  /* 0x00000100e5c17824 */ /* 0x000fe200078e00ff */
[----:B------:R-:W-:Y:S01]  /*7d80*/  SHF.R.S32.HI R195, RZ, 0x18, R195 ;  /* 0x00000018ffc37819 */ /* 0x000fe200000114c3 */
[C---:B------:R-:W-:Y:S01]  /*7d90*/  IMAD R156, R217.reuse, R156, RZ ;  /* 0x0000009cd99c7224 */ /* 0x040fe200078e02ff */
[----:B------:R-:W-:Y:S01]  /*7da0*/  SHF.R.S32.HI R196, RZ, 0x18, R196 ;  /* 0x00000018ffc47819 */ /* 0x000fe200000114c4 */
[C---:B------:R-:W-:Y:S01]  /*7db0*/  IMAD R157, R217.reuse, R157, RZ ;  /* 0x0000009dd99d7224 */ /* 0x040fe200078e02ff */
[----:B------:R-:W-:Y:S01]  /*7dc0*/  SHF.R.S32.HI R193, RZ, 0x18, R193 ;  /* 0x00000018ffc17819 */ /* 0x000fe200000114c1 */
[-C--:B------:R-:W-:Y:S01]  /*7dd0*/  IMAD R156, R194, R219.reuse, R156 ;  /* 0x000000dbc29c7224 */ /* 0x080fe200078e029c */
[----:B------:R-:W-:Y:S01]  /*7de0*/  SHF.R.S32.HI R194, RZ, 0x18, R229 ;  /* 0x00000018ffc27819 */ /* 0x000fe200000114e5 */
[----:B------:R-:W-:Y:S01]  /*7df0*/  IMAD R158, R217, R158, RZ ;  /* 0x0000009ed99e7224 */ /* 0x000fe200078e02ff */
[----:B------:R-:W-:Y:S01]  /*7e00*/  SHF.R.S32.HI R197, RZ, 0x18, R197 ;  /* 0x00000018ffc57819 */ /* 0x000fe200000114c5 */
[----:B------:R-:W-:Y:S01]  /*7e10*/  IMAD R157, R195, R219, R157 ;  /* 0x000000dbc39d7224 */ /* 0x000fe200078e029d */
[----:B------:R-:W-:Y:S01]  /*7e20*/  PRMT R195, R230, 0x8880, RZ ;  /* 0x00008880e6c37816 */ /* 0x000fe200000000ff */
[----:B------:R-:W-:Y:S01]  /*7e30*/  IMAD R159, R217, R159, RZ ;  /* 0x0000009fd99f7224 */ /* 0x000fe200078e02ff */
[----:B------:R-:W-:Y:S01]  /*7e40*/  SHF.R.S32.HI R198, RZ, 0x18, R230 ;  /* 0x00000018ffc67819 */ /* 0x000fe200000114e6 */
[----:B------:R-:W-:Y:S01]  /*7e50*/  IMAD R158, R193, R219, R158 ;  /* 0x000000dbc19e7224 */ /* 0x000fe200078e029e */
[----:B------:R-:W-:Y:S01]  /*7e60*/  MOV R193, R200 ;  /* 0x000000c800c17202 */ /* 0x000fe20000000f00 */
[----:B------:R-:W-:Y:S01]  /*7e70*/  IMAD R160, R217, R160, RZ ;  /* 0x000000a0d9a07224 */ /* 0x000fe200078e02ff */
[----:B------:R-:W-:Y:S01]  /*7e80*/  SHF.L.U32 R200, R233, 0x8, RZ ;  /* 0x00000008e9c87819 */ /* 0x000fe200000006ff */
[----:B------:R-:W-:Y:S01]  /*7e90*/  IMAD R161, R217, R161, RZ ;  /* 0x000000a1d9a17224 */ /* 0x000fe200078e02ff */
[----:B------:R-:W-:Y:S01]  /*7ea0*/  SHF.L.U32 R226, R250, 0x8, RZ ;  /* 0x00000008fae27819 */ /* 0x000fe200000006ff */
[-C--:B------:R-:W-:Y:S01]  /*7eb0*/  IMAD R159, R194, R219.reuse, R159 ;  /* 0x000000dbc29f7224 */ /* 0x080fe200078e029f */
[----:B------:R-:W-:Y:S01]  /*7ec0*/  SHF.R.S32.HI R194, RZ, 0x18, R201 ;  /* 0x00000018ffc27819 */ /* 0x000fe200000114c9 */
[-C--:B------:R-:W-:Y:S01]  /*7ed0*/  IMAD R160, R195, R219.reuse, R160 ;  /* 0x000000dbc3a07224 */ /* 0x080fe200078e02a0 */
[----:B------:R-:W-:Y:S01]  /*7ee0*/  SHF.R.S32.HI R195, RZ, 0x18, R202 ;  /* 0x00000018ffc37819 */ /* 0x000fe200000114ca */
[C---:B------:R-:W-:Y:S01]  /*7ef0*/  IMAD R162, R217.reuse, R162, RZ ;  /* 0x000000a2d9a27224 */ /* 0x040fe200078e02ff */
[----:B------:R-:W-:Y:S01]  /*7f00*/  PRMT R201, R234, 0x8880, RZ ;  /* 0x00008880eac97816 */ /* 0x000fe200000000ff */
[----:B------:R-:W-:Y:S01]  /*7f10*/  IMAD R161, R196, R219, R161 ;  /* 0x000000dbc4a17224 */ /* 0x000fe200078e02a1 */
[----:B------:R-:W-:Y:S01]  /*7f20*/  PRMT R196, R232, 0x8880, RZ ;  /* 0x00008880e8c47816 */ /* 0x000fe200000000ff */
[----:B------:R-:W-:Y:S01]  /*7f30*/  IMAD R163, R217, R163, RZ ;  /* 0x000000a3d9a37224 */ /* 0x000fe200078e02ff */
[----:B------:R-:W-:Y:S01]  /*7f40*/  SHF.L.U32 R202, R234, 0x10, RZ ;  /* 0x00000010eaca7819 */ /* 0x000fe200000006ff */
[-C--:B------:R-:W-:Y:S01]  /*7f50*/  IMAD R162, R197, R219.reuse, R162 ;  /* 0x000000dbc5a27224 */ /* 0x080fe200078e02a2 */
[----:B------:R-:W-:Y:S01]  /*7f60*/  SHF.L.U32 R197, R232, 0x10, RZ ;  /* 0x00000010e8c57819 */ /* 0x000fe200000006ff */
[----:B------:R-:W-:Y:S01]  /*7f70*/  IMAD R164, R217, R164, RZ ;  /* 0x000000a4d9a47224 */ /* 0x000fe200078e02ff */
[----:B------:R-:W-:Y:S01]  /*7f80*/  PRMT R227, R251, 0x8880, RZ ;  /* 0x00008880fbe37816 */ /* 0x000fe200000000ff */
[----:B------:R-:W-:Y:S01]  /*7f90*/  IMAD R163, R198, R219, R163 ;  /* 0x000000dbc6a37224 */ /* 0x000fe200078e02a3 */
[----:B------:R-:W-:Y:S01]  /*7fa0*/  SHF.R.S32.HI R198, RZ, 0x18, R234 ;  /* 0x00000018ffc67819 */ /* 0x000fe200000114ea */
[----:B------:R-:W-:Y:S01]  /*7fb0*/  IMAD R165, R217, R165, RZ ;  /* 0x000000a5d9a57224 */ /* 0x000fe200078e02ff */
[----:B------:R-:W-:Y:S01]  /*7fc0*/  SHF.L.U32 R228, R251, 0x10, RZ ;  /* 0x00000010fbe47819 */ /* 0x000fe200000006ff */
[-C--:B------:R-:W-:Y:S01]  /*7fd0*/  IMAD R164, R193, R219.reuse, R164 ;  /* 0x000000dbc1a47224 */ /* 0x080fe200078e02a4 */
[----:B------:R-:W-:Y:S01]  /*7fe0*/  MOV R193, R196 ;  /* 0x000000c400c17202 */ /* 0x000fe20000000f00 */
[C---:B------:R-:W-:Y:S01]  /*7ff0*/  IMAD R166, R217.reuse, R166, RZ ;  /* 0x000000a6d9a67224 */ /* 0x040fe200078e02ff */
[----:B------:R-:W-:Y:S01]  /*8000*/  SHF.R.S32.HI R196, RZ, 0x18, R197 ;  /* 0x00000018ffc47819 */ /* 0x000fe200000114c5 */
[----:B------:R-:W-:Y:S01]  /*8010*/  IMAD R165, R194, R219, R165 ;  /* 0x000000dbc2a57224 */ /* 0x000fe200078e02a5 */
[----:B------:R-:W-:Y:S01]  /*8020*/  SHF.R.S32.HI R194, RZ, 0x18, R232 ;  /* 0x00000018ffc27819 */ /* 0x000fe200000114e8 */
[----:B------:R-:W-:Y:S01]  /*8030*/  IMAD R167, R217, R167, RZ ;  /* 0x000000a7d9a77224 */ /* 0x000fe200078e02ff */
[----:B------:R-:W-:Y:S01]  /*8040*/  SHF.R.S32.HI R197, RZ, 0x18, R233 ;  /* 0x00000018ffc57819 */ /* 0x000fe200000114e9 */
[-C--:B------:R-:W-:Y:S01]  /*8050*/  IMAD R166, R195, R219.reuse, R166 ;  /* 0x000000dbc3a67224 */ /* 0x080fe200078e02a6 */
[----:B------:R-:W-:Y:S01]  /*8060*/  PRMT R195, R233, 0x8880, RZ ;  /* 0x00008880e9c37816 */ /* 0x000fe200000000ff */
[----:B------:R-:W-:Y:S01]  /*8070*/  IMAD R168, R217, R168, RZ ;  /* 0x000000a8d9a87224 */ /* 0x000fe200078e02ff */
[----:B------:R-:W3:Y:S01]  /*8080*/  LDL.LU R230, [R1+0x8] ;  /* 0x0000080001e67983 */ /* 0x000ee20000300800 */
[-C--:B------:R-:W-:Y:S01]  /*8090*/  IMAD R167, R199, R219.reuse, R167 ;  /* 0x000000dbc7a77224 */ /* 0x080fe200078e02a7 */
[----:B------:R-:W-:Y:S01]  /*80a0*/  SHF.R.S32.HI R199, RZ, 0x18, R235 ;  /* 0x00000018ffc77819 */ /* 0x000fe200000114eb */
[----:B------:R-:W-:Y:S01]  /*80b0*/  IMAD R168, R193, R219, R168 ;  /* 0x000000dbc1a87224 */ /* 0x000fe200078e02a8 */
[----:B------:R-:W4:Y:S01]  /*80c0*/  LDL.LU R231, [R1+0x4] ;  /* 0x0000040001e77983 */ /* 0x000f220000300800 */
[----:B------:R-:W-:Y:S02]  /*80d0*/  IMAD.SHL.U32 R193, R232, 0x100, RZ ;  /* 0x00000100e8c17824 */ /* 0x000fe400078e00ff */
[----:B------:R-:W-:Y:S01]  /*80e0*/  IMAD R169, R217, R169, RZ ;  /* 0x000000a9d9a97224 */ /* 0x000fe200078e02ff */
[----:B------:R-:W5:Y:S01]  /*80f0*/  LDL.LU R232, [R1] ;  /* 0x0000000001e87983 */ /* 0x000f620000300800 */
[----:B------:R-:W-:Y:S01]  /*8100*/  IMAD.SHL.U32 R203, R234, 0x100, RZ ;  /* 0x00000100eacb7824 */ /* 0x000fe200078e00ff */
[----:B------:R-:W-:Y:S01]  /*8110*/  SHF.R.S32.HI R193, RZ, 0x18, R193 ;  /* 0x00000018ffc17819 */ /* 0x000fe200000114c1 */
[----:B------:R-:W-:Y:S01]  /*8120*/  IMAD R169, R196, R219, R169 ;  /* 0x000000dbc4a97224 */ /* 0x000fe200078e02a9 */
[----:B------:R-:W-:Y:S01]  /*8130*/  SHF.L.U32 R196, R233, 0x10, RZ ;  /* 0x00000010e9c47819 */ /* 0x000fe200000006ff */
[----:B------:R-:W-:Y:S01]  /*8140*/  IMAD R170, R217, R170, RZ ;  /* 0x000000aad9aa7224 */ /* 0x000fe200078e02ff */
[----:B------:R-:W-:Y:S01]  /*8150*/  SHF.L.U32 R233, R247, 0x8, RZ ;  /* 0x00000008f7e97819 */ /* 0x000fe200000006ff */
[----:B------:R-:W-:Y:S01]  /*8160*/  IMAD R171, R217, R171, RZ ;  /* 0x000000abd9ab7224 */ /* 0x000fe200078e02ff */
[----:B------:R-:W-:Y:S01]  /*8170*/  SHF.R.S32.HI R196, RZ, 0x18, R196 ;  /* 0x00000018ffc47819 */ /* 0x000fe200000114c4 */
[-C--:B------:R-:W-:Y:S01]  /*8180*/  IMAD R170, R193, R219.reuse, R170 ;  /* 0x000000dbc1aa7224 */ /* 0x080fe200078e02aa */
[----:B------:R-:W-:Y:S01]  /*8190*/  SHF.R.S32.HI R193, RZ, 0x18, R200 ;  /* 0x00000018ffc17819 */ /* 0x000fe200000114c8 */
[C---:B------:R-:W-:Y:S01]  /*81a0*/  IMAD R172, R217.reuse, R172, RZ ;  /* 0x000000acd9ac7224 */ /* 0x040fe200078e02ff */
[----:B------:R-:W-:Y:S01]  /*81b0*/  SHF.R.S32.HI R200, RZ, 0x18, R239 ;  /* 0x00000018ffc87819 */ /* 0x000fe200000114ef */
[----:B------:R-:W-:Y:S01]  /*81c0*/  IMAD R171, R194, R219, R171 ;  /* 0x000000dbc2ab7224 */ /* 0x000fe200078e02ab */
[----:B------:R-:W-:Y:S01]  /*81d0*/  MOV R194, R201 ;  /* 0x000000c900c27202 */ /* 0x000fe20000000f00 */
[----:B------:R-:W-:Y:S01]  /*81e0*/  IMAD R173, R217, R173, RZ ;  /* 0x000000add9ad7224 */ /* 0x000fe200078e02ff */
[----:B------:R-:W-:Y:S01]  /*81f0*/  SHF.L.U32 R201, R236, 0x8, RZ ;  /* 0x00000008ecc97819 */ /* 0x000fe200000006ff */
[-C--:B------:R-:W-:Y:S01]  /*8200*/  IMAD R172, R195, R219.reuse, R172 ;  /* 0x000000dbc3ac7224 */ /* 0x080fe200078e02ac */
[----:B------:R-:W-:Y:S01]  /*8210*/  SHF.R.S32.HI R195, RZ, 0x18, R203 ;  /* 0x00000018ffc37819 */ /* 0x000fe200000114cb */
[----:B------:R-:W-:Y:S01]  /*8220*/  IMAD R174, R217, R174, RZ ;  /* 0x000000aed9ae7224 */ /* 0x000fe200078e02ff */
[----:B------:R-:W-:Y:S01]  /*8230*/  SHF.L.U32 R203, R237, 0x10, RZ ;  /* 0x00000010edcb7819 */ /* 0x000fe200000006ff */
[----:B------:R-:W-:Y:S01]  /*8240*/  IMAD R173, R196, R219, R173 ;  /* 0x000000dbc4ad7224 */ /* 0x000fe200078e02ad */
[----:B------:R-:W-:Y:S01]  /*8250*/  SHF.R.S32.HI R196, RZ, 0x18, R205 ;  /* 0x00000018ffc47819 */ /* 0x000fe200000114cd */
[----:B------:R-:W-:Y:S01]  /*8260*/  IMAD R175, R217, R175, RZ ;  /* 0x000000afd9af7224 */ /* 0x000fe200078e02ff */
[----:B------:R-:W-:Y:S01]  /*8270*/  PRMT R205, R238, 0x8880, RZ ;  /* 0x00008880eecd7816 */ /* 0x000fe200000000ff */
[-C--:B------:R-:W-:Y:S01]  /*8280*/  IMAD R174, R193, R219.reuse, R174 ;  /* 0x000000dbc1ae7224 */ /* 0x080fe200078e02ae */
[----:B------:R-:W-:Y:S01]  /*8290*/  SHF.R.S32.HI R193, RZ, 0x18, R202 ;  /* 0x00000018ffc17819 */ /* 0x000fe200000114ca */
[----:B------:R-:W-:Y:S01]  /*82a0*/  IMAD R176, R217, R176, RZ ;  /* 0x000000b0d9b07224 */ /* 0x000fe200078e02ff */
[----:B------:R-:W-:Y:S01]  /*82b0*/  PRMT R202, R237, 0x8880, RZ ;  /* 0x00008880edca7816 */ /* 0x000fe200000000ff */
[----:B------:R-:W-:Y:S01]  /*82c0*/  IMAD R175, R197, R219, R175 ;  /* 0x000000dbc5af7224 */ /* 0x000fe200078e02af */
[----:B------:R-:W-:Y:S01]  /*82d0*/  SHF.R.S32.HI R197, RZ, 0x18, R237 ;  /* 0x00000018ffc57819 */ /* 0x000fe200000114ed */
[C---:B------:R-:W-:Y:S02]  /*82e0*/  IMAD R177, R217.reuse, R177, RZ ;  /* 0x000000b1d9b17224 */ /* 0x040fe400078e02ff */
[-C--:B------:R-:W-:Y:S02]  /*82f0*/  IMAD R176, R194, R219.reuse, R176 ;  /* 0x000000dbc2b07224 */ /* 0x080fe400078e02b0 */
[----:B------:R-:W-:Y:S02]  /*8300*/  IMAD R178, R217, R178, RZ ;  /* 0x000000b2d9b27224 */ /* 0x000fe400078e02ff */
[----:B------:R-:W-:Y:S01]  /*8310*/  IMAD R177, R193, R219, R177 ;  /* 0x000000dbc1b17224 */ /* 0x000fe200078e02b1 */
[----:B------:R-:W-:Y:S01]  /*8320*/  SHF.R.S32.HI R193, RZ, 0x18, R208 ;  /* 0x00000018ffc17819 */ /* 0x000fe200000114d0 */
[----:B------:R-:W-:Y:S01]  /*8330*/  IMAD R179, R217, R179, RZ ;  /* 0x000000b3d9b37224 */ /* 0x000fe200078e02ff */
[----:B------:R-:W-:Y:S01]  /*8340*/  SHF.L.U32 R208, R241, 0x8, RZ ;  /* 0x00000008f1d07819 */ /* 0x000fe200000006ff */
[-C--:B------:R-:W-:Y:S01]  /*8350*/  IMAD R178, R195, R219.reuse, R178 ;  /* 0x000000dbc3b27224 */ /* 0x080fe200078e02b2 */
[----:B------:R-:W-:Y:S01]  /*8360*/  SHF.L.U32 R195, R236, 0x10, RZ ;  /* 0x00000010ecc37819 */ /* 0x000fe200000006ff */
[C---:B------:R-:W-:Y:S02]  /*8370*/  IMAD R180, R217.reuse, R180, RZ ;  /* 0x000000b4d9b47224 */ /* 0x040fe400078e02ff */
[----:B------:R-:W-:Y:S01]  /*8380*/  IMAD.MOV.U32 R194, RZ, RZ, R204 ;  /* 0x000000ffffc27224 */ /* 0x000fe200078e00cc */
[----:B------:R-:W-:Y:S01]  /*8390*/  SHF.R.S32.HI R195, RZ, 0x18, R195 ;  /* 0x00000018ffc37819 */ /* 0x000fe200000114c3 */
[----:B------:R-:W-:Y:S01]  /*83a0*/  IMAD R179, R198, R219, R179 ;  /* 0x000000dbc6b37224 */ /* 0x000fe200078e02b3 */
[----:B------:R-:W-:Y:S01]  /*83b0*/  SHF.R.S32.HI R198, RZ, 0x18, R238 ;  /* 0x00000018ffc67819 */ /* 0x000fe200000114ee */
[C---:B------:R-:W-:Y:S02]  /*83c0*/  IMAD R181, R217.reuse, R181, RZ ;  /* 0x000000b5d9b57224 */ /* 0x040fe400078e02ff */
[C---:B------:R-:W-:Y:S02]  /*83d0*/  IMAD R182, R217.reuse, R182, RZ ;  /* 0x000000b6d9b67224 */ /* 0x040fe400078e02ff */
[-C--:B------:R-:W-:Y:S01]  /*83e0*/  IMAD R180, R194, R219.reuse, R180 ;  /* 0x000000dbc2b47224 */ /* 0x080fe200078e02b4 */
[----:B------:R-:W-:Y:S01]  /*83f0*/  PRMT R194, R236, 0x8880, RZ ;  /* 0x00008880ecc27816 */ /* 0x000fe200000000ff */
[----:B------:R-:W-:Y:S01]  /*8400*/  IMAD R181, R196, R219, R181 ;  /* 0x000000dbc4b57224 */ /* 0x000fe200078e02b5 */
[----:B------:R-:W-:Y:S01]  /*8410*/  SHF.R.S32.HI R196, RZ, 0x18, R236 ;  /* 0x00000018ffc47819 */ /* 0x000fe200000114ec */
[----:B------:R-:W-:Y:S02]  /*8420*/  IMAD R183, R217, R183, RZ ;  /* 0x000000b7d9b77224 */ /* 0x000fe400078e02ff */
[-C--:B------:R-:W-:Y:S01]  /*8430*/  IMAD R182, R193, R219.reuse, R182 ;  /* 0x000000dbc1b67224 */ /* 0x080fe200078e02b6 */
[----:B------:R-:W-:Y:S01]  /*8440*/  SHF.R.S32.HI R193, RZ, 0x18, R201 ;  /* 0x00000018ffc17819 */ /* 0x000fe200000114c9 */
[----:B------:R-:W-:Y:S01]  /*8450*/  IMAD R120, R217, R120, RZ ;  /* 0x00000078d9787224 */ /* 0x000fe200078e02ff */
[----:B------:R-:W-:Y:S01]  /*8460*/  SHF.R.S32.HI R201, RZ, 0x18, R242 ;  /* 0x00000018ffc97819 */ /* 0x000fe200000114f2 */
[----:B------:R-:W-:Y:S01]  /*8470*/  IMAD R183, R199, R219, R183 ;  /* 0x000000dbc7b77224 */ /* 0x000fe200078e02b7 */
[----:B------:R-:W-:Y:S01]  /*8480*/  SHF.R.S32.HI R199, RZ, 0x18, R241 ;  /* 0x00000018ffc77819 */ /* 0x000fe200000114f1 */
[C---:B------:R-:W-:Y:S02]  /*8490*/  IMAD R121, R217.reuse, R121, RZ ;  /* 0x00000079d9797224 */ /* 0x040fe400078e02ff */
[-C--:B------:R-:W-:Y:S01]  /*84a0*/  IMAD R120, R194, R219.reuse, R120 ;  /* 0x000000dbc2787224 */ /* 0x080fe200078e0278 */
[----:B------:R-:W-:Y:S01]  /*84b0*/  MOV R194, R202 ;  /* 0x000000ca00c27202 */ /* 0x000fe20000000f00 */
[----:B------:R-:W-:Y:S01]  /*84c0*/  IMAD R122, R217, R122, RZ ;  /* 0x0000007ad97a7224 */ /* 0x000fe200078e02ff */
[----:B------:R-:W-:Y:S01]  /*84d0*/  SHF.R.S32.HI R202, RZ, 0x18, R243 ;  /* 0x00000018ffca7819 */ /* 0x000fe200000114f3 */
[----:B------:R-:W-:Y:S02]  /*84e0*/  IMAD.SHL.U32 R204, R237, 0x100, RZ ;  /* 0x00000100edcc7824 */ /* 0x000fe400078e00ff */
[----:B------:R-:W-:Y:S02]  /*84f0*/  IMAD R121, R195, R219, R121 ;  /* 0x000000dbc3797224 */ /* 0x000fe400078e0279 */
[C---:B------:R-:W-:Y:S01]  /*8500*/  IMAD R123, R217.reuse, R123, RZ ;  /* 0x0000007bd97b7224 */ /* 0x040fe200078e02ff */
[----:B------:R-:W-:Y:S01]  /*8510*/  SHF.R.S32.HI R195, RZ, 0x18, R204 ;  /* 0x00000018ffc37819 */ /* 0x000fe200000114cc */
[----:B------:R-:W-:Y:S02]  /*8520*/  IMAD R124, R217, R124, RZ ;  /* 0x0000007cd97c7224 */ /* 0x000fe400078e02ff */
[----:B------:R-:W-:Y:S01]  /*8530*/  IMAD R122, R193, R219, R122 ;  /* 0x000000dbc17a7224 */ /* 0x000fe200078e027a */
[----:B------:R-:W-:Y:S01]  /*8540*/  SHF.R.S32.HI R193, RZ, 0x18, R203 ;  /* 0x00000018ffc17819 */ /* 0x000fe200000114cb */
[C---:B------:R-:W-:Y:S01]  /*8550*/  IMAD R125, R217.reuse, R125, RZ ;  /* 0x0000007dd97d7224 */ /* 0x040fe200078e02ff */
[----:B------:R-:W-:Y:S01]  /*8560*/  SHF.L.U32 R203, R240, 0x10, RZ ;  /* 0x00000010f0cb7819 */ /* 0x000fe200000006ff */
[-C--:B------:R-:W-:Y:S01]  /*8570*/  IMAD R123, R196, R219.reuse, R123 ;  /* 0x000000dbc47b7224 */ /* 0x080fe200078e027b */
[----:B------:R-:W-:Y:S01]  /*8580*/  SHF.R.S32.HI R196, RZ, 0x18, R206 ;  /* 0x00000018ffc47819 */ /* 0x000fe200000114ce */
[----:B------:R-:W-:Y:S01]  /*8590*/  IMAD R124, R194, R219, R124 ;  /* 0x000000dbc27c7224 */ /* 0x000fe200078e027c */
[----:B------:R-:W-:Y:S01]  /*85a0*/  MOV R194, R205 ;  /* 0x000000cd00c27202 */ /* 0x000fe20000000f00 */
[----:B------:R-:W-:Y:S01]  /*85b0*/  IMAD R126, R217, R126, RZ ;  /* 0x0000007ed97e7224 */ /* 0x000fe200078e02ff */
[----:B------:R-:W-:Y:S01]  /*85c0*/  PRMT R205, R241, 0x8880, RZ ;  /* 0x00008880f1cd7816 */ /* 0x000fe200000000ff */
[----:B------:R-:W-:Y:S01]  /*85d0*/  IMAD R125, R193, R219, R125 ;  /* 0x000000dbc17d7224 */ /* 0x000fe200078e027d */
[----:B------:R-:W-:Y:S01]  /*85e0*/  SHF.R.S32.HI R193, RZ, 0x18, R207 ;  /* 0x00000018ffc17819 */ /* 0x000fe200000114cf */
[----:B------:R-:W-:Y:S01]  /*85f0*/  IMAD R127, R217, R127, RZ ;  /* 0x0000007fd97f7224 */ /* 0x000fe200078e02ff */
[----:B------:R-:W-:Y:S01]  /*8600*/  SHF.L.U32 R206, R241, 0x10, RZ ;  /* 0x00000010f1ce7819 */ /* 0x000fe200000006ff */
[----:B------:R-:W-:Y:S02]  /*8610*/  IMAD R128, R217, R128, RZ ;  /* 0x00000080d9807224 */ /* 0x000fe400078e02ff */
[----:B------:R-:W-:Y:S01]  /*8620*/  IMAD R126, R195, R219, R126 ;  /* 0x000000dbc37e7224 */ /* 0x000fe200078e027e */
[----:B------:R-:W-:Y:S01]  /*8630*/  SHF.R.S32.HI R195, RZ, 0x18, R213 ;  /* 0x00000018ffc37819 */ /* 0x000fe200000114d5 */
[----:B------:R-:W-:Y:S01]  /*8640*/  IMAD R129, R217, R129, RZ ;  /* 0x00000081d9817224 */ /* 0x000fe200078e02ff */
[----:B------:R-:W-:Y:S01]  /*8650*/  PRMT R213, R246, 0x8880, RZ ;  /* 0x00008880f6d57816 */ /* 0x000fe200000000ff */
[-C--:B------:R-:W-:Y:S01]  /*8660*/  IMAD R127, R197, R219.reuse, R127 ;  /* 0x000000dbc57f7224 */ /* 0x080fe200078e027f */
[----:B------:R-:W-:Y:S01]  /*8670*/  PRMT R197, R240, 0x8880, RZ ;  /* 0x00008880f0c57816 */ /* 0x000fe200000000ff */
[-C--:B------:R-:W-:Y:S01]  /*8680*/  IMAD R128, R194, R219.reuse, R128 ;  /* 0x000000dbc2807224 */ /* 0x080fe200078e0280 */
[----:B------:R-:W-:Y:S01]  /*8690*/  MOV R194, R212 ;  /* 0x000000d400c27202 */ /* 0x000fe20000000f00 */
[----:B------:R-:W-:Y:S01]  /*86a0*/  IMAD R130, R217, R130, RZ ;  /* 0x00000082d9827224 */ /* 0x000fe200078e02ff */
[----:B------:R-:W-:Y:S01]  /*86b0*/  SHF.L.U32 R212, R245, 0x8, RZ ;  /* 0x00000008f5d47819 */ /* 0x000fe200000006ff */
[----:B------:R-:W-:Y:S01]  /*86c0*/  IMAD R129, R196, R219, R129 ;  /* 0x000000dbc4817224 */ /* 0x000fe200078e0281 */
[----:B------:R-:W-:Y:S01]  /*86d0*/  SHF.R.S32.HI R196, RZ, 0x18, R240 ;  /* 0x00000018ffc47819 */ /* 0x000fe200000114f0 */
[----:B------:R-:W-:Y:S02]  /*86e0*/  IMAD.SHL.U32 R215, R239, 0x100, RZ ;  /* 0x00000100efd77824 */ /* 0x000fe400078e00ff */
[C---:B------:R-:W-:Y:S02]  /*86f0*/  IMAD R131, R217.reuse, R131, RZ ;  /* 0x00000083d9837224 */ /* 0x040fe400078e02ff */
[----:B------:R-:W-:Y:S02]  /*8700*/  IMAD R132, R217, R132, RZ ;  /* 0x00000084d9847224 */ /* 0x000fe400078e02ff */
[----:B------:R-:W-:Y:S01]  /*8710*/  IMAD R130, R193, R219, R130 ;  /* 0x000000dbc1827224 */ /* 0x000fe200078e0282 */
[----:B------:R-:W-:Y:S01]  /*8720*/  SHF.R.S32.HI R193, RZ, 0x18, R215 ;  /* 0x00000018ffc17819 */ /* 0x000fe200000114d7 */
[----:B------:R-:W-:Y:S01]  /*8730*/  IMAD R133, R217, R133, RZ ;  /* 0x00000085d9857224 */ /* 0x000fe200078e02ff */
[----:B------:R-:W-:Y:S01]  /*8740*/  SHF.L.U32 R215, R249, 0x10, RZ ;  /* 0x00000010f9d77819 */ /* 0x000fe200000006ff */
[-C--:B------:R-:W-:Y:S01]  /*8750*/  IMAD R131, R198, R219.reuse, R131 ;  /* 0x000000dbc6837224 */ /* 0x080fe200078e0283 */
[----:B------:R-:W-:Y:S01]  /*8760*/  SHF.R.S32.HI R198, RZ, 0x18, R245 ;  /* 0x00000018ffc67819 */ /* 0x000fe200000114f5 */
[-C--:B------:R-:W-:Y:S02]  /*8770*/  IMAD R132, R194, R219.reuse, R132 ;  /* 0x000000dbc2847224 */ /* 0x080fe400078e0284 */
[----:B------:R-:W-:Y:S02]  /*8780*/  IMAD R134, R217, R134, RZ ;  /* 0x00000086d9867224 */ /* 0x000fe400078e02ff */
[----:B------:R-:W-:Y:S02]  /*8790*/  IMAD.SHL.U32 R204, R240, 0x100, RZ ;  /* 0x00000100f0cc7824 */ /* 0x000fe400078e00ff */
[----:B------:R-:W-:Y:S02]  /*87a0*/  IMAD R133, R195, R219, R133 ;  /* 0x000000dbc3857224 */ /* 0x000fe400078e0285 */
[C---:B------:R-:W-:Y:S01]  /*87b0*/  IMAD R135, R217.reuse, R135, RZ ;  /* 0x00000087d9877224 */ /* 0x040fe200078e02ff */
[----:B------:R-:W-:Y:S01]  /*87c0*/  SHF.R.S32.HI R195, RZ, 0x18, R204 ;  /* 0x00000018ffc37819 */ /* 0x000fe200000114cc */
[----:B------:R-:W-:Y:S01]  /*87d0*/  IMAD R136, R217, R136, RZ ;  /* 0x00000088d9887224 */ /* 0x000fe200078e02ff */
[----:B------:R-:W-:Y:S01]  /*87e0*/  SHF.L.U32 R204, R244, 0x10, RZ ;  /* 0x00000010f4cc7819 */ /* 0x000fe200000006ff */
[----:B------:R-:W-:Y:S01]  /*87f0*/  IMAD.MOV.U32 R194, RZ, RZ, R197 ;  /* 0x000000ffffc27224 */ /* 0x000fe200078e00c5 */
[----:B------:R-:W-:Y:S01]  /*8800*/  SHF.R.S32.HI R197, RZ, 0x18, R206 ;  /* 0x00000018ffc57819 */ /* 0x000fe200000114ce */
[----:B------:R-:W-:Y:S01]  /*8810*/  IMAD R134, R193, R219, R134 ;  /* 0x000000dbc1867224 */ /* 0x000fe200078e0286 */
[----:B------:R-:W-:Y:S01]  /*8820*/  SHF.R.S32.HI R193, RZ, 0x18, R203 ;  /* 0x00000018ffc17819 */ /* 0x000fe200000114cb */
[----:B------:R-:W-:Y:S01]  /*8830*/  IMAD R137, R217, R137, RZ ;  /* 0x00000089d9897224 */ /* 0x000fe200078e02ff */
[----:B------:R-:W-:Y:S01]  /*8840*/  PRMT R206, R245, 0x8880, RZ ;  /* 0x00008880f5ce7816 */ /* 0x000fe200000000ff */
[-C--:B------:R-:W-:Y:S01]  /*8850*/  IMAD R135, R200, R219.reuse, R135 ;  /* 0x000000dbc8877224 */ /* 0x080fe200078e0287 */
[----:B------:R-:W-:Y:S01]  /*8860*/  SHF.R.S32.HI R200, RZ, 0x18, R246 ;  /* 0x00000018ffc87819 */ /* 0x000fe200000114f6 */
[----:B------:R-:W-:Y:S01]  /*8870*/  IMAD R136, R194, R219, R136 ;  /* 0x000000dbc2887224 */ /* 0x000fe200078e0288 */
[----:B------:R-:W-:Y:S01]  /*8880*/  MOV R194, R205 ;  /* 0x000000cd00c27202 */ /* 0x000fe20000000f00 */
        /* <DEDUP_REMOVED lines=8> */
[----:B------:R-:W-:Y:S01]  /*8910*/  IMAD R139, R196, R219, R139 ;  /* 0x000000dbc48b7224 */ /* 0x000fe200078e028b */
[----:B------:R-:W-:Y:S01]  /*8920*/  PRMT R196, R244, 0x8880, RZ ;  /* 0x00008880f4c47816 */ /* 0x000fe200000000ff */
[C---:B------:R-:W-:Y:S01]  /*8930*/  IMAD R140, R217.reuse, R140, RZ ;  /* 0x0000008cd98c7224 */ /* 0x040fe200078e02ff */
[----:B------:R-:W-:Y:S01]  /*8940*/  SHF.R.S32.HI R203, RZ, 0x18, R247 ;  /* 0x00000018ffcb7819 */ /* 0x000fe200000114f7 */
[C---:B------:R-:W-:Y:S01]  /*8950*/  IMAD R141, R217.reuse, R141, RZ ;  /* 0x0000008dd98d7224 */ /* 0x040fe200078e02ff */
[----:B------:R-:W-:Y:S01]  /*8960*/  SHF.L.U32 R210, R248, 0x8, RZ ;  /* 0x00000008f8d27819 */ /* 0x000fe200000006ff */
[----:B------:R-:W-:Y:S01]  /*8970*/  STL.64 [R1+0x70], R138 ;  /* 0x0000708a01007387 */ /* 0x000fe20000100a00 */
[----:B------:R-:W-:Y:S01]  /*8980*/  IMAD R140, R194, R219, R140 ;  /* 0x000000dbc28c7224 */ /* 0x000fe200078e028c */
[----:B------:R-:W-:Y:S01]  /*8990*/  MOV R194, R209 ;  /* 0x000000d100c27202 */ /* 0x000fe20000000f00 */
[----:B------:R-:W-:Y:S01]  /*89a0*/  IMAD R142, R217, R142, RZ ;  /* 0x0000008ed98e7224 */ /* 0x000fe200078e02ff */
[----:B------:R-:W-:Y:S01]  /*89b0*/  SHF.L.U32 R209, R248, 0x10, RZ ;  /* 0x00000010f8d17819 */ /* 0x000fe200000006ff */
[----:B------:R-:W-:Y:S01]  /*89c0*/  IMAD R141, R197, R219, R141 ;  /* 0x000000dbc58d7224 */ /* 0x000fe200078e028d */
[----:B------:R-:W-:Y:S01]  /*89d0*/  SHF.R.S32.HI R197, RZ, 0x18, R244 ;  /* 0x00000018ffc57819 */ /* 0x000fe200000114f4 */
[----:B------:R1:W-:Y:S01]  /*89e0*/  STL.64 [R1+0x68], R136 ;  /* 0x0000688801007387 */ /* 0x0003e20000100a00 */
[C---:B------:R-:W-:Y:S02]  /*89f0*/  IMAD R143, R217.reuse, R143, RZ ;  /* 0x0000008fd98f7224 */ /* 0x040fe400078e02ff */
[----:B------:R-:W-:Y:S02]  /*8a00*/  IMAD.SHL.U32 R211, R242, 0x100, RZ ;  /* 0x00000100f2d37824 */ /* 0x000fe400078e00ff */
[----:B------:R-:W-:Y:S01]  /*8a10*/  IMAD R144, R217, R144, RZ ;  /* 0x00000090d9907224 */ /* 0x000fe200078e02ff */
[----:B------:R-:W3:Y:S01]  /*8a20*/  LDL.LU R235, [R1+0x10] ;  /* 0x0000100001eb7983 */ /* 0x000ee20000300800 */
[-C--:B------:R-:W-:Y:S01]  /*8a30*/  IMAD R142, R193, R219.reuse, R142 ;  /* 0x000000dbc18e7224 */ /* 0x080fe200078e028e */
[----:B------:R-:W-:Y:S01]  /*8a40*/  SHF.R.S32.HI R193, RZ, 0x18, R211 ;  /* 0x00000018ffc17819 */ /* 0x000fe200000114d3 */
[----:B------:R-:W-:Y:S01]  /*8a50*/  IMAD R143, R199, R219, R143 ;  /* 0x000000dbc78f7224 */ /* 0x000fe200078e028f */
[----:B------:R-:W-:Y:S01]  /*8a60*/  PRMT R211, R249, 0x8880, RZ ;  /* 0x00008880f9d37816 */ /* 0x000fe200000000ff */
[C---:B------:R-:W-:Y:S01]  /*8a70*/  IMAD R145, R217.reuse, R145, RZ ;  /* 0x00000091d9917224 */ /* 0x040fe200078e02ff */
[----:B------:R-:W-:Y:S01]  /*8a80*/  SHF.R.S32.HI R199, RZ, 0x18, R248 ;  /* 0x00000018ffc77819 */ /* 0x000fe200000114f8 */
[-C--:B------:R-:W-:Y:S01]  /*8a90*/  IMAD R144, R194, R219.reuse, R144 ;  /* 0x000000dbc2907224 */ /* 0x080fe200078e0290 */
[----:B------:R-:W-:Y:S01]  /*8aa0*/  MOV R194, R214 ;  /* 0x000000d600c27202 */ /* 0x000fe20000000f00 */
[----:B------:R-:W-:Y:S02]  /*8ab0*/  IMAD R146, R217, R146, RZ ;  /* 0x00000092d9927224 */ /* 0x000fe400078e02ff */
[----:B------:R-:W-:Y:S01]  /*8ac0*/  IMAD R145, R195, R219, R145 ;  /* 0x000000dbc3917224 */ /* 0x000fe200078e0291 */
[----:B------:R-:W-:Y:S01]  /*8ad0*/  SHF.R.S32.HI R195, RZ, 0x18, R218 ;  /* 0x00000018ffc37819 */ /* 0x000fe200000114da */
[C---:B------:R-:W-:Y:S02]  /*8ae0*/  IMAD R147, R217.reuse, R147, RZ ;  /* 0x00000093d9937224 */ /* 0x040fe400078e02ff */
[----:B------:R-:W-:Y:S02]  /*8af0*/  IMAD R148, R217, R148, RZ ;  /* 0x00000094d9947224 */ /* 0x000fe400078e02ff */
[----:B------:R-:W-:Y:S01]  /*8b00*/  IMAD R146, R193, R219, R146 ;  /* 0x000000dbc1927224 */ /* 0x000fe200078e0292 */
[----:B------:R-:W-:Y:S01]  /*8b10*/  SHF.R.S32.HI R193, RZ, 0x18, R220 ;  /* 0x00000018ffc17819 */ /* 0x000fe200000114dc */
[----:B------:R-:W-:Y:S01]  /*8b20*/  IMAD R149, R217, R149, RZ ;  /* 0x00000095d9957224 */ /* 0x000fe200078e02ff */
[----:B------:R-:W-:Y:S01]  /*8b30*/  PRMT R220, R250, 0x8880, RZ ;  /* 0x00008880fadc7816 */ /* 0x000fe200000000ff */
[----:B-1----:R-:W3:Y:S01]  /*8b40*/  LDL.LU R136, [R1+0x14] ;  /* 0x0000140001887983 */ /* 0x002ee20000300800 */
[-C--:B------:R-:W-:Y:S01]  /*8b50*/  IMAD R147, R201, R219.reuse, R147 ;  /* 0x000000dbc9937224 */ /* 0x080fe200078e0293 */
[----:B------:R-:W-:Y:S01]  /*8b60*/  SHF.R.S32.HI R201, RZ, 0x18, R249 ;  /* 0x00000018ffc97819 */ /* 0x000fe200000114f9 */
[-C--:B------:R-:W-:Y:S01]  /*8b70*/  IMAD R148, R194, R219.reuse, R148 ;  /* 0x000000dbc2947224 */ /* 0x080fe200078e0294 */
[----:B------:R-:W3:Y:S01]  /*8b80*/  LDL.LU R138, [R1+0x18] ;  /* 0x00001800018a7983 */ /* 0x000ee20000300800 */
[----:B------:R-:W-:Y:S02]  /*8b90*/  IMAD R150, R217, R150, RZ ;  /* 0x00000096d9967224 */ /* 0x000fe400078e02ff */
[----:B------:R-:W-:Y:S01]  /*8ba0*/  IMAD R149, R193, R219, R149 ;  /* 0x000000dbc1957224 */ /* 0x000fe200078e0295 */
[----:B------:R-:W-:Y:S01]  /*8bb0*/  SHF.R.S32.HI R193, RZ, 0x18, R205 ;  /* 0x00000018ffc17819 */ /* 0x000fe200000114cd */
[----:B------:R-:W3:Y:S01]  /*8bc0*/  LDL.LU R137, [R1+0x1c] ;  /* 0x00001c0001897983 */ /* 0x000ee20000300800 */
[C---:B------:R-:W-:Y:S02]  /*8bd0*/  IMAD R151, R217.reuse, R151, RZ ;  /* 0x00000097d9977224 */ /* 0x040fe400078e02ff */
[----:B------:R-:W-:Y:S01]  /*8be0*/  IMAD R88, R217, R88, RZ ;  /* 0x00000058d9587224 */ /* 0x000fe200078e02ff */
[----:B------:R-:W3:Y:S01]  /*8bf0*/  LDL.LU R234, [R1+0x20] ;  /* 0x0000200001ea7983 */ /* 0x000ee20000300800 */
[----:B------:R-:W-:Y:S01]  /*8c00*/  IMAD.MOV.U32 R194, RZ, RZ, R196 ;  /* 0x000000ffffc27224 */ /* 0x000fe200078e00c4 */
[----:B------:R-:W-:Y:S01]  /*8c10*/  SHF.R.S32.HI R196, RZ, 0x18, R204 ;  /* 0x00000018ffc47819 */ /* 0x000fe200000114cc */
[----:B------:R-:W-:Y:S01]  /*8c20*/  IMAD R150, R195, R219, R150 ;  /* 0x000000dbc3967224 */ /* 0x000fe200078e0296 */
[----:B------:R-:W-:Y:S01]  /*8c30*/  SHF.R.S32.HI R204, RZ, 0x18, R251 ;  /* 0x00000018ffcc7819 */ /* 0x000fe200000114fb */
[----:B------:R-:W-:Y:S01]  /*8c40*/  IMAD R89, R217, R89, RZ ;  /* 0x00000059d9597224 */ /* 0x000fe200078e02ff */
[----:B------:R-:W3:Y:S01]  /*8c50*/  LDL.LU R139, [R1+0x24] ;  /* 0x00002400018b7983 */ /* 0x000ee20000300800 */
[-C--:B------:R-:W-:Y:S01]  /*8c60*/  IMAD R151, R202, R219.reuse, R151 ;  /* 0x000000dbca977224 */ /* 0x080fe200078e0297 */
[----:B------:R-:W-:Y:S01]  /*8c70*/  SHF.R.S32.HI R202, RZ, 0x18, R250 ;  /* 0x00000018ffca7819 */ /* 0x000fe200000114fa */
[-C--:B------:R-:W-:Y:S01]  /*8c80*/  IMAD R88, R194, R219.reuse, R88 ;  /* 0x000000dbc2587224 */ /* 0x080fe200078e0258 */
[----:B------:R-:W-:Y:S01]  /*8c90*/  MOV R194, R206 ;  /* 0x000000ce00c27202 */ /* 0x000fe20000000f00 */
[----:B------:R-:W-:Y:S02]  /*8ca0*/  IMAD.U32 R207, R245, 0x10000, RZ ;  /* 0x00010000f5cf7824 */ /* 0x000fe400078e00ff */
[C---:B------:R-:W-:Y:S02]  /*8cb0*/  IMAD R90, R217.reuse, R90, RZ ;  /* 0x0000005ad95a7224 */ /* 0x040fe400078e02ff */
[----:B------:R-:W-:Y:S01]  /*8cc0*/  IMAD R89, R196, R219, R89 ;  /* 0x000000dbc4597224 */ /* 0x000fe200078e0259 */
[----:B------:R-:W-:Y:S01]  /*8cd0*/  SHF.R.S32.HI R195, RZ, 0x18, R207 ;  /* 0x00000018ffc37819 */ /* 0x000fe200000114cf */
[C---:B------:R-:W-:Y:S01]  /*8ce0*/  IMAD R91, R217.reuse, R91, RZ ;  /* 0x0000005bd95b7224 */ /* 0x040fe200078e02ff */
[----:B--2---:R-:W-:Y:S01]  /*8cf0*/  SHF.R.S32.HI R207, RZ, 0x18, R252 ;  /* 0x00000018ffcf7819 */ /* 0x004fe200000114fc */
[----:B------:R-:W-:Y:S02]  /*8d00*/  IMAD R92, R217, R92, RZ ;  /* 0x0000005cd95c7224 */ /* 0x000fe400078e02ff */
[-C--:B------:R-:W-:Y:S01]  /*8d10*/  IMAD R90, R193, R219.reuse, R90 ;  /* 0x000000dbc15a7224 */ /* 0x080fe200078e025a */
[----:B------:R-:W-:Y:S01]  /*8d20*/  SHF.R.S32.HI R193, RZ, 0x18, R212 ;  /* 0x00000018ffc17819 */ /* 0x000fe200000114d4 */
[----:B------:R-:W-:Y:S02]  /*8d30*/  IMAD R91, R197, R219, R91 ;  /* 0x000000dbc55b7224 */ /* 0x000fe400078e025b */
[C---:B------:R-:W-:Y:S02]  /*8d40*/  IMAD R93, R217.reuse, R93, RZ ;  /* 0x0000005dd95d7224 */ /* 0x040fe400078e02ff */
[----:B------:R-:W-:Y:S01]  /*8d50*/  IMAD R92, R194, R219, R92 ;  /* 0x000000dbc25c7224 */ /* 0x000fe200078e025c */
[----:B------:R-:W-:Y:S01]  /*8d60*/  MOV R194, R213 ;  /* 0x000000d500c27202 */ /* 0x000fe20000000f00 */
[----:B------:R-:W-:Y:S01]  /*8d70*/  IMAD R94, R217, R94, RZ ;  /* 0x0000005ed95e7224 */ /* 0x000fe200078e02ff */
[----:B------:R-:W-:Y:S01]  /*8d80*/  I2IP.S8.S32.SAT R90, R91, R90, RZ ;  /* 0x0000005a5b5a7239 */ /* 0x000fe200000014ff */
[----:B------:R-:W-:Y:S01]  /*8d90*/  IMAD R93, R195, R219, R93 ;  /* 0x000000dbc35d7224 */ /* 0x000fe200078e025d */
[----:B------:R-:W-:Y:S01]  /*8da0*/  SHF.R.S32.HI R195, RZ, 0x18, R223 ;  /* 0x00000018ffc37819 */ /* 0x000fe200000114df */
[----:B------:R-:W-:Y:S01]  /*8db0*/  IMAD R95, R217, R95, RZ ;  /* 0x0000005fd95f7224 */ /* 0x000fe200078e02ff */
[----:B------:R-:W-:Y:S01]  /*8dc0*/  I2IP.S8.S32.SAT R88, R89, R88, R90 ;  /* 0x0000005859587239 */ /* 0x000fe2000000145a */
[----:B------:R-:W-:Y:S02]  /*8dd0*/  IMAD R96, R217, R96, RZ ;  /* 0x00000060d9607224 */ /* 0x000fe400078e02ff */
[----:B------:R-:W-:Y:S01]  /*8de0*/  IMAD R94, R193, R219, R94 ;  /* 0x000000dbc15e7224 */ /* 0x000fe200078e025e */
[----:B------:R-:W-:Y:S01]  /*8df0*/  SHF.R.S32.HI R193, RZ, 0x18, R222 ;  /* 0x00000018ffc17819 */ /* 0x000fe200000114de */
[----:B------:R-:W-:Y:S02]  /*8e00*/  IMAD R97, R217, R97, RZ ;  /* 0x00000061d9617224 */ /* 0x000fe400078e02ff */
[-C--:B------:R-:W-:Y:S02]  /*8e10*/  IMAD R95, R198, R219.reuse, R95 ;  /* 0x000000dbc65f7224 */ /* 0x080fe400078e025f */
[-C--:B------:R-:W-:Y:S01]  /*8e20*/  IMAD R96, R194, R219.reuse, R96 ;  /* 0x000000dbc2607224 */ /* 0x080fe200078e0260 */
[----:B------:R-:W-:Y:S01]  /*8e30*/  MOV R194, R224 ;  /* 0x000000e000c27202 */ /* 0x000fe20000000f00 */
[----:B------:R-:W-:Y:S02]  /*8e40*/  IMAD.U32 R225, R247, 0x10000, RZ ;  /* 0x00010000f7e17824 */ /* 0x000fe400078e00ff */
[----:B------:R-:W-:Y:S02]  /*8e50*/  IMAD R98, R217, R98, RZ ;  /* 0x00000062d9627224 */ /* 0x000fe400078e02ff */
[----:B------:R-:W-:Y:S01]  /*8e60*/  IMAD R97, R193, R219, R97 ;  /* 0x000000dbc1617224 */ /* 0x000fe200078e0261 */
[----:B------:R-:W-:Y:S01]  /*8e70*/  SHF.R.S32.HI R196, RZ, 0x18, R225 ;  /* 0x00000018ffc47819 */ /* 0x000fe200000114e1 */
[C---:B------:R-:W-:Y:S01]  /*8e80*/  IMAD R99, R217.reuse, R99, RZ ;  /* 0x00000063d9637224 */ /* 0x040fe200078e02ff */
[----:B------:R-:W-:Y:S01]  /*8e90*/  SHF.R.S32.HI R193, RZ, 0x18, R233 ;  /* 0x00000018ffc17819 */ /* 0x000fe200000114e9 */
[----:B------:R-:W-:Y:S02]  /*8ea0*/  IMAD R100, R217, R100, RZ ;  /* 0x00000064d9647224 */ /* 0x000fe400078e02ff */
[----:B------:R-:W-:Y:S01]  /*8eb0*/  IMAD R98, R195, R219, R98 ;  /* 0x000000dbc3627224 */ /* 0x000fe200078e0262 */
[----:B------:R-:W-:Y:S01]  /*8ec0*/  SHF.R.S32.HI R195, RZ, 0x18, R209 ;  /* 0x00000018ffc37819 */ /* 0x000fe200000114d1 */
[C---:B------:R-:W-:Y:S02]  /*8ed0*/  IMAD R101, R217.reuse, R101, RZ ;  /* 0x00000065d9657224 */ /* 0x040fe400078e02ff */
[-C--:B------:R-:W-:Y:S02]  /*8ee0*/  IMAD R99, R200, R219.reuse, R99 ;  /* 0x000000dbc8637224 */ /* 0x080fe400078e0263 */
[-C--:B------:R-:W-:Y:S02]  /*8ef0*/  IMAD R100, R194, R219.reuse, R100 ;  /* 0x000000dbc2647224 */ /* 0x080fe400078e0264 */
[C---:B------:R-:W-:Y:S02]  /*8f00*/  IMAD R102, R217.reuse, R102, RZ ;  /* 0x00000066d9667224 */ /* 0x040fe400078e02ff */
[----:B------:R-:W-:Y:S01]  /*8f10*/  IMAD R101, R196, R219, R101 ;  /* 0x000000dbc4657224 */ /* 0x000fe200078e0265 */
[----:B------:R-:W-:Y:S01]  /*8f20*/  SHF.R.S32.HI R196, RZ, 0x18, R221 ;  /* 0x00000018ffc47819 */ /* 0x000fe200000114dd */
[C---:B------:R-:W-:Y:S02]  /*8f30*/  IMAD R103, R217.reuse, R103, RZ ;  /* 0x00000067d9677224 */ /* 0x040fe400078e02ff */
[----:B------:R-:W-:Y:S02]  /*8f40*/  IMAD R104, R217, R104, RZ ;  /* 0x00000068d9687224 */ /* 0x000fe400078e02ff */
[----:B------:R-:W-:Y:S02]  /*8f50*/  IMAD.MOV.U32 R194, RZ, RZ, R208 ;  /* 0x000000ffffc27224 */ /* 0x000fe400078e00d0 */
[----:B------:R-:W-:Y:S01]  /*8f60*/  IMAD R102, R193, R219, R102 ;  /* 0x000000dbc1667224 */ /* 0x000fe200078e0266 */
[----:B------:R-:W-:Y:S01]  /*8f70*/  SHF.R.S32.HI R193, RZ, 0x18, R210 ;  /* 0x00000018ffc17819 */ /* 0x000fe200000114d2 */
[----:B------:R-:W-:Y:S02]  /*8f80*/  IMAD R105, R217, R105, RZ ;  /* 0x00000069d9697224 */ /* 0x000fe400078e02ff */
[-C--:B------:R-:W-:Y:S02]  /*8f90*/  IMAD R103, R203, R219.reuse, R103 ;  /* 0x000000dbcb677224 */ /* 0x080fe400078e0267 */
[----:B------:R-:W-:Y:S01]  /*8fa0*/  IMAD R104, R194, R219, R104 ;  /* 0x000000dbc2687224 */ /* 0x000fe200078e0268 */
[----:B------:R-:W-:Y:S01]  /*8fb0*/  MOV R194, R211 ;  /* 0x000000d300c27202 */ /* 0x000fe20000000f00 */
[C---:B------:R-:W-:Y:S02]  /*8fc0*/  IMAD R106, R217.reuse, R106, RZ ;  /* 0x0000006ad96a7224 */ /* 0x040fe400078e02ff */
[----:B------:R-:W-:Y:S02]  /*8fd0*/  IMAD R107, R217, R107, RZ ;  /* 0x0000006bd96b7224 */ /* 0x000fe400078e02ff */
[-C--:B------:R-:W-:Y:S02]  /*8fe0*/  IMAD R105, R195, R219.reuse, R105 ;  /* 0x000000dbc3697224 */ /* 0x080fe400078e0269 */
[----:B------:R-:W-:Y:S02]  /*8ff0*/  IMAD.SHL.U32 R218, R249, 0x100, RZ ;  /* 0x00000100f9da7824 */ /* 0x000fe400078e00ff */
[-C--:B------:R-:W-:Y:S01]  /*9000*/  IMAD R106, R193, R219.reuse, R106 ;  /* 0x000000dbc16a7224 */ /* 0x080fe200078e026a */
[----:B------:R-:W-:Y:S01]  /*9010*/  SHF.R.S32.HI R193, RZ, 0x18, R215 ;  /* 0x00000018ffc17819 */ /* 0x000fe200000114d7 */
[----:B------:R-:W-:Y:S01]  /*9020*/  IMAD R108, R217, R108, RZ ;  /* 0x0000006cd96c7224 */ /* 0x000fe200078e02ff */
[----:B------:R-:W-:Y:S01]  /*9030*/  SHF.R.S32.HI R195, RZ, 0x18, R218 ;  /* 0x00000018ffc37819 */ /* 0x000fe200000114da */
[----:B------:R-:W-:Y:S01]  /*9040*/  IMAD R107, R199, R219, R107 ;  /* 0x000000dbc76b7224 */ /* 0x000fe200078e026b */
[----:B----4-:R-:W-:Y:S01]  /*9050*/  PRMT R213, R231, 0x8880, RZ ;  /* 0x00008880e7d57816 */ /* 0x010fe200000000ff */
[----:B------:R-:W-:Y:S01]  /*9060*/  IMAD R109, R217, R109, RZ ;  /* 0x0000006dd96d7224 */ /* 0x000fe200078e02ff */
[----:B------:R-:W-:Y:S01]  /*9070*/  SHF.L.U32 R214, R231, 0x10, RZ ;  /* 0x00000010e7d67819 */ /* 0x000fe200000006ff */
[-C--:B------:R-:W-:Y:S01]  /*9080*/  IMAD R108, R194, R219.reuse, R108 ;  /* 0x000000dbc26c7224 */ /* 0x080fe200078e026c */
[----:B------:R-:W-:Y:S01]  /*9090*/  MOV R194, R220 ;  /* 0x000000dc00c27202 */ /* 0x000fe20000000f00 */
[----:B------:R-:W-:Y:S01]  /*90a0*/  IMAD R110, R217, R110, RZ ;  /* 0x0000006ed96e7224 */ /* 0x000fe200078e02ff */
[C---:B-----5:R-:W-:Y:S01]  /*90b0*/  PRMT R198, R232.reuse, 0x8880, RZ ;  /* 0x00008880e8c67816 */ /* 0x060fe200000000ff */
[----:B------:R-:W-:Y:S01]  /*90c0*/  IMAD R109, R193, R219, R109 ;  /* 0x000000dbc16d7224 */ /* 0x000fe200078e026d */
[----:B------:R-:W-:Y:S01]  /*90d0*/  SHF.R.S32.HI R193, RZ, 0x18, R226 ;  /* 0x00000018ffc17819 */ /* 0x000fe200000114e2 */
[C---:B------:R-:W-:Y:S01]  /*90e0*/  IMAD R111, R217.reuse, R111, RZ ;  /* 0x0000006fd96f7224 */ /* 0x040fe200078e02ff */
[----:B------:R-:W-:Y:S01]  /*90f0*/  SHF.L.U32 R212, R232, 0x8, RZ ;  /* 0x00000008e8d47819 */ /* 0x000fe200000006ff */
[----:B------:R-:W-:Y:S01]  /*9100*/  IMAD R112, R217, R112, RZ ;  /* 0x00000070d9707224 */ /* 0x000fe200078e02ff */
[----:B------:R-:W-:Y:S01]  /*9110*/  SHF.R.S32.HI R197, RZ, 0x18, R232 ;  /* 0x00000018ffc57819 */ /* 0x000fe200000114e8 */
[----:B------:R-:W-:Y:S01]  /*9120*/  IMAD R110, R195, R219, R110 ;  /* 0x000000dbc36e7224 */ /* 0x000fe200078e026e */
[----:B------:R-:W-:Y:S01]  /*9130*/  SHF.R.S32.HI R195, RZ, 0x18, R228 ;  /* 0x00000018ffc37819 */ /* 0x000fe200000114e4 */
[----:B------:R-:W-:Y:S01]  /*9140*/  IMAD R113, R217, R113, RZ ;  /* 0x00000071d9717224 */ /* 0x000fe200078e02ff */
[----:B------:R-:W-:Y:S01]  /*9150*/  SHF.L.U32 R223, R231, 0x8, RZ ;  /* 0x00000008e7df7819 */ /* 0x000fe200000006ff */
[-C--:B------:R-:W-:Y:S01]  /*9160*/  IMAD R111, R201, R219.reuse, R111 ;  /* 0x000000dbc96f7224 */ /* 0x080fe200078e026f */
[----:B---3--:R-:W-:Y:S01]  /*9170*/  PRMT R222, R230, 0x8880, RZ ;  /* 0x00008880e6de7816 */ /* 0x008fe200000000ff */
[----:B------:R-:W-:Y:S01]  /*9180*/  IMAD R112, R194, R219, R112 ;  /* 0x000000dbc2707224 */ /* 0x000fe200078e0270 */
[----:B------:R-:W-:Y:S01]  /*9190*/  MOV R194, R227 ;  /* 0x000000e300c27202 */ /* 0x000fe20000000f00 */
[----:B------:R-:W-:Y:S01]  /*91a0*/  IMAD R113, R196, R219, R113 ;  /* 0x000000dbc4717224 */ /* 0x000fe200078e0271 */
[----:B------:R-:W-:Y:S01]  /*91b0*/  SHF.R.S32.HI R196, RZ, 0x18, R214 ;  /* 0x00000018ffc47819 */ /* 0x000fe200000114d6 */
[C---:B------:R-:W-:Y:S01]  /*91c0*/  IMAD R203, R217.reuse, R34, RZ ;  /* 0x00000022d9cb7224 */ /* 0x040fe200078e02ff */
[----:B------:R-:W-:Y:S01]  /*91d0*/  SHF.R.S32.HI R205, RZ, 0x18, R231 ;  /* 0x00000018ffcd7819 */ /* 0x000fe200000114e7 */
[C---:B------:R-:W-:Y:S01]  /*91e0*/  IMAD R201, R217.reuse, R32, RZ ;  /* 0x00000020d9c97224 */ /* 0x040fe200078e02ff */
[----:B------:R-:W-:Y:S01]  /*91f0*/  SHF.L.U32 R225, R230, 0x8, RZ ;  /* 0x00000008e6e17819 */ /* 0x000fe200000006ff */
[C---:B------:R-:W-:Y:S01]  /*9200*/  IMAD R116, R217.reuse, R116, RZ ;  /* 0x00000074d9747224 */ /* 0x040fe200078e02ff */
[----:B------:R-:W-:Y:S01]  /*9210*/  SHF.R.S32.HI R206, RZ, 0x18, R230 ;  /* 0x00000018ffce7819 */ /* 0x000fe200000114e6 */
[C---:B------:R-:W-:Y:S01]  /*9220*/  IMAD R117, R217.reuse, R117, RZ ;  /* 0x00000075d9757224 */ /* 0x040fe200078e02ff */
[----:B------:R-:W-:Y:S01]  /*9230*/  SHF.L.U32 R231, R252, 0x10, RZ ;  /* 0x00000010fce77819 */ /* 0x000fe200000006ff */
[----:B------:R-:W-:Y:S01]  /*9240*/  IMAD.U32 R200, R232, 0x10000, RZ ;  /* 0x00010000e8c87824 */ /* 0x000fe200078e00ff */
[----:B------:R-:W-:Y:S01]  /*9250*/  SHF.L.U32 R232, R252, 0x8, RZ ;  /* 0x00000008fce87819 */ /* 0x000fe200000006ff */
[C---:B------:R-:W-:Y:S02]  /*9260*/  IMAD R56, R217.reuse, R56, RZ ;  /* 0x00000038d9387224 */ /* 0x040fe400078e02ff */
        /* <DEDUP_REMOVED lines=33> */
[----:B------:R-:W-:Y:S02]  /*9480*/  IMAD R115, R217, R115, RZ ;  /* 0x00000073d9737224 */ /* 0x000fe400078e02ff */
[-C--:B------:R-:W-:Y:S02]  /*9490*/  IMAD R114, R193, R219.reuse, R114 ;  /* 0x000000dbc1727224 */ /* 0x080fe400078e0272 */
[-C--:B------:R-:W-:Y:S02]  /*94a0*/  IMAD R115, R202, R219.reuse, R115 ;  /* 0x000000dbca737224 */ /* 0x080fe400078e0273 */
[-C--:B------:R-:W-:Y:S02]  /*94b0*/  IMAD R116, R194, R219.reuse, R116 ;  /* 0x000000dbc2747224 */ /* 0x080fe400078e0274 */
[----:B------:R-:W-:Y:S01]  /*94c0*/  IMAD R117, R195, R219, R117 ;  /* 0x000000dbc3757224 */ /* 0x000fe200078e0275 */
[----:B------:R-:W-:Y:S01]  /*94d0*/  SHF.R.S32.HI R195, RZ, 0x18, R212 ;  /* 0x00000018ffc37819 */ /* 0x000fe200000114d4 */
[C---:B------:R-:W-:Y:S02]  /*94e0*/  IMAD R202, R217.reuse, R33, RZ ;  /* 0x00000021d9ca7224 */ /* 0x040fe400078e02ff */
[----:B------:R-:W-:Y:S02]  /*94f0*/  IMAD.MOV.U32 R194, RZ, RZ, R198 ;  /* 0x000000ffffc27224 */ /* 0x000fe400078e00c6 */
[----:B------:R-:W-:Y:S02]  /*9500*/  IMAD R198, R217, R29, RZ ;  /* 0x0000001dd9c67224 */ /* 0x000fe400078e02ff */
[----:B------:R-:W-:Y:S02]  /*9510*/  IMAD.SHL.U32 R229, R251, 0x100, RZ ;  /* 0x00000100fbe57824 */ /* 0x000fe400078e00ff */
[C---:B------:R-:W-:Y:S02]  /*9520*/  IMAD R118, R217.reuse, R118, RZ ;  /* 0x00000076d9767224 */ /* 0x040fe400078e02ff */
[C---:B------:R-:W-:Y:S01]  /*9530*/  IMAD R119, R217.reuse, R119, RZ ;  /* 0x00000077d9777224 */ /* 0x040fe200078e02ff */
[----:B------:R-:W-:Y:S01]  /*9540*/  SHF.R.S32.HI R193, RZ, 0x18, R229 ;  /* 0x00000018ffc17819 */ /* 0x000fe200000114e5 */
[----:B------:R-:W-:Y:S02]  /*9550*/  IMAD R58, R217, R58, RZ ;  /* 0x0000003ad93a7224 */ /* 0x000fe400078e02ff */
[----:B------:R-:W-:Y:S01]  /*9560*/  IMAD.U32 R224, R230, 0x10000, RZ ;  /* 0x00010000e6e07824 */ /* 0x000fe200078e00ff */
[----:B------:R-:W-:Y:S01]  /*9570*/  PRMT R230, R252, 0x8880, RZ ;  /* 0x00008880fce67816 */ /* 0x000fe200000000ff */
[----:B------:R-:W-:Y:S01]  /*9580*/  IMAD R118, R193, R219, R118 ;  /* 0x000000dbc1767224 */ /* 0x000fe200078e0276 */
[----:B------:R-:W-:Y:S01]  /*9590*/  SHF.R.S32.HI R193, RZ, 0x18, R200 ;  /* 0x00000018ffc17819 */ /* 0x000fe200000114c8 */
[----:B------:R-:W-:Y:S02]  /*95a0*/  IMAD R200, R217, R31, RZ ;  /* 0x0000001fd9c87224 */ /* 0x000fe400078e02ff */
[-C--:B------:R-:W-:Y:S02]  /*95b0*/  IMAD R119, R204, R219.reuse, R119 ;  /* 0x000000dbcc777224 */ /* 0x080fe400078e0277 */
[----:B------:R-:W-:Y:S01]  /*95c0*/  IMAD R56, R194, R219, R56 ;  /* 0x000000dbc2387224 */ /* 0x000fe200078e0238 */
[----:B------:R-:W-:Y:S01]  /*95d0*/  MOV R194, R213 ;  /* 0x000000d500c27202 */ /* 0x000fe20000000f00 */
[----:B------:R-:W-:Y:S02]  /*95e0*/  IMAD R57, R193, R219, R57 ;  /* 0x000000dbc1397224 */ /* 0x000fe400078e0239 */
[----:B------:R-:W-:Y:S02]  /*95f0*/  IMAD R204, R217, R35, RZ ;  /* 0x00000023d9cc7224 */ /* 0x000fe400078e02ff */
[-C--:B------:R-:W-:Y:S02]  /*9600*/  IMAD R58, R195, R219.reuse, R58 ;  /* 0x000000dbc33a7224 */ /* 0x080fe400078e023a */
[-C--:B------:R-:W-:Y:S02]  /*9610*/  IMAD R59, R197, R219.reuse, R59 ;  /* 0x000000dbc53b7224 */ /* 0x080fe400078e023b */
[C---:B------:R-:W-:Y:S02]  /*9620*/  IMAD R197, R217.reuse, R28, RZ ;  /* 0x0000001cd9c57224 */ /* 0x040fe400078e02ff */
[-C--:B------:R-:W-:Y:S02]  /*9630*/  IMAD R60, R194, R219.reuse, R60 ;  /* 0x000000dbc23c7224 */ /* 0x080fe400078e023c */
[----:B------:R-:W-:Y:S02]  /*9640*/  IMAD R61, R196, R219, R61 ;  /* 0x000000dbc43d7224 */ /* 0x000fe400078e023d */
[C---:B------:R-:W-:Y:S02]  /*9650*/  IMAD R196, R217.reuse, R27, RZ ;  /* 0x0000001bd9c47224 */ /* 0x040fe400078e02ff */
[C---:B------:R-:W-:Y:S01]  /*9660*/  IMAD R193, R217.reuse, R24, RZ ;  /* 0x00000018d9c17224 */ /* 0x040fe200078e02ff */
[----:B------:R-:W-:Y:S01]  /*9670*/  SHF.R.S32.HI R24, RZ, 0x18, R223 ;  /* 0x00000018ff187819 */ /* 0x000fe200000114df */
[C---:B------:R-:W-:Y:S01]  /*9680*/  IMAD R195, R217.reuse, R26, RZ ;  /* 0x0000001ad9c37224 */ /* 0x040fe200078e02ff */
[----:B------:R-:W-:Y:S01]  /*9690*/  I2IP.S8.S32.SAT R26, R4, R3, RZ ;  /* 0x00000003041a7239 */ /* 0x000fe200000014ff */
[----:B------:R-:W-:Y:S01]  /*96a0*/  IMAD.MOV.U32 R3, RZ, RZ, R222 ;  /* 0x000000ffff037224 */ /* 0x000fe200078e00de */
[----:B------:R-:W-:Y:S01]  /*96b0*/  SHF.R.S32.HI R4, RZ, 0x18, R224 ;  /* 0x00000018ff047819 */ /* 0x000fe200000114e0 */
[----:B------:R-:W-:Y:S02]  /*96c0*/  IMAD R62, R24, R219, R62 ;  /* 0x000000db183e7224 */ /* 0x000fe400078e023e */
[C---:B------:R-:W-:Y:S01]  /*96d0*/  IMAD R194, R217.reuse, R25, RZ ;  /* 0x00000019d9c27224 */ /* 0x040fe200078e02ff */
[----:B------:R-:W-:Y:S01]  /*96e0*/  I2IP.S8.S32.SAT R25, R8, R7, RZ ;  /* 0x0000000708197239 */ /* 0x000fe200000014ff */
[C---:B------:R-:W-:Y:S01]  /*96f0*/  IMAD R63, R217.reuse, R63, RZ ;  /* 0x0000003fd93f7224 */ /* 0x040fe200078e02ff */
[----:B------:R-:W-:Y:S01]  /*9700*/  SHF.R.S32.HI R7, RZ, 0x18, R225 ;  /* 0x00000018ff077819 */ /* 0x000fe200000114e1 */
[----:B------:R-:W-:Y:S02]  /*9710*/  IMAD R66, R217, R66, RZ ;  /* 0x00000042d9427224 */ /* 0x000fe400078e02ff */
[-C--:B------:R-:W-:Y:S02]  /*9720*/  IMAD R63, R205, R219.reuse, R63 ;  /* 0x000000dbcd3f7224 */ /* 0x080fe400078e023f */
[-C--:B------:R-:W-:Y:S01]  /*9730*/  IMAD R64, R3, R219.reuse, R64 ;  /* 0x000000db03407224 */ /* 0x080fe200078e0240 */
[----:B------:R-:W-:Y:S01]  /*9740*/  MOV R3, R230 ;  /* 0x000000e600037202 */ /* 0x000fe20000000f00 */
[-C--:B------:R-:W-:Y:S01]  /*9750*/  IMAD R65, R4, R219.reuse, R65 ;  /* 0x000000db04417224 */ /* 0x080fe200078e0241 */
[----:B------:R-:W-:Y:S01]  /*9760*/  SHF.R.S32.HI R4, RZ, 0x18, R231 ;  /* 0x00000018ff047819 */ /* 0x000fe200000114e7 */
[----:B------:R-:W-:Y:S01]  /*9770*/  IMAD R66, R7, R219, R66 ;  /* 0x000000db07427224 */ /* 0x000fe200078e0242 */
[C---:B------:R-:W-:Y:S01]  /*9780*/  PRMT R218, R235.reuse, 0x8880, RZ ;  /* 0x00008880ebda7816 */ /* 0x040fe200000000ff */
[C---:B------:R-:W-:Y:S01]  /*9790*/  IMAD.SHL.U32 R243, R235.reuse, 0x100, RZ ;  /* 0x00000100ebf37824 */ /* 0x040fe200078e00ff */
[----:B------:R-:W-:Y:S01]  /*97a0*/  SHF.L.U32 R220, R235, 0x10, RZ ;  /* 0x00000010ebdc7819 */ /* 0x000fe200000006ff */
[C---:B------:R-:W-:Y:S01]  /*97b0*/  IMAD R67, R217.reuse, R67, RZ ;  /* 0x00000043d9437224 */ /* 0x040fe200078e02ff */
[----:B------:R-:W-:Y:S01]  /*97c0*/  SHF.R.S32.HI R208, RZ, 0x18, R235 ;  /* 0x00000018ffd07819 */ /* 0x000fe200000114eb */
[----:B------:R-:W-:Y:S01]  /*97d0*/  IMAD R71, R217, R71, RZ ;  /* 0x00000047d9477224 */ /* 0x000fe200078e02ff */
[----:B------:R-:W-:Y:S01]  /*97e0*/  SHF.R.S32.HI R7, RZ, 0x18, R232 ;  /* 0x00000018ff077819 */ /* 0x000fe200000114e8 */
[-C--:B------:R-:W-:Y:S01]  /*97f0*/  IMAD R67, R206, R219.reuse, R67 ;  /* 0x000000dbce437224 */ /* 0x080fe200078e0243 */
[----:B------:R-:W-:Y:S01]  /*9800*/  SHF.R.S32.HI R8, RZ, 0x18, R220 ;  /* 0x00000018ff087819 */ /* 0x000fe200000114dc */
[-C--:B------:R-:W-:Y:S01]  /*9810*/  IMAD R68, R3, R219.reuse, R68 ;  /* 0x000000db03447224 */ /* 0x080fe200078e0244 */
[----:B------:R-:W-:Y:S01]  /*9820*/  MOV R3, R218 ;  /* 0x000000da00037202 */ /* 0x000fe20000000f00 */
[----:B------:R-:W-:Y:S01]  /*9830*/  IMAD R69, R4, R219, R69 ;  /* 0x000000db04457224 */ /* 0x000fe200078e0245 */
[----:B------:R-:W-:Y:S01]  /*9840*/  I2IP.S8.S32.SAT R4, R12, R11, RZ ;  /* 0x0000000b0c047239 */ /* 0x000fe200000014ff */
[-C--:B------:R-:W-:Y:S01]  /*9850*/  IMAD R70, R7, R219.reuse, R70 ;  /* 0x000000db07467224 */ /* 0x080fe200078e0246 */
[----:B------:R-:W-:Y:S01]  /*9860*/  I2IP.S8.S32.SAT R62, R63, R62, RZ ;  /* 0x0000003e3f3e7239 */ /* 0x000fe200000014ff */
[-C--:B------:R-:W-:Y:S02]  /*9870*/  IMAD R71, R207, R219.reuse, R71 ;  /* 0x000000dbcf477224 */ /* 0x080fe400078e0247 */
[-C--:B------:R-:W-:Y:S02]  /*9880*/  IMAD R72, R3, R219.reuse, R72 ;  /* 0x000000db03487224 */ /* 0x080fe400078e0248 */
[----:B------:R-:W-:Y:S01]  /*9890*/  IMAD R73, R8, R219, R73 ;  /* 0x000000db08497224 */ /* 0x000fe200078e0249 */
[C---:B------:R-:W-:Y:S01]  /*98a0*/  PRMT R244, R136.reuse, 0x8880, RZ ;  /* 0x0000888088f47816 */ /* 0x040fe200000000ff */
[C---:B------:R-:W-:Y:S01]  /*98b0*/  IMAD R74, R217.reuse, R74, RZ ;  /* 0x0000004ad94a7224 */ /* 0x040fe200078e02ff */
[C---:B------:R-:W-:Y:S01]  /*98c0*/  SHF.L.U32 R245, R136.reuse, 0x10, RZ ;  /* 0x0000001088f57819 */ /* 0x040fe200000006ff */
[C---:B------:R-:W-:Y:S01]  /*98d0*/  IMAD R78, R217.reuse, R78, RZ ;  /* 0x0000004ed94e7224 */ /* 0x040fe200078e02ff */
[----:B------:R-:W-:Y:S01]  /*98e0*/  SHF.L.U32 R235, R136, 0x8, RZ ;  /* 0x0000000888eb7819 */ /* 0x000fe200000006ff */
[C---:B------:R-:W-:Y:S01]  /*98f0*/  IMAD.SHL.U32 R246, R138.reuse, 0x100, RZ ;  /* 0x000001008af67824 */ /* 0x040fe200078e00ff */
[----:B------:R-:W-:Y:S01]  /*9900*/  SHF.R.S32.HI R209, RZ, 0x18, R136 ;  /* 0x00000018ffd17819 */ /* 0x000fe20000011488 */
[C---:B------:R-:W-:Y:S01]  /*9910*/  IMAD R79, R217.reuse, R79, RZ ;  /* 0x0000004fd94f7224 */ /* 0x040fe200078e02ff */
[C---:B------:R-:W-:Y:S01]  /*9920*/  PRMT R136, R138.reuse, 0x8880, RZ ;  /* 0x000088808a887816 */ /* 0x040fe200000000ff */
[C---:B------:R-:W-:Y:S01]  /*9930*/  IMAD R82, R217.reuse, R82, RZ ;  /* 0x00000052d9527224 */ /* 0x040fe200078e02ff */
[----:B------:R-:W-:Y:S01]  /*9940*/  SHF.L.U32 R238, R138, 0x10, RZ ;  /* 0x000000108aee7819 */ /* 0x000fe200000006ff */
[C---:B------:R-:W-:Y:S01]  /*9950*/  IMAD R83, R217.reuse, R83, RZ ;  /* 0x00000053d9537224 */ /* 0x040fe200078e02ff */
[----:B------:R-:W-:Y:S01]  /*9960*/  SHF.R.S32.HI R210, RZ, 0x18, R138 ;  /* 0x00000018ffd27819 */ /* 0x000fe2000001148a */
[----:B------:R-:W-:Y:S01]  /*9970*/  IMAD R86, R217, R86, RZ ;  /* 0x00000056d9567224 */ /* 0x000fe200078e02ff */
[----:B------:R-:W-:Y:S01]  /*9980*/  PRMT R240, R137, 0x8880, RZ ;  /* 0x0000888089f07816 */ /* 0x000fe200000000ff */
[----:B------:R-:W-:Y:S01]  /*9990*/  IMAD R87, R217, R87, RZ ;  /* 0x00000057d9577224 */ /* 0x000fe200078e02ff */
[----:B------:R-:W-:Y:S01]  /*99a0*/  SHF.L.U32 R237, R137, 0x10, RZ ;  /* 0x0000001089ed7819 */ /* 0x000fe200000006ff */
[----:B------:R-:W-:Y:S01]  /*99b0*/  IMAD R38, R217, R38, RZ ;  /* 0x00000026d9267224 */ /* 0x000fe200078e02ff */
[----:B------:R-:W-:Y:S01]  /*99c0*/  SHF.L.U32 R138, R137, 0x8, RZ ;  /* 0x00000008898a7819 */ /* 0x000fe200000006ff */
[----:B------:R-:W-:Y:S01]  /*99d0*/  IMAD.U32 R251, R139, 0x10000, RZ ;  /* 0x000100008bfb7824 */ /* 0x000fe200078e00ff */
[----:B------:R-:W-:Y:S01]  /*99e0*/  SHF.R.S32.HI R211, RZ, 0x18, R137 ;  /* 0x00000018ffd37819 */ /* 0x000fe20000011489 */
[C---:B------:R-:W-:Y:S01]  /*99f0*/  IMAD R46, R217.reuse, R46, RZ ;  /* 0x0000002ed92e7224 */ /* 0x040fe200078e02ff */
[----:B------:R-:W-:Y:S01]  /*9a00*/  MOV R228, R238 ;  /* 0x000000ee00e47202 */ /* 0x000fe20000000f00 */
[----:B------:R-:W2:Y:S01]  /*9a10*/  LDL.LU R137, [R1+0x28] ;  /* 0x0000280001897983 */ /* 0x000ea20000300800 */
[----:B------:R-:W-:Y:S01]  /*9a20*/  MOV R27, R235 ;  /* 0x000000eb001b7202 */ /* 0x000fe20000000f00 */
[----:B------:R-:W-:Y:S01]  /*9a30*/  IMAD R47, R217, R47, RZ ;  /* 0x0000002fd92f7224 */ /* 0x000fe200078e02ff */
[C---:B------:R-:W-:Y:S01]  /*9a40*/  PRMT R250, R139.reuse, 0x8880, RZ ;  /* 0x000088808bfa7816 */ /* 0x040fe200000000ff */
[----:B------:R-:W3:Y:S01]  /*9a50*/  LDL.LU R199, [R1+0x2c] ;  /* 0x00002c0001c77983 */ /* 0x000ee20000300800 */
[----:B------:R-:W-:Y:S01]  /*9a60*/  SHF.L.U32 R252, R139, 0x8, RZ ;  /* 0x000000088bfc7819 */ /* 0x000fe200000006ff */
[C---:B------:R-:W-:Y:S01]  /*9a70*/  IMAD R50, R217.reuse, R50, RZ ;  /* 0x00000032d9327224 */ /* 0x040fe200078e02ff */
[----:B------:R-:W-:Y:S01]  /*9a80*/  SHF.R.S32.HI R213, RZ, 0x18, R139 ;  /* 0x00000018ffd57819 */ /* 0x000fe2000001148b */
[----:B------:R-:W4:Y:S01]  /*9a90*/  LDL.LU R226, [R1+0x30] ;  /* 0x0000300001e27983 */ /* 0x000f220000300800 */
[----:B------:R-:W-:Y:S01]  /*9aa0*/  MOV R35, R138 ;  /* 0x0000008a00237202 */ /* 0x000fe20000000f00 */
[C---:B------:R-:W-:Y:S01]  /*9ab0*/  IMAD R51, R217.reuse, R51, RZ ;  /* 0x00000033d9337224 */ /* 0x040fe200078e02ff */
[----:B------:R-:W-:Y:S01]  /*9ac0*/  I2IP.S8.S32.SAT R138, R10, R9, R4 ;  /* 0x000000090a8a7239 */ /* 0x000fe20000001404 */
[----:B------:R-:W5:Y:S01]  /*9ad0*/  LDL.LU R233, [R1+0x34] ;  /* 0x0000340001e97983 */ /* 0x000f620000300800 */
[----:B------:R-:W-:Y:S01]  /*9ae0*/  I2IP.S8.S32.SAT R4, R192, R191, RZ ;  /* 0x000000bfc0047239 */ /* 0x000fe200000014ff */
[C---:B------:R-:W-:Y:S01]  /*9af0*/  IMAD R54, R217.reuse, R54, RZ ;  /* 0x00000036d9367224 */ /* 0x040fe200078e02ff */
[C---:B------:R-:W-:Y:S01]  /*9b00*/  PRMT R247, R234.reuse, 0x8880, RZ ;  /* 0x00008880eaf77816 */ /* 0x040fe200000000ff */
[----:B------:R-:W4:Y:S01]  /*9b10*/  LDL.LU R238, [R1+0x38] ;  /* 0x0000380001ee7983 */ /* 0x000f220000300800 */
[C---:B------:R-:W-:Y:S01]  /*9b20*/  SHF.L.U32 R248, R234.reuse, 0x10, RZ ;  /* 0x00000010eaf87819 */ /* 0x040fe200000006ff */
[----:B------:R-:W-:Y:S01]  /*9b30*/  IMAD R55, R217, R55, RZ ;  /* 0x00000037d9377224 */ /* 0x000fe200078e02ff */
[----:B------:R-:W-:Y:S01]  /*9b40*/  SHF.L.U32 R249, R234, 0x8, RZ ;  /* 0x00000008eaf97819 */ /* 0x000fe200000006ff */
[----:B------:R-:W4:Y:S01]  /*9b50*/  LDL.LU R28, [R1+0x3c] ;  /* 0x00003c00011c7983 */ /* 0x000f220000300800 */
[----:B------:R-:W-:Y:S02]  /*9b60*/  SHF.R.S32.HI R212, RZ, 0x18, R234 ;  /* 0x00000018ffd47819 */ /* 0x000fe400000114ea */
[----:B------:R-:W-:Y:S01]  /*9b70*/  I2IP.S8.S32.SAT R9, R190, R189, R4 ;  /* 0x000000bdbe097239 */ /* 0x000fe20000001404 */
[----:B------:R-:W1:Y:S01]  /*9b80*/  S2R R235, SR_TID.X ;  /* 0x0000000000eb7919 */ /* 0x000e620000002100 */
[----:B------:R-:W-:Y:S02]  /*9b90*/  I2IP.S8.S32.SAT R4, R167, R166, RZ ;  /* 0x000000a6a7047239 */ /* 0x000fe400000014ff */
[----:B------:R-:W-:Y:S02]  /*9ba0*/  MOV R12, R245 ;  /* 0x000000f5000c7202 */ /* 0x000fe40000000f00 */
[----:B------:R-:W-:Y:S02]  /*9bb0*/  I2IP.S8.S32.SAT R191, R165, R164, R4 ;  /* 0x000000a4a5bf7239 */ /* 0x000fe40000001404 */
[----:B------:R-:W-:Y:S02]  /*9bc0*/  MOV R11, R244 ;  /* 0x000000f4000b7202 */ /* 0x000fe40000000f00 */
[----:B------:R-:W-:Y:S02]  /*9bd0*/  MOV R31, R237 ;  /* 0x000000ed001f7202 */ /* 0x000fe40000000f00 */
[----:B------:R-:W-:Y:S02]  /*9be0*/  I2IP.S8.S32.SAT R4, R183, R182, RZ ;  /* 0x000000b6b7047239 */ /* 0x000fe400000014ff */
[----:B------:R-:W-:Y:S02]  /*9bf0*/  MOV R164, R11 ;  /* 0x0000000b00a47202 */ /* 0x000fe40000000f00 */
[C---:B-1----:R-:W-:Y:S01]  /*9c00*/  SHF.L.U32 R8, R235.reuse, 0x5, RZ ;  /* 0x00000005eb087819 */ /* 0x042fe200000006ff */
[----:B------:R-:W-:Y:S03]  /*9c10*/  IMAD.SHL.U32 R3, R235, 0x4, RZ ;  /* 0x00000004eb037824 */ /* 0x000fe600078e00ff */
[C---:B------:R-:W-:Y:S02]  /*9c20*/  LOP3.LUT R7, R8.reuse, 0x80, RZ, 0xc0, !PT ;  /* 0x0000008008077812 */ /* 0x040fe400078ec0ff */
[----:B------:R-:W-:Y:S02]  /*9c30*/  LOP3.LUT P0, RZ, R8, 0x80, RZ, 0xc0, !PT ;  /* 0x0000008008ff7812 */ /* 0x000fe4000780c0ff */
[----:B------:R-:W-:Y:S02]  /*9c40*/  LOP3.LUT R7, R7, 0x10, R3, 0xf8, !PT ;  /* 0x0000001007077812 */ /* 0x000fe400078ef803 */
[----:B------:R-:W-:Y:S02]  /*9c50*/  I2IP.S8.S32.SAT R3, R16, R15, RZ ;  /* 0x0000000f10037239 */ /* 0x000fe400000014ff */
[----:B------:R-:W-:Y:S02]  /*9c60*/  MOV R16, R136 ;  /* 0x0000008800107202 */ /* 0x000fe40000000f00 */
[----:B------:R-:W-:Y:S01]  /*9c70*/  I2IP.S8.S32.SAT R136, R2, R0, R26 ;  /* 0x0000000002887239 */ /* 0x000fe2000000141a */
[----:B------:R-:W-:Y:S01]  /*9c80*/  IMAD.MOV.U32 R2, RZ, RZ, R246 ;  /* 0x000000ffff027224 */ /* 0x000fe200078e00f6 */
[----:B------:R-:W-:Y:S02]  /*9c90*/  I2IP.S8.S32.SAT R0, R20, R19, RZ ;  /* 0x0000001314007239 */ /* 0x000fe400000014ff */
[----:B------:R-:W-:Y:S02]  /*9ca0*/  MOV R15, R27 ;  /* 0x0000001b000f7202 */ /* 0x000fe40000000f00 */
[----:B------:R-:W-:Y:S02]  /*9cb0*/  MOV R27, R243 ;  /* 0x000000f3001b7202 */ /* 0x000fe40000000f00 */
[----:B------:R-:W-:Y:S03]  /*9cc0*/  MOV R26, R228 ;  /* 0x000000e4001a7202 */ /* 0x000fe60000000f00 */
[----:B------:R-:W-:Y:S01]  /*9cd0*/  IMAD.MOV.U32 R165, RZ, RZ, R27 ;  /* 0x000000ffffa57224 */ /* 0x000fe200078e001b */
[C---:B--2---:R-:W-:Y:S02]  /*9ce0*/  PRMT R236, R137.reuse, 0x8880, RZ ;  /* 0x0000888089ec7816 */ /* 0x044fe400000000ff */
[C---:B------:R-:W-:Y:S02]  /*9cf0*/  SHF.L.U32 R221, R137.reuse, 0x10, RZ ;  /* 0x0000001089dd7819 */ /* 0x040fe400000006ff */
[----:B------:R-:W-:Y:S01]  /*9d00*/  SHF.L.U32 R139, R137, 0x8, RZ ;  /* 0x00000008898b7819 */ /* 0x000fe200000006ff */
[----:B------:R-:W-:Y:S01]  /*9d10*/  IMAD.MOV.U32 R32, RZ, RZ, R236 ;  /* 0x000000ffff207224 */ /* 0x000fe200078e00ec */
[----:B------:R-:W-:Y:S01]  /*9d20*/  SHF.R.S32.HI R214, RZ, 0x18, R137 ;  /* 0x00000018ffd67819 */ /* 0x000fe20000011489 */
[C---:B---3--:R-:W-:Y:S01]  /*9d30*/  IMAD.U32 R242, R199.reuse, 0x10000, RZ ;  /* 0x00010000c7f27824 */ /* 0x048fe200078e00ff */
[----:B------:R-:W-:Y:S02]  /*9d40*/  SHF.L.U32 R137, R199, 0x8, RZ ;  /* 0x00000008c7897819 */ /* 0x000fe400000006ff */
[----:B------:R-:W-:Y:S02]  /*9d50*/  MOV R34, R139 ;  /* 0x0000008b00227202 */ /* 0x000fe40000000f00 */
[----:B------:R-:W-:Y:S01]  /*9d60*/  I2IP.S8.S32.SAT R139, R14, R13, R3 ;  /* 0x0000000d0e8b7239 */ /* 0x000fe20000001403 */
[----:B------:R-:W-:Y:S01]  /*9d70*/  IMAD.MOV.U32 R24, RZ, RZ, R137 ;  /* 0x000000ffff187224 */ /* 0x000fe200078e0089 */
[----:B------:R-:W-:Y:S01]  /*9d80*/  I2IP.S8.S32.SAT R137, R6, R5, R25 ;  /* 0x0000000506897239 */ /* 0x000fe20000001419 */
[----:B-----5:R-:W-:Y:S01]  /*9d90*/  IMAD.SHL.U32 R229, R233, 0x100, RZ ;  /* 0x00000100e9e57824 */ /* 0x020fe200078e00ff */
[----:B------:R-:W-:Y:S02]  /*9da0*/  I2IP.S8.S32.SAT R3, R184, R23, RZ ;  /* 0x00000017b8037239 */ /* 0x000fe400000014ff */
[----:B------:R-:W-:Y:S02]  /*9db0*/  MOV R25, R2 ;  /* 0x0000000200197202 */ /* 0x000fe40000000f00 */
[----:B------:R-:W-:Y:S01]  /*9dc0*/  I2IP.S8.S32.SAT R2, R188, R187, RZ ;  /* 0x000000bbbc027239 */ /* 0x000fe200000014ff */
[----:B----4-:R-:W-:Y:S01]  /*9dd0*/  IMAD.SHL.U32 R241, R28, 0x100, RZ ;  /* 0x000001001cf17824 */ /* 0x010fe200078e00ff */
[----:B------:R-:W-:Y:S02]  /*9de0*/  I2IP.S8.S32.SAT R6, R22, R21, R3 ;  /* 0x0000001516067239 */ /* 0x000fe40000001403 */
[----:B------:R-:W-:Y:S02]  /*9df0*/  I2IP.S8.S32.SAT R5, R18, R17, R0 ;  /* 0x0000001112057239 */ /* 0x000fe40000001400 */
[----:B------:R-:W-:Y:S01]  /*9e00*/  I2IP.S8.S32.SAT R10, R186, R185, R2 ;  /* 0x000000b9ba0a7239 */ /* 0x000fe20000001402 */
[----:B------:R-:W-:Y:S01]  /*9e10*/  IMAD.MOV.U32 R185, RZ, RZ, R24 ;  /* 0x000000ffffb97224 */ /* 0x000fe200078e0018 */
[----:B------:R-:W-:Y:S02]  /*9e20*/  I2IP.S8.S32.SAT R3, R159, R158, RZ ;  /* 0x0000009e9f037239 */ /* 0x000fe400000014ff */
[----:B------:R-:W-:Y:S02]  /*9e30*/  PRMT R234, R199, 0x8880, RZ ;  /* 0x00008880c7ea7816 */ /* 0x000fe400000000ff */
[----:B------:R-:W-:Y:S02]  /*9e40*/  I2IP.S8.S32.SAT R0, R155, R154, RZ ;  /* 0x0000009a9b007239 */ /* 0x000fe400000014ff */
[----:B------:R-:W-:Y:S01]  /*9e50*/  I2IP.S8.S32.SAT R2, R163, R162, RZ ;  /* 0x000000a2a3027239 */ /* 0x000fe200000014ff */
[----:B------:R-:W-:Y:S01]  /*9e60*/  IMAD.MOV.U32 R163, RZ, RZ, R32 ;  /* 0x000000ffffa37224 */ /* 0x000fe200078e0020 */
[C---:B------:R-:W-:Y:S02]  /*9e70*/  PRMT R223, R226.reuse, 0x8880, RZ ;  /* 0x00008880e2df7816 */ /* 0x040fe400000000ff */
[C---:B------:R-:W-:Y:S02]  /*9e80*/  SHF.L.U32 R224, R226.reuse, 0x10, RZ ;  /* 0x00000010e2e07819 */ /* 0x040fe400000006ff */
[----:B------:R-:W-:Y:S02]  /*9e90*/  SHF.L.U32 R225, R226, 0x8, RZ ;  /* 0x00000008e2e17819 */ /* 0x000fe400000006ff */
[----:B------:R-:W-:Y:S02]  /*9ea0*/  SHF.R.S32.HI R205, RZ, 0x18, R226 ;  /* 0x00000018ffcd7819 */ /* 0x000fe400000114e2 */
[C---:B------:R-:W-:Y:S02]  /*9eb0*/  PRMT R226, R233.reuse, 0x8880, RZ ;  /* 0x00008880e9e27816 */ /* 0x040fe400000000ff */
[----:B------:R-:W-:Y:S02]  /*9ec0*/  SHF.L.U32 R227, R233, 0x10, RZ ;  /* 0x00000010e9e37819 */ /* 0x000fe400000006ff */
[----:B------:R-:W-:Y:S02]  /*9ed0*/  SHF.R.S32.HI R206, RZ, 0x18, R233 ;  /* 0x00000018ffce7819 */ /* 0x000fe400000114e9 */
[C---:B------:R-:W-:Y:S02]  /*9ee0*/  PRMT R232, R238.reuse, 0x8880, RZ ;  /* 0x00008880eee87816 */ /* 0x040fe400000000ff */
[C---:B------:R-:W-:Y:S02]  /*9ef0*/  SHF.L.U32 R233, R238.reuse, 0x10, RZ ;  /* 0x00000010eee97819 */ /* 0x040fe400000006ff */
[----:B------:R-:W-:Y:S02]  /*9f00*/  SHF.L.U32 R235, R238, 0x8, RZ ;  /* 0x00000008eeeb7819 */ /* 0x000fe400000006ff */
[----:B------:R-:W-:Y:S02]  /*9f10*/  SHF.R.S32.HI R207, RZ, 0x18, R238 ;  /* 0x00000018ffcf7819 */ /* 0x000fe400000114ee */
[----:B------:R-:W-:Y:S02]  /*9f20*/  I2IP.S8.S32.SAT R189, R157, R156, R3 ;  /* 0x0000009c9dbd7239 */ /* 0x000fe40000001403 */
[----:B------:R-:W-:Y:S01]  /*9f30*/  SHF.R.S32.HI R215, RZ, 0x18, R199 ;  /* 0x00000018ffd77819 */ /* 0x000fe200000114c7 */
[----:B------:R-:W-:Y:S01]  /*9f40*/  IMAD R199, R217, R30, RZ ;  /* 0x0000001ed9c77224 */ /* 0x000fe200078e02ff */
[C---:B------:R-:W-:Y:S02]  /*9f50*/  PRMT R238, R28.reuse, 0x8880, RZ ;  /* 0x000088801cee7816 */ /* 0x040fe400000000ff */
[----:B------:R-:W-:Y:S02]  /*9f60*/  SHF.L.U32 R239, R28, 0x10, RZ ;  /* 0x000000101cef7819 */ /* 0x000fe400000006ff */
[----:B------:R-:W-:Y:S01]  /*9f70*/  SHF.R.S32.HI R218, RZ, 0x18, R28 ;  /* 0x00000018ffda7819 */ /* 0x000fe2000001141c */
[----:B------:R-:W-:Y:S01]  /*9f80*/  IMAD.MOV.U32 R28, RZ, RZ, R234 ;  /* 0x000000ffff1c7224 */ /* 0x000fe200078e00ea */
[----:B------:R-:W-:Y:S01]  /*9f90*/  I2IP.S8.S32.SAT R188, R153, R152, R0 ;  /* 0x0000009899bc7239 */ /* 0x000fe20000001400 */
[----:B------:R-:W2:Y:S01]  /*9fa0*/  LDL.LU R234, [R1+0x40] ;  /* 0x0000400001ea7983 */ /* 0x000ea20000300800 */
[----:B------:R-:W-:Y:S02]  /*9fb0*/  I2IP.S8.S32.SAT R190, R161, R160, R2 ;  /* 0x000000a0a1be7239 */ /* 0x000fe40000001402 */
[----:B------:R-:W-:Y:S01]  /*9fc0*/  I2IP.S8.S32.SAT R3, R171, R170, RZ ;  /* 0x000000aaab037239 */ /* 0x000fe200000014ff */
[----:B------:R-:W3:Y:S01]  /*9fd0*/  LDL.LU R220, [R1+0x44] ;  /* 0x0000440001dc7983 */ /* 0x000ee20000300800 */
[----:B------:R-:W-:Y:S01]  /*9fe0*/  I2IP.S8.S32.SAT R2, R175, R174, RZ ;  /* 0x000000aeaf027239 */ /* 0x000fe200000014ff */
[----:B------:R-:W-:Y:S01]  /*9ff0*/  IMAD.MOV.U32 R175, RZ, RZ, R16 ;  /* 0x000000ffffaf7224 */ /* 0x000fe200078e0010 */
[----:B------:R-:W-:Y:S02]  /*a000*/  I2IP.S8.S32.SAT R0, R179, R178, RZ ;  /* 0x000000b2b3007239 */ /* 0x000fe400000014ff */
[----:B------:R-:W-:Y:S02]  /*a010*/  MOV R29, R242 ;  /* 0x000000f2001d7202 */ /* 0x000fe40000000f00 */
[----:B------:R-:W-:Y:S02]  /*a020*/  MOV R30, R240 ;  /* 0x000000f0001e7202 */ /* 0x000fe40000000f00 */
[----:B------:R-:W-:Y:S02]  /*a030*/  MOV R33, R221 ;  /* 0x000000dd00217202 */ /* 0x000fe40000000f00 */
[----:B------:R-:W-:Y:S01]  /*a040*/  I2IP.S8.S32.SAT R168, R169, R168, R3 ;  /* 0x000000a8a9a87239 */ /* 0x000fe20000001403 */
[----:B------:R-:W4:Y:S01]  /*a050*/  LDL.LU R221, [R1+0x48] ;  /* 0x0000480001dd7983 */ /* 0x000f220000300800 */
[----:B------:R-:W-:Y:S02]  /*a060*/  I2IP.S8.S32.SAT R169, R173, R172, R2 ;  /* 0x000000acada97239 */ /* 0x000fe40000001402 */
[----:B------:R-:W-:Y:S01]  /*a070*/  I2IP.S8.S32.SAT R170, R177, R176, R0 ;  /* 0x000000b0b1aa7239 */ /* 0x000fe20000001400 */
[----:B------:R-:W5:Y:S01]  /*a080*/  LDL.LU R222, [R1+0x4c] ;  /* 0x00004c0001de7983 */ /* 0x000f620000300800 */
[----:B------:R-:W-:Y:S01]  /*a090*/  LOP3.LUT R187, R7, 0xf60, R8, 0xf8, !PT ;  /* 0x00000f6007bb7812 */ /* 0x000fe200078ef808 */
[----:B------:R-:W-:Y:S01]  /*a0a0*/  IMAD.MOV.U32 R176, RZ, RZ, R6 ;  /* 0x000000ffffb07224 */ /* 0x000fe200078e0006 */
[----:B------:R-:W-:Y:S01]  /*a0b0*/  MOV R173, R10 ;  /* 0x0000000a00ad7202 */ /* 0x000fe20000000f00 */
[----:B------:R-:W5:Y:S01]  /*a0c0*/  LDL.LU R154, [R1+0x50] ;  /* 0x00005000019a7983 */ /* 0x000f620000300800 */
[----:B------:R-:W-:Y:S02]  /*a0d0*/  MOV R172, R9 ;  /* 0x0000000900ac7202 */ /* 0x000fe40000000f00 */
        /* <DEDUP_REMOVED lines=9> */
[----:B------:R-:W-:Y:S02]  /*a170*/  MOV R155, R34 ;  /* 0x00000022009b7202 */ /* 0x000fe40000000f00 */
[----:B------:R-:W-:Y:S02]  /*a180*/  MOV R162, R33 ;  /* 0x0000002100a27202 */ /* 0x000fe40000000f00 */
[----:B------:R-:W-:Y:S02]  /*a190*/  MOV R161, R31 ;  /* 0x0000001f00a17202 */ /* 0x000fe40000000f00 */
[----:B------:R-:W-:Y:S02]  /*a1a0*/  MOV R166, R30 ;  /* 0x0000001e00a67202 */ /* 0x000fe40000000f00 */
[----:B------:R-:W-:Y:S02]  /*a1b0*/  MOV R186, R29 ;  /* 0x0000001d00ba7202 */ /* 0x000fe40000000f00 */
[----:B------:R-:W-:Y:S02]  /*a1c0*/  MOV R192, R28 ;  /* 0x0000001c00c07202 */ /* 0x000fe40000000f00 */
[----:B------:R-:W-:Y:S02]  /*a1d0*/  I2IP.S8.S32.SAT R171, R181, R180, R4 ;  /* 0x000000b4b5ab7239 */ /* 0x000fe40000001404 */
[----:B------:R-:W-:Y:S01]  /*a1e0*/  I2IP.S8.S32.SAT R0, R131, R130, RZ ;  /* 0x0000008283007239 */ /* 0x000fe200000014ff */
[----:B------:R-:W1:Y:S01]  /*a1f0*/  LDTM.x32 R4, tmem[UR4+0xc0] ;  /* 0x0000c004000479ee */ /* 0x000e6200082c0000 */
[----:B------:R-:W-:Y:S01]  /*a200*/  I2IP.S8.S32.SAT R3, R123, R122, RZ ;  /* 0x0000007a7b037239 */ /* 0x000fe200000014ff */
[----:B------:R-:W-:Y:S01]  /*a210*/  UMOV UR4, 0x400 ;  /* 0x0000040000047882 */ /* 0x000fe20000000000 */
[----:B------:R-:W-:Y:S01]  /*a220*/  I2IP.S8.S32.SAT R2, R127, R126, RZ ;  /* 0x0000007e7f027239 */ /* 0x000fe200000014ff */
[----:B------:R-:W-:Y:S01]  /*a230*/  ULEA UR4, UR5, UR4, 0x18 ;  /* 0x0000000405047291 */ /* 0x000fe2000f8ec0ff */
[----:B------:R-:W-:Y:S01]  /*a240*/  I2IP.S8.S32.SAT R158, R129, R128, R0 ;  /* 0x00000080819e7239 */ /* 0x000fe20000001400 */
[----:B------:R-:W-:Y:S01]  /*a250*/  NOP ;  /* 0x0000000000007918 */ /* 0x000fe20000000000 */
[----:B------:R-:W-:Y:S01]  /*a260*/  I2IP.S8.S32.SAT R156, R121, R120, R3 ;  /* 0x00000078799c7239 */ /* 0x000fe20000001403 */
[----:B------:R-:W-:Y:S01]  /*a270*/  ULEA UR5, UR43, UR4, 0x3 ;  /* 0x000000042b057291 */ /* 0x000fe2000f8e18ff */
[----:B------:R-:W-:Y:S02]  /*a280*/  I2IP.S8.S32.SAT R157, R125, R124, R2 ;  /* 0x0000007c7d9d7239 */ /* 0x000fe40000001402 */
[----:B------:R-:W-:Y:S01]  /*a290*/  IADD3 R0, PT, PT, R187, UR4, RZ ;  /* 0x00000004bb007c10 */ /* 0x000fe2000fffe0ff */
[----:B------:R-:W-:Y:S01]  /*a2a0*/  UIADD3 UR5, UPT, UPT, UR5, 0x70, URZ ;  /* 0x0000007005057890 */ /* 0x000fe2000fffe0ff */
[----:B------:R-:W-:Y:S02]  /*a2b0*/  I2IP.S8.S32.SAT R159, R135, R134, RZ ;  /* 0x00000086879f7239 */ /* 0x000fe400000014ff */
[----:B------:R-:W-:Y:S01]  /*a2c0*/  MOV R180, R177 ;  /* 0x000000b100b47202 */ /* 0x000fe20000000f00 */
[----:B------:R-:W-:Y:S01]  /*a2d0*/  ULOP3.LUT UR5, UR5, 0xfefffff8, URZ, 0xc0, !UPT ;  /* 0xfefffff805057892 */ /* 0x000fe2000f8ec0ff */
[----:B------:R-:W-:Y:S02]  /*a2e0*/  MOV R181, R176 ;  /* 0x000000b000b57202 */ /* 0x000fe40000000f00 */
[----:B------:R-:W-:Y:S02]  /*a2f0*/  MOV R183, R172 ;  /* 0x000000ac00b77202 */ /* 0x000fe40000000f00 */
[----:B------:R-:W-:Y:S01]  /*a300*/  I2IP.S8.S32.SAT R159, R133, R132, R159 ;  /* 0x00000084859f7239 */ /* 0x000fe2000000149f */
[C---:B-1----:R-:W-:Y:S03]  /*a310*/  IMAD R2, R217.reuse, R5, RZ ;  /* 0x00000005d9027224 */ /* 0x042fe600078e02ff */
[----:B------:R-:W-:Y:S01]  /*a320*/  SYNCS.ARRIVE.TRANS64.RED.A1T0 RZ, [UR5], RZ ;  /* 0x000000ffffff79a7 */ /* 0x000fe20008100405 */
[----:B------:R1:W-:Y:S01]  /*a330*/  STS.128 [R187+UR4+0x7100], R136 ;  /* 0x00710088bb007988 */ /* 0x0003e20008000c04 */
[C---:B------:R-:W-:Y:S01]  /*a340*/  IMAD R5, R217.reuse, R9, RZ ;  /* 0x00000009d9057224 */ /* 0x040fe200078e02ff */
[----:B------:R-:W-:Y:S01]  /*a350*/  UIADD3 UR5, UPT, UPT, UR43, 0x1, URZ ;  /* 0x000000012b057890 */ /* 0x000fe2000fffe0ff */
[C---:B------:R-:W-:Y:S02]  /*a360*/  IMAD R9, R217.reuse, R13, RZ ;  /* 0x0000000dd9097224 */ /* 0x040fe400078e02ff */
[C---:B------:R-:W-:Y:S02]  /*a370*/  IMAD R13, R217.reuse, R17, RZ ;  /* 0x00000011d90d7224 */ /* 0x040fe400078e02ff */
[C---:B------:R-:W-:Y:S02]  /*a380*/  IMAD R17, R217.reuse, R21, RZ ;  /* 0x00000015d9117224 */ /* 0x040fe400078e02ff */
[C---:B------:R-:W-:Y:S02]  /*a390*/  IMAD R21, R217.reuse, R25, RZ ;  /* 0x00000019d9157224 */ /* 0x040fe400078e02ff */
[C---:B------:R-:W-:Y:S02]  /*a3a0*/  IMAD R25, R217.reuse, R29, RZ ;  /* 0x0000001dd9197224 */ /* 0x040fe400078e02ff */
[----:B------:R-:W-:Y:S01]  /*a3b0*/  IMAD R29, R217, R33, RZ ;  /* 0x00000021d91d7224 */ /* 0x000fe200078e02ff */
[----:B------:R-:W-:Y:S01]  /*a3c0*/  I2IP.S8.S32.SAT R33, R147, R146, RZ ;  /* 0x0000009293217239 */ /* 0x000fe200000014ff */
[C---:B------:R-:W-:Y:S02]  /*a3d0*/  IMAD R19, R217.reuse, R19, RZ ;  /* 0x00000013d9137224 */ /* 0x040fe400078e02ff */
[C---:B------:R-:W-:Y:S02]  /*a3e0*/  IMAD R3, R217.reuse, R6, RZ ;  /* 0x00000006d9037224 */ /* 0x040fe400078e02ff */
[C---:B------:R-:W-:Y:S02]  /*a3f0*/  IMAD R6, R217.reuse, R10, RZ ;  /* 0x0000000ad9067224 */ /* 0x040fe400078e02ff */
[C---:B------:R-:W-:Y:S02]  /*a400*/  IMAD R10, R217.reuse, R14, RZ ;  /* 0x0000000ed90a7224 */ /* 0x040fe400078e02ff */
[C---:B------:R-:W-:Y:S02]  /*a410*/  IMAD R14, R217.reuse, R18, RZ ;  /* 0x00000012d90e7224 */ /* 0x040fe400078e02ff */
[C---:B------:R-:W-:Y:S02]  /*a420*/  IMAD R18, R217.reuse, R22, RZ ;  /* 0x00000016d9127224 */ /* 0x040fe400078e02ff */
[C---:B------:R-:W-:Y:S02]  /*a430*/  IMAD R22, R217.reuse, R26, RZ ;  /* 0x0000001ad9167224 */ /* 0x040fe400078e02ff */
[C---:B------:R-:W-:Y:S01]  /*a440*/  IMAD R26, R217.reuse, R30, RZ ;  /* 0x0000001ed91a7224 */ /* 0x040fe200078e02ff */
[----:B-1----:R-:W5:Y:S01]  /*a450*/  LDL.LU.64 R138, [R1+0x70] ;  /* 0x00007000018a7983 */ /* 0x002f620000300a00 */
[----:B------:R-:W-:Y:S01]  /*a460*/  IMAD R30, R217, R34, RZ ;  /* 0x00000022d91e7224 */ /* 0x000fe200078e02ff */
[----:B------:R-:W-:Y:S01]  /*a470*/  I2IP.S8.S32.SAT R34, R143, R142, RZ ;  /* 0x0000008e8f227239 */ /* 0x000fe200000014ff */
[C---:B------:R-:W-:Y:S02]  /*a480*/  IMAD R7, R217.reuse, R7, RZ ;  /* 0x00000007d9077224 */ /* 0x040fe400078e02ff */
[C---:B------:R-:W-:Y:S01]  /*a490*/  IMAD R11, R217.reuse, R11, RZ ;  /* 0x0000000bd90b7224 */ /* 0x040fe200078e02ff */
[----:B------:R-:W5:Y:S01]  /*a4a0*/  LDL.LU.64 R136, [R1+0x68] ;  /* 0x0000680001887983 */ /* 0x000f620000300a00 */
[C---:B------:R-:W-:Y:S02]  /*a4b0*/  IMAD R15, R217.reuse, R15, RZ ;  /* 0x0000000fd90f7224 */ /* 0x040fe400078e02ff */
[C---:B------:R-:W-:Y:S02]  /*a4c0*/  IMAD R23, R217.reuse, R23, RZ ;  /* 0x00000017d9177224 */ /* 0x040fe400078e02ff */
[C---:B------:R-:W-:Y:S02]  /*a4d0*/  IMAD R27, R217.reuse, R27, RZ ;  /* 0x0000001bd91b7224 */ /* 0x040fe400078e02ff */
[C---:B------:R-:W-:Y:S02]  /*a4e0*/  IMAD R31, R217.reuse, R31, RZ ;  /* 0x0000001fd91f7224 */ /* 0x040fe400078e02ff */
[----:B------:R-:W-:Y:S01]  /*a4f0*/  IMAD R35, R217, R35, RZ ;  /* 0x00000023d9237224 */ /* 0x000fe200078e02ff */
[C---:B--2---:R-:W-:Y:S02]  /*a500*/  PRMT R228, R234.reuse, 0x8880, RZ ;  /* 0x00008880eae47816 */ /* 0x044fe400000000ff */
[C---:B------:R-:W-:Y:S02]  /*a510*/  SHF.L.U32 R230, R234.reuse, 0x10, RZ ;  /* 0x00000010eae67819 */ /* 0x040fe400000006ff */
[----:B------:R-:W-:Y:S01]  /*a520*/  SHF.L.U32 R231, R234, 0x8, RZ ;  /* 0x00000008eae77819 */ /* 0x000fe200000006ff */
[C---:B---3--:R-:W-:Y:S01]  /*a530*/  IMAD.SHL.U32 R237, R220.reuse, 0x100, RZ ;  /* 0x00000100dced7824 */ /* 0x048fe200078e00ff */
[----:B------:R-:W-:Y:S02]  /*a540*/  SHF.R.S32.HI R184, RZ, 0x18, R234 ;  /* 0x00000018ffb87819 */ /* 0x000fe400000114ea */
[C---:B------:R-:W-:Y:S02]  /*a550*/  PRMT R234, R220.reuse, 0x8880, RZ ;  /* 0x00008880dcea7816 */ /* 0x040fe400000000ff */
[----:B------:R-:W-:Y:S02]  /*a560*/  SHF.L.U32 R236, R220, 0x10, RZ ;  /* 0x00000010dcec7819 */ /* 0x000fe400000006ff */
[----:B------:R-:W-:Y:S02]  /*a570*/  SHF.R.S32.HI R220, RZ, 0x18, R220 ;  /* 0x00000018ffdc7819 */ /* 0x000fe400000114dc */
[C---:B----4-:R-:W-:Y:S02]  /*a580*/  PRMT R240, R221.reuse, 0x8880, RZ ;  /* 0x00008880ddf07816 */ /* 0x050fe400000000ff */
[C---:B------:R-:W-:Y:S02]  /*a590*/  SHF.L.U32 R242, R221.reuse, 0x10, RZ ;  /* 0x00000010ddf27819 */ /* 0x040fe400000006ff */
[----:B------:R-:W-:Y:S01]  /*a5a0*/  SHF.L.U32 R243, R221, 0x8, RZ ;  /* 0x00000008ddf37819 */ /* 0x000fe200000006ff */
[C---:B-----5:R-:W-:Y:S01]  /*a5b0*/  IMAD.SHL.U32 R246, R222.reuse, 0x100, RZ ;  /* 0x00000100def67824 */ /* 0x060fe200078e00ff */
[----:B------:R-:W-:Y:S02]  /*a5c0*/  PRMT R244, R222, 0x8880, RZ ;  /* 0x00008880def47816 */ /* 0x000fe400000000ff */
[C---:B------:R-:W-:Y:S02]  /*a5d0*/  PRMT R124, R154.reuse, 0x8880, RZ ;  /* 0x000088809a7c7816 */ /* 0x040fe400000000ff */
[C---:B------:R-:W-:Y:S02]  /*a5e0*/  SHF.L.U32 R125, R154.reuse, 0x10, RZ ;  /* 0x000000109a7d7819 */ /* 0x040fe400000006ff */
[----:B------:R-:W-:Y:S01]  /*a5f0*/  SHF.L.U32 R126, R154, 0x8, RZ ;  /* 0x000000089a7e7819 */ /* 0x000fe200000006ff */
[----:B------:R-:W-:Y:S01]  /*a600*/  IMAD.U32 R131, R152, 0x10000, RZ ;  /* 0x0001000098837824 */ /* 0x000fe200078e00ff */
[----:B------:R-:W-:Y:S02]  /*a610*/  SHF.R.S32.HI R120, RZ, 0x18, R154 ;  /* 0x00000018ff787819 */ /* 0x000fe4000001149a */
[C---:B------:R-:W-:Y:S02]  /*a620*/  PRMT R127, R153.reuse, 0x8880, RZ ;  /* 0x00008880997f7816 */ /* 0x040fe400000000ff */
[C---:B------:R-:W-:Y:S02]  /*a630*/  SHF.L.U32 R128, R153.reuse, 0x10, RZ ;  /* 0x0000001099807819 */ /* 0x040fe400000006ff */
[----:B------:R-:W-:Y:S02]  /*a640*/  SHF.L.U32 R129, R153, 0x8, RZ ;  /* 0x0000000899817819 */ /* 0x000fe400000006ff */
[----:B------:R-:W-:Y:S01]  /*a650*/  SHF.R.S32.HI R121, RZ, 0x18, R153 ;  /* 0x00000018ff797819 */ /* 0x000fe20000011499 */
[----:B------:R-:W-:Y:S01]  /*a660*/  IMAD.SHL.U32 R153, R182, 0x100, RZ ;  /* 0x00000100b6997824 */ /* 0x000fe200078e00ff */
[C---:B------:R-:W-:Y:S02]  /*a670*/  PRMT R130, R152.reuse, 0x8880, RZ ;  /* 0x0000888098827816 */ /* 0x040fe400000000ff */
[----:B------:R-:W-:Y:S02]  /*a680*/  SHF.L.U32 R134, R152, 0x8, RZ ;  /* 0x0000000898867819 */ /* 0x000fe400000006ff */
[----:B------:R-:W-:Y:S02]  /*a690*/  SHF.R.S32.HI R122, RZ, 0x18, R152 ;  /* 0x00000018ff7a7819 */ /* 0x000fe40000011498 */
[----:B------:R-:W-:Y:S02]  /*a6a0*/  PRMT R135, R182, 0x8880, RZ ;  /* 0x00008880b6877816 */ /* 0x000fe400000000ff */
[C---:B------:R-:W-:Y:S01]  /*a6b0*/  IADD3 R154, PT, PT, R0.reuse, 0x10, RZ ;  /* 0x00000010009a7810 */ /* 0x040fe20007ffe0ff */
[----:B------:R-:W-:Y:S01]  /*a6c0*/  @P0 VIADD R154, R0, 0xfffffff0 ;  /* 0xfffffff0009a0836 */ /* 0x000fe20000000000 */
[----:B------:R-:W-:Y:S01]  /*a6d0*/  SHF.L.U32 R152, R182, 0x10, RZ ;  /* 0x00000010b6987819 */ /* 0x000fe200000006ff */
[C---:B------:R-:W-:Y:S01]  /*a6e0*/  IMAD R0, R217.reuse, R4, RZ ;  /* 0x00000004d9007224 */ /* 0x040fe200078e02ff */
[----:B------:R-:W-:Y:S01]  /*a6f0*/  SHF.R.S32.HI R123, RZ, 0x18, R182 ;  /* 0x00000018ff7b7819 */ /* 0x000fe200000114b6 */
[C---:B------:R-:W-:Y:S01]  /*a700*/  IMAD R4, R217.reuse, R8, RZ ;  /* 0x00000008d9047224 */ /* 0x040fe200078e02ff */
[----:B------:R-:W-:Y:S01]  /*a710*/  MOV R182, R173 ;  /* 0x000000ad00b67202 */ /* 0x000fe20000000f00 */
[C---:B------:R-:W-:Y:S01]  /*a720*/  IMAD R8, R217.reuse, R12, RZ ;  /* 0x0000000cd9087224 */ /* 0x040fe200078e02ff */
[----:B------:R-:W-:Y:S01]  /*a730*/  SHF.R.S32.HI R221, RZ, 0x18, R221 ;  /* 0x00000018ffdd7819 */ /* 0x000fe200000114dd */
[C---:B------:R-:W-:Y:S01]  /*a740*/  IMAD R12, R217.reuse, R16, RZ ;  /* 0x00000010d90c7224 */ /* 0x040fe200078e02ff */
[----:B------:R-:W-:Y:S01]  /*a750*/  SHF.L.U32 R245, R222, 0x10, RZ ;  /* 0x00000010def57819 */ /* 0x000fe200000006ff */
[----:B------:R-:W-:Y:S01]  /*a760*/  STS.128 [R154+0x7100], R180 ;  /* 0x007100b49a007388 */ /* 0x000fe20000000c00 */
[----:B------:R-:W-:Y:S01]  /*a770*/  SHF.R.S32.HI R222, RZ, 0x18, R222 ;  /* 0x00000018ffde7819 */ /* 0x000fe200000114de */
[C---:B------:R-:W-:Y:S02]  /*a780*/  IMAD R16, R217.reuse, R20, RZ ;  /* 0x00000014d9107224 */ /* 0x040fe400078e02ff */
[C---:B------:R-:W-:Y:S02]  /*a790*/  IMAD R20, R217.reuse, R24, RZ ;  /* 0x00000018d9147224 */ /* 0x040fe400078e02ff */
[C---:B------:R-:W-:Y:S02]  /*a7a0*/  IMAD R24, R217.reuse, R28, RZ ;  /* 0x0000001cd9187224 */ /* 0x040fe400078e02ff */
[----:B------:R-:W-:Y:S01]  /*a7b0*/  IMAD R28, R217, R32, RZ ;  /* 0x00000020d91c7224 */ /* 0x000fe200078e02ff */
[----:B------:R-:W-:Y:S01]  /*a7c0*/  I2IP.S8.S32.SAT R32, R151, R150, RZ ;  /* 0x0000009697207239 */ /* 0x000fe200000014ff */
[----:B------:R-:W-:Y:S08]  /*a7d0*/  STS.128 [R187+UR4+0x8100], R188 ;  /* 0x008100bcbb007988 */ /* 0x000ff00008000c04 */
[----:B------:R-:W-:Y:S08]  /*a7e0*/  STS.128 [R154+0x8100], R168 ;  /* 0x008100a89a007388 */ /* 0x000ff00000000c00 */
[----:B------:R-:W-:Y:S01]  /*a7f0*/  STS.128 [R187+UR4+0x9100], R156 ;  /* 0x0091009cbb007988 */ /* 0x000fe20008000c04 */
[----:B------:R-:W-:Y:S02]  /*a800*/  I2IP.S8.S32.SAT R132, R139, R138, RZ ;  /* 0x0000008a8b847239 */ /* 0x000fe400000014ff */
[----:B------:R-:W-:Y:S02]  /*a810*/  I2IP.S8.S32.SAT R139, R149, R148, R32 ;  /* 0x00000094958b7239 */ /* 0x000fe40000001420 */
[----:B------:R-:W-:Y:S02]  /*a820*/  I2IP.S8.S32.SAT R32, R103, R102, RZ ;  /* 0x0000006667207239 */ /* 0x000fe400000014ff */
[----:B------:R-:W-:Y:S02]  /*a830*/  I2IP.S8.S32.SAT R136, R137, R136, R132 ;  /* 0x0000008889887239 */ /* 0x000fe40000001484 */
[----:B------:R-:W-:Y:S02]  /*a840*/  I2IP.S8.S32.SAT R137, R141, R140, R34 ;  /* 0x0000008c8d897239 */ /* 0x000fe40000001422 */
[----:B------:R-:W-:Y:S02]  /*a850*/  I2IP.S8.S32.SAT R138, R145, R144, R33 ;  /* 0x00000090918a7239 */ /* 0x000fe40000001421 */
[----:B------:R-:W-:Y:S02]  /*a860*/  I2IP.S8.S32.SAT R34, R95, R94, RZ ;  /* 0x0000005e5f227239 */ /* 0x000fe400000014ff */
[----:B------:R-:W-:Y:S01]  /*a870*/  I2IP.S8.S32.SAT R33, R99, R98, RZ ;  /* 0x0000006263217239 */ /* 0x000fe200000014ff */
[----:B------:R-:W-:Y:S01]  /*a880*/  STS.128 [R154+0x9100], R136 ;  /* 0x009100889a007388 */ /* 0x000fe20000000c00 */
[----:B------:R-:W-:Y:S02]  /*a890*/  I2IP.S8.S32.SAT R91, R101, R100, R32 ;  /* 0x00000064655b7239 */ /* 0x000fe40000001420 */
[----:B------:R-:W-:Y:S02]  /*a8a0*/  I2IP.S8.S32.SAT R32, R119, R118, RZ ;  /* 0x0000007677207239 */ /* 0x000fe400000014ff */
[----:B------:R-:W-:Y:S02]  /*a8b0*/  I2IP.S8.S32.SAT R89, R93, R92, R34 ;  /* 0x0000005c5d597239 */ /* 0x000fe40000001422 */
[----:B------:R-:W-:Y:S02]  /*a8c0*/  I2IP.S8.S32.SAT R90, R97, R96, R33 ;  /* 0x00000060615a7239 */ /* 0x000fe40000001421 */
[----:B------:R-:W-:Y:S02]  /*a8d0*/  I2IP.S8.S32.SAT R92, R107, R106, RZ ;  /* 0x0000006a6b5c7239 */ /* 0x000fe400000014ff */
[----:B------:R-:W-:Y:S01]  /*a8e0*/  I2IP.S8.S32.SAT R33, R115, R114, RZ ;  /* 0x0000007273217239 */ /* 0x000fe200000014ff */
[----:B------:R-:W-:Y:S01]  /*a8f0*/  STS.128 [R187+UR4+0xa100], R88 ;  /* 0x00a10058bb007988 */ /* 0x000fe20008000c04 */
[----:B------:R-:W-:Y:S02]  /*a900*/  I2IP.S8.S32.SAT R107, R117, R116, R32 ;  /* 0x00000074756b7239 */ /* 0x000fe40000001420 */
[----:B------:R-:W-:Y:S02]  /*a910*/  SHF.R.S32.HI R32, RZ, 0x18, R165 ;  /* 0x00000018ff207819 */ /* 0x000fe400000114a5 */
[----:B------:R-:W-:Y:S02]  /*a920*/  I2IP.S8.S32.SAT R106, R113, R112, R33 ;  /* 0x00000070716a7239 */ /* 0x000fe40000001421 */
[----:B------:R-:W-:Y:S01]  /*a930*/  I2IP.S8.S32.SAT R33, R59, R58, RZ ;  /* 0x0000003a3b217239 */ /* 0x000fe200000014ff */
[-C--:B------:R-:W-:Y:S01]  /*a940*/  IMAD R74, R32, R219.reuse, R74 ;  /* 0x000000db204a7224 */ /* 0x080fe200078e024a */
[----:B------:R-:W-:Y:S01]  /*a950*/  I2IP.S8.S32.SAT R34, R111, R110, RZ ;  /* 0x0000006e6f227239 */ /* 0x000fe200000014ff */
[-C--:B------:R-:W-:Y:S01]  /*a960*/  IMAD R75, R208, R219.reuse, R75 ;  /* 0x000000dbd04b7224 */ /* 0x080fe200078e024b */
[----:B------:R-:W-:Y:S02]  /*a970*/  MOV R32, R164 ;  /* 0x000000a400207202 */ /* 0x000fe40000000f00 */
[----:B------:R-:W-:Y:S02]  /*a980*/  I2IP.S8.S32.SAT R56, R57, R56, R33 ;  /* 0x0000003839387239 */ /* 0x000fe40000001421 */
[----:B------:R-:W-:Y:S01]  /*a990*/  I2IP.S8.S32.SAT R104, R105, R104, R92 ;  /* 0x0000006869687239 */ /* 0x000fe2000000145c */
[-C--:B------:R-:W-:Y:S01]  /*a9a0*/  IMAD R76, R32, R219.reuse, R76 ;  /* 0x000000db204c7224 */ /* 0x080fe200078e024c */
[----:B------:R-:W-:Y:S02]  /*a9b0*/  SHF.R.S32.HI R33, RZ, 0x18, R179 ;  /* 0x00000018ff217819 */ /* 0x000fe400000114b3 */
[----:B------:R-:W-:Y:S02]  /*a9c0*/  I2IP.S8.S32.SAT R105, R109, R108, R34 ;  /* 0x0000006c6d697239 */ /* 0x000fe40000001422 */
[----:B------:R-:W-:Y:S01]  /*a9d0*/  SHF.R.S32.HI R34, RZ, 0x18, R178 ;  /* 0x00000018ff227819 */ /* 0x000fe200000114b2 */
[----:B------:R-:W-:Y:S01]  /*a9e0*/  IMAD R77, R33, R219, R77 ;  /* 0x000000db214d7224 */ /* 0x000fe200078e024d */
[----:B------:R-:W-:Y:S01]  /*a9f0*/  MOV R32, R175 ;  /* 0x000000af00207202 */ /* 0x000fe20000000f00 */
[----:B------:R-:W-:Y:S01]  /*aa00*/  STS.128 [R154+0xa100], R104 ;  /* 0x00a100689a007388 */ /* 0x000fe20000000c00 */
[----:B------:R-:W-:Y:S01]  /*aa10*/  SHF.R.S32.HI R33, RZ, 0x18, R174 ;  /* 0x00000018ff217819 */ /* 0x000fe200000114ae */
[-C--:B------:R-:W-:Y:S01]  /*aa20*/  IMAD R78, R34, R219.reuse, R78 ;  /* 0x000000db224e7224 */ /* 0x080fe200078e024e */
[----:B------:R-:W-:Y:S01]  /*aa30*/  SHF.R.S32.HI R34, RZ, 0x18, R167 ;  /* 0x00000018ff227819 */ /* 0x000fe200000114a7 */
[-C--:B------:R-:W-:Y:S01]  /*aa40*/  IMAD R79, R209, R219.reuse, R79 ;  /* 0x000000dbd14f7224 */ /* 0x080fe200078e024f */
[----:B------:R-:W-:Y:S01]  /*aa50*/  I2IP.S8.S32.SAT R58, R67, R66, RZ ;  /* 0x00000042433a7239 */ /* 0x000fe200000014ff */
[-C--:B------:R-:W-:Y:S01]  /*aa60*/  IMAD R80, R32, R219.reuse, R80 ;  /* 0x000000db20507224 */ /* 0x080fe200078e0250 */
[----:B------:R-:W-:Y:S01]  /*aa70*/  MOV R32, R166 ;  /* 0x000000a600207202 */ /* 0x000fe20000000f00 */
[-C--:B------:R-:W-:Y:S01]  /*aa80*/  IMAD R81, R33, R219.reuse, R81 ;  /* 0x000000db21517224 */ /* 0x080fe200078e0251 */
[----:B------:R-:W-:Y:S01]  /*aa90*/  SHF.R.S32.HI R33, RZ, 0x18, R161 ;  /* 0x00000018ff217819 */ /* 0x000fe200000114a1 */
[-C--:B------:R-:W-:Y:S01]  /*aaa0*/  IMAD R82, R34, R219.reuse, R82 ;  /* 0x000000db22527224 */ /* 0x080fe200078e0252 */
[----:B------:R-:W-:Y:S01]  /*aab0*/  SHF.R.S32.HI R34, RZ, 0x18, R160 ;  /* 0x00000018ff227819 */ /* 0x000fe200000114a0 */
[-C--:B------:R-:W-:Y:S01]  /*aac0*/  IMAD R83, R210, R219.reuse, R83 ;  /* 0x000000dbd2537224 */ /* 0x080fe200078e0253 */
[----:B------:R-:W-:Y:S01]  /*aad0*/  I2IP.S8.S32.SAT R59, R71, R70, RZ ;  /* 0x00000046473b7239 */ /* 0x000fe200000014ff */
[----:B------:R-:W-:Y:S01]  /*aae0*/  IMAD R84, R32, R219, R84 ;  /* 0x000000db20547224 */ /* 0x000fe200078e0254 */
[----:B------:R-:W-:Y:S01]  /*aaf0*/  MOV R32, R247 ;  /* 0x000000f700207202 */ /* 0x000fe20000000f00 */
[-C--:B------:R-:W-:Y:S01]  /*ab00*/  IMAD R85, R33, R219.reuse, R85 ;  /* 0x000000db21557224 */ /* 0x080fe200078e0255 */
[----:B------:R-:W-:Y:S01]  /*ab10*/  I2IP.S8.S32.SAT R57, R61, R60, R62 ;  /* 0x0000003c3d397239 */ /* 0x000fe2000000143e */
[-C--:B------:R-:W-:Y:S01]  /*ab20*/  IMAD R86, R34, R219.reuse, R86 ;  /* 0x000000db22567224 */ /* 0x080fe200078e0256 */
[----:B------:R-:W-:Y:S01]  /*ab30*/  I2IP.S8.S32.SAT R58, R65, R64, R58 ;  /* 0x00000040413a7239 */ /* 0x000fe2000000143a */
[-C--:B------:R-:W-:Y:S01]  /*ab40*/  IMAD R87, R211, R219.reuse, R87 ;  /* 0x000000dbd3577224 */ /* 0x080fe200078e0257 */
[----:B------:R-:W-:Y:S01]  /*ab50*/  I2IP.S8.S32.SAT R59, R69, R68, R59 ;  /* 0x00000044453b7239 */ /* 0x000fe2000000143b */
[-C--:B------:R-:W-:Y:S01]  /*ab60*/  IMAD R193, R32, R219.reuse, R193 ;  /* 0x000000db20c17224 */ /* 0x080fe200078e02c1 */
[----:B------:R-:W-:Y:S01]  /*ab70*/  SHF.R.S32.HI R33, RZ, 0x18, R248 ;  /* 0x00000018ff217819 */ /* 0x000fe200000114f8 */
[----:B------:R-:W-:Y:S01]  /*ab80*/  IMAD.MOV.U32 R32, RZ, RZ, R250 ;  /* 0x000000ffff207224 */ /* 0x000fe200078e00fa */
[----:B------:R-:W-:Y:S01]  /*ab90*/  SHF.R.S32.HI R34, RZ, 0x18, R249 ;  /* 0x00000018ff227819 */ /* 0x000fe200000114f9 */
[----:B------:R1:W-:Y:S01]  /*aba0*/  STS.128 [R187+UR4+0xb100], R56 ;  /* 0x00b10038bb007988 */ /* 0x0003e20008000c04 */
[----:B------:R-:W-:Y:S01]  /*abb0*/  I2IP.S8.S32.SAT R74, R75, R74, RZ ;  /* 0x0000004a4b4a7239 */ /* 0x000fe200000014ff */
[-C--:B------:R-:W-:Y:S01]  /*abc0*/  IMAD R194, R33, R219.reuse, R194 ;  /* 0x000000db21c27224 */ /* 0x080fe200078e02c2 */
[----:B------:R-:W-:Y:S01]  /*abd0*/  SHF.R.S32.HI R33, RZ, 0x18, R251 ;  /* 0x00000018ff217819 */ /* 0x000fe200000114fb */
[-C--:B------:R-:W-:Y:S01]  /*abe0*/  IMAD R195, R34, R219.reuse, R195 ;  /* 0x000000db22c37224 */ /* 0x080fe200078e02c3 */
[----:B------:R-:W-:Y:S01]  /*abf0*/  SHF.R.S32.HI R34, RZ, 0x18, R252 ;  /* 0x00000018ff227819 */ /* 0x000fe200000114fc */
[-C--:B------:R-:W-:Y:S01]  /*ac00*/  IMAD R196, R212, R219.reuse, R196 ;  /* 0x000000dbd4c47224 */ /* 0x080fe200078e02c4 */
[----:B------:R-:W-:Y:S01]  /*ac10*/  I2IP.S8.S32.SAT R72, R73, R72, R74 ;  /* 0x0000004849487239 */ /* 0x000fe2000000144a */
[----:B------:R-:W-:Y:S01]  /*ac20*/  IMAD R197, R32, R219, R197 ;  /* 0x000000db20c57224 */ /* 0x000fe200078e02c5 */
[----:B------:R-:W-:Y:S01]  /*ac30*/  MOV R32, R163 ;  /* 0x000000a300207202 */ /* 0x000fe20000000f00 */
[-C--:B------:R-:W-:Y:S01]  /*ac40*/  IMAD R198, R33, R219.reuse, R198 ;  /* 0x000000db21c67224 */ /* 0x080fe200078e02c6 */
[----:B------:R-:W-:Y:S01]  /*ac50*/  SHF.R.S32.HI R33, RZ, 0x18, R162 ;  /* 0x00000018ff217819 */ /* 0x000fe200000114a2 */
[-C--:B------:R-:W-:Y:S01]  /*ac60*/  IMAD R199, R34, R219.reuse, R199 ;  /* 0x000000db22c77224 */ /* 0x080fe200078e02c7 */
[----:B------:R-:W-:Y:S01]  /*ac70*/  SHF.R.S32.HI R34, RZ, 0x18, R155 ;  /* 0x00000018ff227819 */ /* 0x000fe2000001149b */
[-C--:B------:R-:W-:Y:S02]  /*ac80*/  IMAD R200, R213, R219.reuse, R200 ;  /* 0x000000dbd5c87224 */ /* 0x080fe400078e02c8 */
[-C--:B------:R-:W-:Y:S01]  /*ac90*/  IMAD R201, R32, R219.reuse, R201 ;  /* 0x000000db20c97224 */ /* 0x080fe200078e02c9 */
[----:B------:R-:W-:Y:S01]  /*aca0*/  MOV R32, R192 ;  /* 0x000000c000207202 */ /* 0x000fe20000000f00 */
[-C--:B------:R-:W-:Y:S01]  /*acb0*/  IMAD R202, R33, R219.reuse, R202 ;  /* 0x000000db21ca7224 */ /* 0x080fe200078e02ca */
[----:B------:R-:W-:Y:S01]  /*acc0*/  SHF.R.S32.HI R33, RZ, 0x18, R186 ;  /* 0x00000018ff217819 */ /* 0x000fe200000114ba */
[-C--:B------:R-:W-:Y:S01]  /*acd0*/  IMAD R203, R34, R219.reuse, R203 ;  /* 0x000000db22cb7224 */ /* 0x080fe200078e02cb */
[----:B------:R-:W-:Y:S01]  /*ace0*/  SHF.R.S32.HI R34, RZ, 0x18, R185 ;  /* 0x00000018ff227819 */ /* 0x000fe200000114b9 */
[-C--:B------:R-:W-:Y:S02]  /*acf0*/  IMAD R204, R214, R219.reuse, R204 ;  /* 0x000000dbd6cc7224 */ /* 0x080fe400078e02cc */
[----:B------:R-:W-:Y:S01]  /*ad00*/  IMAD R36, R32, R219, R36 ;  /* 0x000000db20247224 */ /* 0x000fe200078e0224 */
[----:B------:R-:W-:Y:S01]  /*ad10*/  MOV R32, R223 ;  /* 0x000000df00207202 */ /* 0x000fe20000000f00 */
[-C--:B------:R-:W-:Y:S01]  /*ad20*/  IMAD R37, R33, R219.reuse, R37 ;  /* 0x000000db21257224 */ /* 0x080fe200078e0225 */
[----:B------:R-:W-:Y:S01]  /*ad30*/  SHF.R.S32.HI R33, RZ, 0x18, R224 ;  /* 0x00000018ff217819 */ /* 0x000fe200000114e0 */
[-C--:B------:R-:W-:Y:S01]  /*ad40*/  IMAD R38, R34, R219.reuse, R38 ;  /* 0x000000db22267224 */ /* 0x080fe200078e0226 */
[----:B------:R-:W-:Y:S01]  /*ad50*/  SHF.R.S32.HI R34, RZ, 0x18, R225 ;  /* 0x00000018ff227819 */ /* 0x000fe200000114e1 */
[-C--:B------:R-:W-:Y:S01]  /*ad60*/  IMAD R39, R215, R219.reuse, R39 ;  /* 0x000000dbd7277224 */ /* 0x080fe200078e0227 */
[----:B-1----:R-:W-:Y:S01]  /*ad70*/  I2IP.S8.S32.SAT R56, R79, R78, RZ ;  /* 0x0000004e4f387239 */ /* 0x002fe200000014ff */
[-C--:B------:R-:W-:Y:S01]  /*ad80*/  IMAD R40, R32, R219.reuse, R40 ;  /* 0x000000db20287224 */ /* 0x080fe200078e0228 */
[----:B------:R-:W-:Y:S01]  /*ad90*/  MOV R32, R226 ;  /* 0x000000e200207202 */ /* 0x000fe20000000f00 */
[-C--:B------:R-:W-:Y:S01]  /*ada0*/  IMAD R41, R33, R219.reuse, R41 ;  /* 0x000000db21297224 */ /* 0x080fe200078e0229 */
[----:B------:R-:W-:Y:S01]  /*adb0*/  I2IP.S8.S32.SAT R73, R77, R76, R56 ;  /* 0x0000004c4d497239 */ /* 0x000fe20000001438 */
[-C--:B------:R-:W-:Y:S01]  /*adc0*/  IMAD R42, R34, R219.reuse, R42 ;  /* 0x000000db222a7224 */ /* 0x080fe200078e022a */
[----:B------:R-:W-:Y:S01]  /*add0*/  SHF.R.S32.HI R33, RZ, 0x18, R227 ;  /* 0x00000018ff217819 */ /* 0x000fe200000114e3 */
[-C--:B------:R-:W-:Y:S01]  /*ade0*/  IMAD R43, R205, R219.reuse, R43 ;  /* 0x000000dbcd2b7224 */ /* 0x080fe200078e022b */
[----:B------:R-:W-:Y:S01]  /*adf0*/  I2IP.S8.S32.SAT R56, R83, R82, RZ ;  /* 0x0000005253387239 */ /* 0x000fe200000014ff */
[-C--:B------:R-:W-:Y:S01]  /*ae00*/  IMAD R44, R32, R219.reuse, R44 ;  /* 0x000000db202c7224 */ /* 0x080fe200078e022c */
[----:B------:R-:W-:Y:S01]  /*ae10*/  SHF.R.S32.HI R34, RZ, 0x18, R229 ;  /* 0x00000018ff227819 */ /* 0x000fe200000114e5 */
[-C--:B------:R-:W-:Y:S01]  /*ae20*/  IMAD R45, R33, R219.reuse, R45 ;  /* 0x000000db212d7224 */ /* 0x080fe200078e022d */
[----:B------:R-:W-:Y:S01]  /*ae30*/  I2IP.S8.S32.SAT R74, R81, R80, R56 ;  /* 0x00000050514a7239 */ /* 0x000fe20000001438 */
[----:B------:R-:W-:Y:S01]  /*ae40*/  IMAD.MOV.U32 R32, RZ, RZ, R232 ;  /* 0x000000ffff207224 */ /* 0x000fe200078e00e8 */
[----:B------:R-:W-:Y:S01]  /*ae50*/  I2IP.S8.S32.SAT R56, R87, R86, RZ ;  /* 0x0000005657387239 */ /* 0x000fe200000014ff */
[-C--:B------:R-:W-:Y:S01]  /*ae60*/  IMAD R46, R34, R219.reuse, R46 ;  /* 0x000000db222e7224 */ /* 0x080fe200078e022e */
[----:B------:R-:W-:Y:S01]  /*ae70*/  SHF.R.S32.HI R33, RZ, 0x18, R233 ;  /* 0x00000018ff217819 */ /* 0x000fe200000114e9 */
[-C--:B------:R-:W-:Y:S01]  /*ae80*/  IMAD R47, R206, R219.reuse, R47 ;  /* 0x000000dbce2f7224 */ /* 0x080fe200078e022f */
[----:B------:R-:W-:Y:S01]  /*ae90*/  I2IP.S8.S32.SAT R75, R85, R84, R56 ;  /* 0x00000054554b7239 */ /* 0x000fe20000001438 */
[-C--:B------:R-:W-:Y:S01]  /*aea0*/  IMAD R48, R32, R219.reuse, R48 ;  /* 0x000000db20307224 */ /* 0x080fe200078e0230 */
[----:B------:R-:W-:Y:S01]  /*aeb0*/  SHF.R.S32.HI R34, RZ, 0x18, R235 ;  /* 0x00000018ff227819 */ /* 0x000fe200000114eb */
[----:B------:R-:W-:Y:S01]  /*aec0*/  IMAD R49, R33, R219, R49 ;  /* 0x000000db21317224 */ /* 0x000fe200078e0231 */
[----:B------:R-:W-:Y:S01]  /*aed0*/  I2IP.S8.S32.SAT R56, R196, R195, RZ ;  /* 0x000000c3c4387239 */ /* 0x000fe200000014ff */
[----:B------:R1:W-:Y:S01]  /*aee0*/  STS.128 [R154+0xb100], R72 ;  /* 0x00b100489a007388 */ /* 0x0003e20000000c00 */
[----:B------:R-:W-:Y:S01]  /*aef0*/  I2IP.S8.S32.SAT R38, R39, R38, RZ ;  /* 0x0000002627267239 */ /* 0x000fe200000014ff */
[-C--:B------:R-:W-:Y:S01]  /*af00*/  IMAD R50, R34, R219.reuse, R50 ;  /* 0x000000db22327224 */ /* 0x080fe200078e0232 */
[----:B------:R-:W-:Y:S01]  /*af10*/  MOV R32, R238 ;  /* 0x000000ee00207202 */ /* 0x000fe20000000f00 */
[----:B------:R-:W-:Y:S01]  /*af20*/  IMAD R51, R207, R219, R51 ;  /* 0x000000dbcf337224 */ /* 0x000fe200078e0233 */
[----:B------:R-:W-:Y:S02]  /*af30*/  I2IP.S8.S32.SAT R196, R194, R193, R56 ;  /* 0x000000c1c2c47239 */ /* 0x000fe40000001438 */
[----:B------:R-:W-:Y:S01]  /*af40*/  I2IP.S8.S32.SAT R56, R200, R199, RZ ;  /* 0x000000c7c8387239 */ /* 0x000fe200000014ff */
[-C--:B------:R-:W-:Y:S01]  /*af50*/  IMAD R52, R32, R219.reuse, R52 ;  /* 0x000000db20347224 */ /* 0x080fe200078e0234 */
[----:B------:R-:W-:Y:S02]  /*af60*/  SHF.R.S32.HI R33, RZ, 0x18, R239 ;  /* 0x00000018ff217819 */ /* 0x000fe400000114ef */
[----:B------:R-:W-:Y:S02]  /*af70*/  I2IP.S8.S32.SAT R199, R37, R36, R38 ;  /* 0x0000002425c77239 */ /* 0x000fe40000001426 */
[----:B------:R-:W-:Y:S01]  /*af80*/  I2IP.S8.S32.SAT R36, R43, R42, RZ ;  /* 0x0000002a2b247239 */ /* 0x000fe200000014ff */
[-C--:B------:R-:W-:Y:S01]  /*af90*/  IMAD R53, R33, R219.reuse, R53 ;  /* 0x000000db21357224 */ /* 0x080fe200078e0235 */
[----:B------:R-:W-:Y:S02]  /*afa0*/  SHF.R.S32.HI R34, RZ, 0x18, R241 ;  /* 0x00000018ff227819 */ /* 0x000fe400000114f1 */
[----:B------:R-:W-:Y:S02]  /*afb0*/  I2IP.S8.S32.SAT R40, R41, R40, R36 ;  /* 0x0000002829287239 */ /* 0x000fe40000001424 */
[----:B------:R-:W-:Y:S01]  /*afc0*/  MOV R32, R228 ;  /* 0x000000e400207202 */ /* 0x000fe20000000f00 */
[-C--:B------:R-:W-:Y:S01]  /*afd0*/  IMAD R54, R34, R219.reuse, R54 ;  /* 0x000000db22367224 */ /* 0x080fe200078e0236 */
[----:B------:R-:W-:Y:S01]  /*afe0*/  I2IP.S8.S32.SAT R36, R47, R46, RZ ;  /* 0x0000002e2f247239 */ /* 0x000fe200000014ff */
[-C--:B------:R-:W-:Y:S01]  /*aff0*/  IMAD R55, R218, R219.reuse, R55 ;  /* 0x000000dbda377224 */ /* 0x080fe200078e0237 */
[----:B------:R-:W-:Y:S01]  /*b000*/  SHF.R.S32.HI R33, RZ, 0x18, R230 ;  /* 0x00000018ff217819 */ /* 0x000fe200000114e6 */
[-C--:B------:R-:W-:Y:S01]  /*b010*/  IMAD R0, R32, R219.reuse, R0 ;  /* 0x000000db20007224 */ /* 0x080fe200078e0200 */
[----:B------:R-:W-:Y:S02]  /*b020*/  SHF.R.S32.HI R34, RZ, 0x18, R231 ;  /* 0x00000018ff227819 */ /* 0x000fe400000114e7 */
[----:B------:R-:W-:Y:S01]  /*b030*/  I2IP.S8.S32.SAT R41, R45, R44, R36 ;  /* 0x0000002c2d297239 */ /* 0x000fe20000001424 */
[-C--:B------:R-:W-:Y:S01]  /*b040*/  IMAD R2, R33, R219.reuse, R2 ;  /* 0x000000db21027224 */ /* 0x080fe200078e0202 */
[----:B------:R-:W-:Y:S01]  /*b050*/  I2IP.S8.S32.SAT R36, R51, R50, RZ ;  /* 0x0000003233247239 */ /* 0x000fe200000014ff */
[-C--:B------:R-:W-:Y:S01]  /*b060*/  IMAD R3, R34, R219.reuse, R3 ;  /* 0x000000db22037224 */ /* 0x080fe200078e0203 */
[----:B------:R-:W-:Y:S01]  /*b070*/  MOV R32, R234 ;  /* 0x000000ea00207202 */ /* 0x000fe20000000f00 */
[-C--:B------:R-:W-:Y:S01]  /*b080*/  IMAD R7, R184, R219.reuse, R7 ;  /* 0x000000dbb8077224 */ /* 0x080fe200078e0207 */
[----:B------:R-:W-:Y:S02]  /*b090*/  I2IP.S8.S32.SAT R42, R49, R48, R36 ;  /* 0x00000030312a7239 */ /* 0x000fe40000001424 */
[----:B------:R-:W-:Y:S01]  /*b0a0*/  I2IP.S8.S32.SAT R36, R55, R54, RZ ;  /* 0x0000003637247239 */ /* 0x000fe200000014ff */
[-C--:B------:R-:W-:Y:S01]  /*b0b0*/  IMAD R4, R32, R219.reuse, R4 ;  /* 0x000000db20047224 */ /* 0x080fe200078e0204 */
[----:B------:R-:W-:Y:S02]  /*b0c0*/  SHF.R.S32.HI R33, RZ, 0x18, R236 ;  /* 0x00000018ff217819 */ /* 0x000fe400000114ec */
[----:B------:R-:W-:Y:S02]  /*b0d0*/  SHF.R.S32.HI R34, RZ, 0x18, R237 ;  /* 0x00000018ff227819 */ /* 0x000fe400000114ed */
[----:B------:R-:W-:Y:S01]  /*b0e0*/  I2IP.S8.S32.SAT R43, R53, R52, R36 ;  /* 0x00000034352b7239 */ /* 0x000fe20000001424 */
[----:B------:R-:W-:Y:S01]  /*b0f0*/  IMAD R5, R33, R219, R5 ;  /* 0x000000db21057224 */ /* 0x000fe200078e0205 */
[----:B------:R-:W-:Y:S01]  /*b100*/  I2IP.S8.S32.SAT R36, R7, R3, RZ ;  /* 0x0000000307247239 */ /* 0x000fe200000014ff */
[-C--:B------:R-:W-:Y:S01]  /*b110*/  IMAD R6, R34, R219.reuse, R6 ;  /* 0x000000db22067224 */ /* 0x080fe200078e0206 */
[----:B------:R-:W-:Y:S01]  /*b120*/  MOV R3, R240 ;  /* 0x000000f000037202 */ /* 0x000fe20000000f00 */
[-C--:B------:R-:W-:Y:S01]  /*b130*/  IMAD R11, R220, R219.reuse, R11 ;  /* 0x000000dbdc0b7224 */ /* 0x080fe200078e020b */
[----:B------:R-:W-:Y:S02]  /*b140*/  SHF.R.S32.HI R7, RZ, 0x18, R242 ;  /* 0x00000018ff077819 */ /* 0x000fe400000114f2 */
[----:B------:R-:W-:Y:S01]  /*b150*/  SHF.R.S32.HI R32, RZ, 0x18, R243 ;  /* 0x00000018ff207819 */ /* 0x000fe200000114f3 */
[-C--:B------:R-:W-:Y:S01]  /*b160*/  IMAD R8, R3, R219.reuse, R8 ;  /* 0x000000db03087224 */ /* 0x080fe200078e0208 */
[----:B------:R-:W-:Y:S01]  /*b170*/  I2IP.S8.S32.SAT R36, R2, R0, R36 ;  /* 0x0000000002247239 */ /* 0x000fe20000001424 */
[-C--:B------:R-:W-:Y:S01]  /*b180*/  IMAD R9, R7, R219.reuse, R9 ;  /* 0x000000db07097224 */ /* 0x080fe200078e0209 */
[----:B------:R-:W-:Y:S01]  /*b190*/  SHF.R.S32.HI R2, RZ, 0x18, R245 ;  /* 0x00000018ff027819 */ /* 0x000fe200000114f5 */
[----:B------:R-:W-:Y:S01]  /*b1a0*/  IMAD R10, R32, R219, R10 ;  /* 0x000000db200a7224 */ /* 0x000fe200078e020a */
[----:B------:R-:W-:Y:S01]  /*b1b0*/  SHF.R.S32.HI R3, RZ, 0x18, R246 ;  /* 0x00000018ff037819 */ /* 0x000fe200000114f6 */
[----:B------:R-:W-:Y:S01]  /*b1c0*/  IMAD.MOV.U32 R0, RZ, RZ, R244 ;  /* 0x000000ffff007224 */ /* 0x000fe200078e00f4 */
[----:B------:R-:W-:Y:S01]  /*b1d0*/  I2IP.S8.S32.SAT R197, R198, R197, R56 ;  /* 0x000000c5c6c57239 */ /* 0x000fe20000001438 */
[----:B------:R-:W-:Y:S01]  /*b1e0*/  IMAD R15, R221, R219, R15 ;  /* 0x000000dbdd0f7224 */ /* 0x000fe200078e020f */
        /* <DEDUP_REMOVED lines=12> */
[----:B------:R-:W-:Y:S01]  /*b2b0*/  SHF.R.S32.HI R2, RZ, 0x18, R128 ;  /* 0x00000018ff027819 */ /* 0x000fe20000011480 */
[-C--:B------:R-:W-:Y:S01]  /*b2c0*/  IMAD R18, R3, R219.reuse, R18 ;  /* 0x000000db03127224 */ /* 0x080fe200078e0212 */
[----:B------:R-:W-:Y:S01]  /*b2d0*/  SHF.R.S32.HI R3, RZ, 0x18, R129 ;  /* 0x00000018ff037819 */ /* 0x000fe20000011481 */
[----:B------:R-:W-:Y:S01]  /*b2e0*/  IMAD R23, R120, R219, R23 ;  /* 0x000000db78177224 */ /* 0x000fe200078e0217 */
[----:B------:R-:W-:Y:S01]  /*b2f0*/  I2IP.S8.S32.SAT R198, R202, R201, R56 ;  /* 0x000000c9cac67239 */ /* 0x000fe20000001438 */
[-C--:B------:R-:W-:Y:S01]  /*b300*/  IMAD R20, R0, R219.reuse, R20 ;  /* 0x000000db00147224 */ /* 0x080fe200078e0214 */
[----:B------:R-:W-:Y:S01]  /*b310*/  MOV R0, R130 ;  /* 0x0000008200007202 */ /* 0x000fe20000000f00 */
[-C--:B------:R-:W-:Y:S01]  /*b320*/  IMAD R21, R2, R219.reuse, R21 ;  /* 0x000000db02157224 */ /* 0x080fe200078e0215 */
[----:B------:R-:W-:Y:S01]  /*b330*/  SHF.R.S32.HI R2, RZ, 0x18, R131 ;  /* 0x00000018ff027819 */ /* 0x000fe20000011483 */
[----:B------:R1:W-:Y:S01]  /*b340*/  STS.128 [R187+UR4+0xc100], R196 ;  /* 0x00c100c4bb007988 */ /* 0x0003e20008000c04 */
[-C--:B------:R-:W-:Y:S01]  /*b350*/  IMAD R22, R3, R219.reuse, R22 ;  /* 0x000000db03167224 */ /* 0x080fe200078e0216 */
[----:B------:R-:W-:Y:S01]  /*b360*/  I2IP.S8.S32.SAT R37, R5, R4, R6 ;  /* 0x0000000405257239 */ /* 0x000fe20000001406 */
[-C--:B------:R-:W-:Y:S01]  /*b370*/  IMAD R27, R121, R219.reuse, R27 ;  /* 0x000000db791b7224 */ /* 0x080fe200078e021b */
[----:B------:R-:W-:Y:S01]  /*b380*/  I2IP.S8.S32.SAT R4, R15, R10, RZ ;  /* 0x0000000a0f047239 */ /* 0x000fe200000014ff */
[-C--:B------:R-:W-:Y:S01]  /*b390*/  IMAD R24, R0, R219.reuse, R24 ;  /* 0x000000db00187224 */ /* 0x080fe200078e0218 */
[----:B------:R-:W-:Y:S01]  /*b3a0*/  SHF.R.S32.HI R0, RZ, 0x18, R134 ;  /* 0x00000018ff007819 */ /* 0x000fe20000011486 */
[----:B------:R-:W-:Y:S01]  /*b3b0*/  IMAD R25, R2, R219, R25 ;  /* 0x000000db02197224 */ /* 0x000fe200078e0219 */
[----:B------:R1:W-:Y:S01]  /*b3c0*/  STS.128 [R154+0xc100], R40 ;  /* 0x00c100289a007388 */ /* 0x0003e20000000c00 */
[----:B------:R-:W-:Y:S02]  /*b3d0*/  MOV R2, R135 ;  /* 0x0000008700027202 */ /* 0x000fe40000000f00 */
[-C--:B------:R-:W-:Y:S01]  /*b3e0*/  IMAD R26, R0, R219.reuse, R26 ;  /* 0x000000db001a7224 */ /* 0x080fe200078e021a */
[----:B------:R-:W-:Y:S01]  /*b3f0*/  SHF.R.S32.HI R3, RZ, 0x18, R152 ;  /* 0x00000018ff037819 */ /* 0x000fe20000011498 */
[-C--:B------:R-:W-:Y:S01]  /*b400*/  IMAD R31, R122, R219.reuse, R31 ;  /* 0x000000db7a1f7224 */ /* 0x080fe200078e021f */
[----:B------:R-:W-:Y:S01]  /*b410*/  I2IP.S8.S32.SAT R38, R9, R8, R4 ;  /* 0x0000000809267239 */ /* 0x000fe20000001404 */
[-C--:B------:R-:W-:Y:S01]  /*b420*/  IMAD R28, R2, R219.reuse, R28 ;  /* 0x000000db021c7224 */ /* 0x080fe200078e021c */
[----:B------:R-:W-:Y:S01]  /*b430*/  SHF.R.S32.HI R4, RZ, 0x18, R153 ;  /* 0x00000018ff047819 */ /* 0x000fe20000011499 */
[-C--:B------:R-:W-:Y:S01]  /*b440*/  IMAD R29, R3, R219.reuse, R29 ;  /* 0x000000db031d7224 */ /* 0x080fe200078e021d */
[----:B------:R-:W-:Y:S02]  /*b450*/  I2IP.S8.S32.SAT R5, R19, R14, RZ ;  /* 0x0000000e13057239 */ /* 0x000fe400000014ff */
[----:B------:R-:W-:Y:S01]  /*b460*/  I2IP.S8.S32.SAT R3, R27, R22, RZ ;  /* 0x000000161b037239 */ /* 0x000fe200000014ff */
[-C--:B------:R-:W-:Y:S01]  /*b470*/  IMAD R30, R4, R219.reuse, R30 ;  /* 0x000000db041e7224 */ /* 0x080fe200078e021e */
[----:B------:R-:W-:Y:S01]  /*b480*/  I2IP.S8.S32.SAT R39, R13, R12, R5 ;  /* 0x0000000c0d277239 */ /* 0x000fe20000001405 */
[----:B------:R-:W-:Y:S01]  /*b490*/  IMAD R35, R123, R219, R35 ;  /* 0x000000db7b237224 */ /* 0x000fe200078e0223 */
[----:B------:R-:W-:Y:S02]  /*b4a0*/  I2IP.S8.S32.SAT R4, R23, R18, RZ ;  /* 0x0000001217047239 */ /* 0x000fe400000014ff */
[----:B------:R-:W-:Y:S01]  /*b4b0*/  I2IP.S8.S32.SAT R2, R31, R26, RZ ;  /* 0x0000001a1f027239 */ /* 0x000fe200000014ff */
[----:B------:R1:W-:Y:S01]  /*b4c0*/  STS.128 [R187+UR4+0xd100], R36 ;  /* 0x00d10024bb007988 */ /* 0x0003e20008000c04 */
[----:B------:R-:W-:Y:S02]  /*b4d0*/  I2IP.S8.S32.SAT R0, R35, R30, RZ ;  /* 0x0000001e23007239 */ /* 0x000fe400000014ff */
[----:B------:R-:W-:Y:S02]  /*b4e0*/  I2IP.S8.S32.SAT R16, R17, R16, R4 ;  /* 0x0000001011107239 */ /* 0x000fe40000001404 */
[----:B------:R-:W-:Y:S02]  /*b4f0*/  I2IP.S8.S32.SAT R17, R21, R20, R3 ;  /* 0x0000001415117239 */ /* 0x000fe40000001403 */
[----:B------:R-:W-:Y:S02]  /*b500*/  I2IP.S8.S32.SAT R18, R25, R24, R2 ;  /* 0x0000001819127239 */ /* 0x000fe40000001402 */
[----:B------:R-:W-:Y:S05]  /*b510*/  I2IP.S8.S32.SAT R19, R29, R28, R0 ;  /* 0x0000001c1d137239 */ /* 0x000fea0000001400 */
[----:B------:R1:W-:Y:S01]  /*b520*/  STS.128 [R154+0xd100], R16 ;  /* 0x00d100109a007388 */ /* 0x0003e20000000c00 */
[----:B------:R-:W-:Y:S01]  /*b530*/  @!PT LDS RZ, [RZ] ;  /* 0x00000000fffff984 */ /* 0x000fe20000000800 */
[----:B------:R-:W-:Y:S01]  /*b540*/  @!PT LDS RZ, [RZ] ;  /* 0x00000000fffff984 */ /* 0x000fe20000000800 */
[----:B------:R-:W-:Y:S01]  /*b550*/  @!PT LDS RZ, [RZ] ;  /* 0x00000000fffff984 */ /* 0x000fe20000000800 */
[----:B------:R-:W-:Y:S01]  /*b560*/  @!PT LDS RZ, [RZ] ;  /* 0x00000000fffff984 */ /* 0x000fe20000000800 */
[----:B------:R2:W-:Y:S07]  /*b570*/  MEMBAR.ALL.CTA ;  /* 0x0000000000007992 */ /* 0x0005ee0000008000 */
[----:B--2---:R-:W2:Y:S02]  /*b580*/  FENCE.VIEW.ASYNC.S ;  /* 0x00000000000073c6 */ /* 0x004ea40000000000 */
[----:B--2---:R-:W-:Y:S06]  /*b590*/  BAR.SYNC.DEFER_BLOCKING 0x1, 0x80 ;  /* 0x0042000000007b1d */ /* 0x004fec0000010000 */
[----:B------:R-:W-:Y:S05]  /*b5a0*/  @P1 BRA `(.L_x_112) ;  /* 0x0000000000a01947 */ /* 0x000fea0003800000 */
[----:B------:R-:W2:Y:S01]  /*b5b0*/  LDCU.64 UR6, c[0x0][0x348] ;  /* 0x00006900ff0677ac */ /* 0x000ea20008000a00 */
[----:B------:R-:W-:Y:S02]  /*b5c0*/  UIMAD UR9, UR47, 0xe0, URZ ;  /* 0x000000e02f0978a4 */ /* 0x000fe4000f8e02ff */
[----:B------:R-:W-:Y:S02]  /*b5d0*/  USHF.L.U32 UR10, UR46, 0x7, URZ ;  /* 0x000000072e0a7899 */ /* 0x000fe400080006ff */
[----:B------:R-:W-:Y:S01]  /*b5e0*/  UIADD3 UR8, UPT, UPT, UR4, 0x7100, URZ ;  /* 0x0000710004087890 */ /* 0x000fe2000fffe0ff */
[----:B------:R-:W-:Y:S01]  /*b5f0*/  UMOV UR11, UR36 ;  /* 0x00000024000b7c82 */ /* 0x000fe20008000000 */
[----:B------:R-:W-:Y:S02]  /*b600*/  UIADD3 UR16, UPT, UPT, UR4, 0x8100, URZ ;  /* 0x0000810004107890 */ /* 0x000fe4000fffe0ff */
[----:B------:R-:W-:Y:S01]  /*b610*/  UIADD3 UR17, UPT, UPT, UR9, 0x20, URZ ;  /* 0x0000002009117890 */ /* 0x000fe2000fffe0ff */
[----:B------:R-:W-:Y:S01]  /*b620*/  UMOV UR19, UR36 ;  /* 0x0000002400137c82 */ /* 0x000fe20008000000 */
[----:B------:R-:W-:Y:S01]  /*b630*/  UMOV UR18, UR10 ;  /* 0x0000000a00127c82 */ /* 0x000fe20008000000 */
[----:B------:R-:W-:Y:S02]  /*b640*/  UIADD3 UR28, UPT, UPT, UR4, 0x9100, URZ ;  /* 0x00009100041c7890 */ /* 0x000fe4000fffe0ff */
[----:B--2---:R-:W-:Y:S02]  /*b650*/  UIADD3 UR6, UP0, UPT, UR6, 0x680, URZ ;  /* 0x0000068006067890 */ /* 0x004fe4000ff1e0ff */
[----:B------:R-:W-:Y:S02]  /*b660*/  UIADD3 UR29, UPT, UPT, UR9, 0x40, URZ ;  /* 0x00000040091d7890 */ /* 0x000fe4000fffe0ff */
[----:B------:R-:W-:Y:S01]  /*b670*/  UIADD3.X UR7, UPT, UPT, URZ, UR7, URZ, UP0, !UPT ;  /* 0x00000007ff077290 */ /* 0x000fe200087fe4ff */
[----:B------:R-:W-:Y:S01]  /*b680*/  UMOV UR31, UR36 ;  /* 0x00000024001f7c82 */ /* 0x000fe20008000000 */
[----:B------:R-:W-:Y:S01]  /*b690*/  UMOV UR30, UR10 ;  /* 0x0000000a001e7c82 */ /* 0x000fe20008000000 */
[----:B------:R-:W-:Y:S02]  /*b6a0*/  UIADD3 UR32, UPT, UPT, UR4, 0xa100, URZ ;  /* 0x0000a10004207890 */ /* 0x000fe4000fffe0ff */
[----:B------:R-:W-:Y:S01]  /*b6b0*/  UIADD3 UR33, UPT, UPT, UR9, 0x60, URZ ;  /* 0x0000006009217890 */ /* 0x000fe2000fffe0ff */
[----:B------:R-:W-:Y:S03]  /*b6c0*/  UMOV UR35, UR36 ;  /* 0x0000002400237c82 */ /* 0x000fe60008000000 */
[----:B------:R2:W-:Y:S01]  /*b6d0*/  UTMASTG.3D [UR8], [UR6] ;  /* 0x00000008060073b5 */ /* 0x0005e20008010000 */
[----:B------:R-:W-:Y:S01]  /*b6e0*/  UMOV UR34, UR10 ;  /* 0x0000000a00227c82 */ /* 0x000fe20008000000 */
[----:B------:R-:W-:Y:S02]  /*b6f0*/  UIADD3 UR24, UPT, UPT, UR4, 0xb100, URZ ;  /* 0x0000b10004187890 */ /* 0x000fe4000fffe0ff */
[----:B------:R-:W-:Y:S01]  /*b700*/  UIADD3 UR25, UPT, UPT, UR9, 0x80, URZ ;  /* 0x0000008009197890 */ /* 0x000fe2000fffe0ff */
[----:B------:R-:W-:Y:S01]  /*b710*/  UMOV UR27, UR36 ;  /* 0x00000024001b7c82 */ /* 0x000fe20008000000 */
[----:B------:R-:W-:Y:S01]  /*b720*/  UMOV UR26, UR10 ;  /* 0x0000000a001a7c82 */ /* 0x000fe20008000000 */
[----:B------:R2:W-:Y:S01]  /*b730*/  UTMASTG.3D [UR16], [UR6] ;  /* 0x00000010060073b5 */ /* 0x0005e20008010000 */
[----:B------:R-:W-:Y:S02]  /*b740*/  UIADD3 UR20, UPT, UPT, UR4, 0xc100, URZ ;  /* 0x0000c10004147890 */ /* 0x000fe4000fffe0ff */
[----:B------:R-:W-:Y:S01]  /*b750*/  UIADD3 UR21, UPT, UPT, UR9, 0xa0, URZ ;  /* 0x000000a009157890 */ /* 0x000fe2000fffe0ff */
[----:B------:R-:W-:Y:S01]  /*b760*/  UMOV UR23, UR36 ;  /* 0x0000002400177c82 */ /* 0x000fe20008000000 */
[----:B------:R-:W-:Y:S01]  /*b770*/  UMOV UR22, UR10 ;  /* 0x0000000a00167c82 */ /* 0x000fe20008000000 */
[----:B------:R-:W-:Y:S01]  /*b780*/  UIADD3 UR12, UPT, UPT, UR4, 0xd100, URZ ;  /* 0x0000d100040c7890 */ /* 0x000fe2000fffe0ff */
[----:B------:R2:W-:Y:S01]  /*b790*/  UTMASTG.3D [UR28], [UR6] ;  /* 0x0000001c060073b5 */ /* 0x0005e20008010000 */
[----:B------:R-:W-:Y:S01]  /*b7a0*/  UIADD3 UR13, UPT, UPT, UR9, 0xc0, URZ ;  /* 0x000000c0090d7890 */ /* 0x000fe2000fffe0ff */
[----:B------:R-:W-:Y:S01]  /*b7b0*/  UMOV UR15, UR36 ;  /* 0x00000024000f7c82 */ /* 0x000fe20008000000 */
[----:B------:R-:W-:Y:S01]  /*b7c0*/  UMOV UR14, UR10 ;  /* 0x0000000a000e7c82 */ /* 0x000fe20008000000 */
[----:B------:R2:W-:Y:S01]  /*b7d0*/  UTMASTG.3D [UR32], [UR6] ;  /* 0x00000020060073b5 */ /* 0x0005e20008010000 */
[----:B------:R2:W-:Y:S01]  /*b7e0*/  UTMASTG.3D [UR24], [UR6] ;  /* 0x00000018060073b5 */ /* 0x0005e20008010000 */
[----:B------:R2:W-:Y:S04]  /*b7f0*/  UTMASTG.3D [UR20], [UR6] ;  /* 0x00000014060073b5 */ /* 0x0005e80008010000 */
[----:B------:R2:W-:Y:S01]  /*b800*/  UTMASTG.3D [UR12], [UR6] ;  /* 0x0000000c060073b5 */ /* 0x0005e20008010000 */
[----:B------:R0:W-:Y:S01]  /*b810*/  UTMACMDFLUSH ;  /* 0x00000000000079b7 */ /* 0x0001e20000000000 */
[----:B--2---:R-:W-:Y:S04]  /*b820*/  DEPBAR.LE SB0, 0x0 ;  /* 0x000080000000791a */ /* 0x004fe80000000000 */
.L_x_112:
[----:B------:R-:W-:Y:S05]  /*b830*/  BSYNC.RECONVERGENT B0 ;  /* 0x0000000000007941 */ /* 0x000fea0003800200 */
.L_x_111:
[----:B------:R-:W-:Y:S01]  /*b840*/  UISETP.NE.AND UP2, UPT, UR48, URZ, UPT ;  /* 0x000000ff3000728c */ /* 0x000fe2000bf45270 */
[----:B------:R-:W-:Y:S01]  /*b850*/  BAR.SYNC.DEFER_BLOCKING 0x1, 0x80 ;  /* 0x0042000000007b1d */ /* 0x000fe20000010000 */
[----:B------:R-:W-:Y:S02]  /*b860*/  UISETP.NE.AND UP0, UPT, UR45, 0x2, UPT ;  /* 0x000000022d00788c */ /* 0x000fe4000bf05270 */
[----:B------:R-:W-:Y:S02]  /*b870*/  UISETP.NE.AND UP1, UPT, UR5, 0x2, UPT ;  /* 0x000000020500788c */ /* 0x000fe4000bf25270 */
[----:B------:R-:W-:Y:S02]  /*b880*/  USEL UR6, URZ, 0x1, UP0 ;  /* 0x00000001ff067887 */ /* 0x000fe40008000000 */
[----:B------:R-:W-:Y:S02]  /*b890*/  USEL UR4, URZ, 0x1, UP1 ;  /* 0x00000001ff047887 */ /* 0x000fe40008800000 */
[----:B------:R-:W-:Y:S02]  /*b8a0*/  UIADD3 UR47, UPT, UPT, UR37, UR57, URZ ;  /* 0x00000039252f7290 */ /* 0x000fe4000fffe0ff */
[----:B------:R-:W-:Y:S02]  /*b8b0*/  UIADD3 UR46, UPT, UPT, UR38, UR56, URZ ;  /* 0x00000038262e7290 */ /* 0x000fe4000fffe0ff */
[----:B------:R-:W-:Y:S02]  /*b8c0*/  USEL UR18, UR45, URZ, UP0 ;  /* 0x000000ff2d127287 */ /* 0x000fe40008000000 */
[----:B------:R-:W-:Y:S02]  /*b8d0*/  USEL UR43, UR5, URZ, UP1 ;  /* 0x000000ff052b7287 */ /* 0x000fe40008800000 */
[----:B------:R-:W-:Y:S02]  /*b8e0*/  ULOP3.LUT UR49, UR49, UR6, URZ, 0x3c, !UPT ;  /* 0x0000000631317292 */ /* 0x000fe4000f8e3cff */
[----:B------:R-:W-:Y:S01]  /*b8f0*/  ULOP3.LUT UR50, UR50, UR4, URZ, 0x3c, !UPT ;  /* 0x0000000432327292 */ /* 0x000fe2000f8e3cff */
[----:B------:R-:W-:Y:S01]  /*b900*/  UMOV UR36, UR51 ;  /* 0x0000003300247c82 */ /* 0x000fe20008000000 */
[----:B------:R-:W-:Y:S10]  /*b910*/  BRA.U UP2, `(.L_x_113) ;  /* 0xffffff9902807547 */ /* 0x000ff4000b83ffff */
[----:B------:R-:W-:Y:S05]  /*b920*/  EXIT ;  /* 0x000000000000794d */ /* 0x000fea0003800000 */
.L_x_24:
[----:B--2---:R2:W3:Y:S02]  /*b930*/  SYNCS.PHASECHK.TRANS64.TRYWAIT P0, [R2+URZ+0x90], R3 ;  /* 0x00009003020075a7 */ /* 0x0044e400080011ff */
[----:B---3--:R-:W-:Y:S05]  /*b940*/  @!P0 NANOSLEEP.SYNCS 0x989680 ;  /* 0x009896800000895d */ /* 0x008fea0003900000 */
[----:B------:R-:W3:Y:S02]  /*b950*/  @!P0 SYNCS.PHASECHK.TRANS64 P0, [R2+URZ+0x90], R3 ;  /* 0x00009003020085a7 */ /* 0x000ee400080010ff */
[----:B---3--:R-:W-:Y:S05]  /*b960*/  @!P0 BRA `(.L_x_24) ;  /* 0xfffffffc00f08947 */ /* 0x008fea000383ffff */
[----:B------:R-:W-:Y:S05]  /*b970*/  BRA `(.L_x_114) ;  /* 0xffffff5c00bc7947 */ /* 0x000fea000383ffff */
.L_x_27:
[----:B------:R-:W-:Y:S07]  /*b980*/  MOV R4, UR33 ;  /* 0x0000002100047c02 */ /* 0x000fee0008000f00 */
.L_x_115:
[----:B-1----:R1:W2:Y:S02]  /*b990*/  SYNCS.PHASECHK.TRANS64.TRYWAIT P0, [R4+URZ+0x10], R2 ;  /* 0x00001002040075a7 */ /* 0x0022a400080011ff */
[----:B--2---:R-:W-:Y:S05]  /*b9a0*/  @!P0 NANOSLEEP.SYNCS 0x989680 ;  /* 0x009896800000895d */ /* 0x004fea0003900000 */
[----:B------:R-:W2:Y:S02]  /*b9b0*/  @!P0 SYNCS.PHASECHK.TRANS64 P0, [R4+URZ+0x10], R2 ;  /* 0x00001002040085a7 */ /* 0x000ea400080010ff */
[----:B--2---:R-:W-:Y:S05]  /*b9c0*/  @!P0 BRA `(.L_x_115) ;  /* 0xfffffffc00f08947 */ /* 0x004fea000383ffff */
[----:B------:R-:W-:Y:S05]  /*b9d0*/  BRA `(.L_x_26) ;  /* 0xffffff6000187947 */ /* 0x000fea000383ffff */
.L_x_34:
[----:B------:R-:W-:Y:S07]  /*b9e0*/  MOV R4, UR33 ;  /* 0x0000002100047c02 */ /* 0x000fee0008000f00 */
.L_x_116:
[----:B-1----:R1:W2:Y:S02]  /*b9f0*/  SYNCS.PHASECHK.TRANS64.TRYWAIT P0, [R4+URZ+0x10], R2 ;  /* 0x00001002040075a7 */ /* 0x0022a400080011ff */
[----:B--2---:R-:W-:Y:S05]  /*ba00*/  @!P0 NANOSLEEP.SYNCS 0x989680 ;  /* 0x009896800000895d */ /* 0x004fea0003900000 */
[----:B------:R-:W2:Y:S02]  /*ba10*/  @!P0 SYNCS.PHASECHK.TRANS64 P0, [R4+URZ+0x10], R2 ;  /* 0x00001002040085a7 */ /* 0x000ea400080010ff */
[----:B--2---:R-:W-:Y:S05]  /*ba20*/  @!P0 BRA `(.L_x_116) ;  /* 0xfffffffc00f08947 */ /* 0x004fea000383ffff */
[----:B------:R-:W-:Y:S05]  /*ba30*/  BRA `(.L_x_33) ;  /* 0xffffff6400047947 */ /* 0x000fea000383ffff */
.L_x_39:
[----:B-1----:R1:W2:Y:S02]  /*ba40*/  SYNCS.PHASECHK.TRANS64.TRYWAIT P0, [R3+URZ+0x40], R2 ;  /* 0x00004002030075a7 */ /* 0x0022a400080011ff */
[----:B--2---:R-:W-:Y:S05]  /*ba50*/  @!P0 NANOSLEEP.SYNCS 0x989680 ;  /* 0x009896800000895d */ /* 0x004fea0003900000 */
[----:B------:R-:W2:Y:S02]  /*ba60*/  @!P0 SYNCS.PHASECHK.TRANS64 P0, [R3+URZ+0x40], R2 ;  /* 0x00004002030085a7 */ /* 0x000ea400080010ff */
[----:B--2---:R-:W-:Y:S05]  /*ba70*/  @!P0 BRA `(.L_x_39) ;  /* 0xfffffffc00f08947 */ /* 0x004fea000383ffff */
[----:B------:R-:W-:Y:S05]  /*ba80*/  BRA `(.L_x_117) ;  /* 0xffffff6400d07947 */ /* 0x000fea000383ffff */
.L_x_43:
[----:B------:R-:W-:-:S07]  /*ba90*/  MOV R3, UR4 ;  /* 0x0000000400037c02 */ /* 0x000fce0008000f00 */
.L_x_118:
[----:B-1----:R1:W2:Y:S02]  /*baa0*/  SYNCS.PHASECHK.TRANS64.TRYWAIT P0, [R3+URZ], R2 ;  /* 0x00000002030075a7 */ /* 0x0022a400080011ff */
[----:B--2---:R-:W-:Y:S05]  /*bab0*/  @!P0 NANOSLEEP.SYNCS 0x989680 ;  /* 0x009896800000895d */ /* 0x004fea0003900000 */
[----:B------:R-:W2:Y:S02]  /*bac0*/  @!P0 SYNCS.PHASECHK.TRANS64 P0, [R3+URZ], R2 ;  /* 0x00000002030085a7 */ /* 0x000ea400080010ff */
[----:B--2---:R-:W-:Y:S05]  /*bad0*/  @!P0 BRA `(.L_x_118) ;  /* 0xfffffffc00f08947 */ /* 0x004fea000383ffff */
[----:B------:R-:W-:Y:S05]  /*bae0*/  BRA `(.L_x_119) ;  /* 0xffffff6c00747947 */ /* 0x000fea000383ffff */
.L_x_46:
[----:B-1----:R1:W2:Y:S02]  /*baf0*/  SYNCS.PHASECHK.TRANS64.TRYWAIT P0, [R0+URZ+0x80], R2 ;  /* 0x00008002000075a7 */ /* 0x0022a400080011ff */
[----:B--2---:R-:W-:Y:S05]  /*bb00*/  @!P0 NANOSLEEP.SYNCS 0x989680 ;  /* 0x009896800000895d */ /* 0x004fea0003900000 */
[----:B------:R-:W2:Y:S02]  /*bb10*/  @!P0 SYNCS.PHASECHK.TRANS64 P0, [R0+URZ+0x80], R2 ;  /* 0x00008002000085a7 */ /* 0x000ea400080010ff */
[----:B--2---:R-:W-:Y:S05]  /*bb20*/  @!P0 BRA `(.L_x_46) ;  /* 0xfffffffc00f08947 */ /* 0x004fea000383ffff */
[----:B------:R-:W-:Y:S05]  /*bb30*/  BRA `(.L_x_120) ;  /* 0xffffff6c00d87947 */ /* 0x000fea000383ffff */
.L_x_47:
[----:B------:R-:W-:-:S07]  /*bb40*/  MOV R3, UR4 ;  /* 0x0000000400037c02 */ /* 0x000fce0008000f00 */
.L_x_121:
[----:B-1----:R1:W2:Y:S02]  /*bb50*/  SYNCS.PHASECHK.TRANS64.TRYWAIT P0, [R3+URZ+0x50], R2 ;  /* 0x00005002030075a7 */ /* 0x0022a400080011ff */
[----:B--2---:R-:W-:Y:S05]  /*bb60*/  @!P0 NANOSLEEP.SYNCS 0x989680 ;  /* 0x009896800000895d */ /* 0x004fea0003900000 */
[----:B------:R-:W2:Y:S02]  /*bb70*/  @!P0 SYNCS.PHASECHK.TRANS64 P0, [R3+URZ+0x50], R2 ;  /* 0x00005002030085a7 */ /* 0x000ea400080010ff */
[----:B--2---:R-:W-:Y:S05]  /*bb80*/  @!P0 BRA `(.L_x_121) ;  /* 0xfffffffc00f08947 */ /* 0x004fea000383ffff */
[----:B------:R-:W-:Y:S05]  /*bb90*/  BRA `(.L_x_122) ;  /* 0xffffff6c00e87947 */ /* 0x000fea000383ffff */
.L_x_48:
[----:B-1----:R1:W2:Y:S02]  /*bba0*/  SYNCS.PHASECHK.TRANS64.TRYWAIT P1, [R0+URZ+0x40], R2 ;  /* 0x00004002000075a7 */ /* 0x0022a400080211ff */
[----:B--2---:R-:W-:Y:S05]  /*bbb0*/  @!P1 NANOSLEEP.SYNCS 0x989680 ;  /* 0x009896800000995d */ /* 0x004fea0003900000 */
[----:B------:R-:W2:Y:S02]  /*bbc0*/  @!P1 SYNCS.PHASECHK.TRANS64 P1, [R0+URZ+0x40], R2 ;  /* 0x00004002000095a7 */ /* 0x000ea400080210ff */
[----:B--2---:R-:W-:Y:S05]  /*bbd0*/  @!P1 BRA `(.L_x_48) ;  /* 0xfffffffc00f09947 */ /* 0x004fea000383ffff */
[----:B------:R-:W-:Y:S05]  /*bbe0*/  BRA `(.L_x_123) ;  /* 0xffffff7000187947 */ /* 0x000fea000383ffff */
.L_x_51:
[----:B------:R-:W-:-:S07]  /*bbf0*/  MOV R2, UR4 ;  /* 0x0000000400027c02 */ /* 0x000fce0008000f00 */
.L_x_124:
[----:B-1----:R1:W2:Y:S02]  /*bc00*/  SYNCS.PHASECHK.TRANS64.TRYWAIT P0, [R2+URZ+0x50], R0 ;  /* 0x00005000020075a7 */ /* 0x0022a400080011ff */
[----:B--2---:R-:W-:Y:S05]  /*bc10*/  @!P0 NANOSLEEP.SYNCS 0x989680 ;  /* 0x009896800000895d */ /* 0x004fea0003900000 */
[----:B------:R-:W2:Y:S02]  /*bc20*/  @!P0 SYNCS.PHASECHK.TRANS64 P0, [R2+URZ+0x50], R0 ;  /* 0x00005000020085a7 */ /* 0x000ea400080010ff */
[----:B--2---:R-:W-:Y:S05]  /*bc30*/  @!P0 BRA `(.L_x_124) ;  /* 0xfffffffc00f08947 */ /* 0x004fea000383ffff */
[----:B------:R-:W-:Y:S05]  /*bc40*/  BRA `(.L_x_50) ;  /* 0xffffff70006c7947 */ /* 0x000fea000383ffff */
.L_x_60:
[----:B-1----:R-:W-:-:S04]  /*bc50*/  MOV R5, UR6 ;  /* 0x0000000600057c02 */ /* 0x002fc80008000f00 */
[----:B------:R1:W2:Y:S03]  /*bc60*/  SYNCS.PHASECHK.TRANS64.TRYWAIT P0, [R5+URZ+0x8], R2 ;  /* 0x00000802050075a7 */ /* 0x0002a600080011ff */
[----:B--2---:R-:W-:Y:S05]  /*bc70*/  @!P0 NANOSLEEP.SYNCS 0x989680 ;  /* 0x009896800000895d */ /* 0x004fea0003900000 */
[----:B------:R-:W2:Y:S02]  /*bc80*/  @!P0 SYNCS.PHASECHK.TRANS64 P0, [R5+URZ+0x8], R2 ;  /* 0x00000802050085a7 */ /* 0x000ea400080010ff */
[----:B--2---:R-:W-:Y:S05]  /*bc90*/  @!P0 BRA `(.L_x_60) ;  /* 0xfffffffc00ec8947 */ /* 0x004fea000383ffff */
[----:B------:R-:W-:Y:S05]  /*bca0*/  BRA `(.L_x_59) ;  /* 0xffffff7400207947 */ /* 0x000fea000383ffff */
.L_x_62:
[----:B------:R-:W-:Y:S01]  /*bcb0*/  BSSY B0, `(.L_x_125) ;  /* 0x0000006000007945 */ /* 0x000fe20003800000 */
[----:B------:R-:W-:-:S07]  /*bcc0*/  MOV R15, 0xffffffff ;  /* 0xffffffff000f7802 */ /* 0x000fce0000000f00 */
[----:B-1---5:R-:W-:Y:S05]  /*bcd0*/  WARPSYNC.COLLECTIVE R15, `(.L_x_126) ;  /* 0x000000000f0c7348 */ /* 0x022fea0003c00000 */
[----:B------:R-:W-:Y:S02]  /*bce0*/  ELECT P6, UR79, PT ;  /* 0x00000000004f782f */ /* 0x000fe400038c0000 */
[----:B------:R-:W-:Y:S01]  /*bcf0*/  MOV R14, UR79 ;  /* 0x0000004f000e7c02 */ /* 0x000fe20008000f00 */
[----:B-1---5:R-:W-:Y:S10]  /*bd00*/  ENDCOLLECTIVE ;  /* 0x000000000000791b */ /* 0x022ff40003800000 */
.L_x_126:
[----:B------:R-:W-:Y:S05]  /*bd10*/  BSYNC B0 ;  /* 0x0000000000007941 */ /* 0x000fea0003800000 */
.L_x_125:
[----:B------:R-:W-:Y:S01]  /*bd20*/  PLOP3.LUT P0, PT, P6, PT, PT, 0x80, 0x8 ;  /* 0x000000000008781c */ /* 0x000fe2000370f070 */
[----:B------:R-:W-:-:S12]  /*bd30*/  BRA `(.L_x_127) ;  /* 0xffffff74004c7947 */ /* 0x000fd8000383ffff */
.L_x_64:
[----:B-1----:R-:W-:-:S04]  /*bd40*/  MOV R2, UR6 ;  /* 0x0000000600027c02 */ /* 0x002fc80008000f00 */
[----:B------:R1:W2:Y:S03]  /*bd50*/  SYNCS.PHASECHK.TRANS64.TRYWAIT P0, [R2+URZ+0x8], R0 ;  /* 0x00000800020075a7 */ /* 0x0002a600080011ff */
[----:B--2---:R-:W-:Y:S05]  /*bd60*/  @!P0 NANOSLEEP.SYNCS 0x989680 ;  /* 0x009896800000895d */ /* 0x004fea0003900000 */
[----:B------:R-:W2:Y:S02]  /*bd70*/  @!P0 SYNCS.PHASECHK.TRANS64 P0, [R2+URZ+0x8], R0 ;  /* 0x00000800020085a7 */ /* 0x000ea400080010ff */
[----:B--2---:R-:W-:Y:S05]  /*bd80*/  @!P0 BRA `(.L_x_64) ;  /* 0xfffffffc00ec8947 */ /* 0x004fea000383ffff */
[----:B------:R-:W-:Y:S05]  /*bd90*/  BRA `(.L_x_63) ;  /* 0xffffff7400507947 */ /* 0x000fea000383ffff */
.L_x_65:
[----:B-1----:R1:W2:Y:S02]  /*bda0*/  SYNCS.PHASECHK.TRANS64.TRYWAIT P0, [R3+URZ+0x40], R4 ;  /* 0x00004004030075a7 */ /* 0x0022a400080011ff */
[----:B--2---:R-:W-:Y:S05]  /*bdb0*/  @!P0 NANOSLEEP.SYNCS 0x989680 ;  /* 0x009896800000895d */ /* 0x004fea0003900000 */
[----:B------:R-:W2:Y:S02]  /*bdc0*/  @!P0 SYNCS.PHASECHK.TRANS64 P0, [R3+URZ+0x40], R4 ;  /* 0x00004004030085a7 */ /* 0x000ea400080010ff */
[----:B--2---:R-:W-:Y:S05]  /*bdd0*/  @!P0 BRA `(.L_x_65) ;  /* 0xfffffffc00f08947 */ /* 0x004fea000383ffff */
[----:B------:R-:W-:Y:S05]  /*bde0*/  BRA `(.L_x_128) ;  /* 0xffffff7800607947 */ /* 0x000fea000383ffff */
.L_x_67:
[----:B------:R-:W-:-:S07]  /*bdf0*/  MOV R3, UR47 ;  /* 0x0000002f00037c02 */ /* 0x000fce0008000f00 */
.L_x_129:
[----:B-1----:R1:W2:Y:S02]  /*be00*/  SYNCS.PHASECHK.TRANS64.TRYWAIT P0, [R3+URZ+0x70], R2 ;  /* 0x00007002030075a7 */ /* 0x0022a400080011ff */
[----:B--2---:R-:W-:Y:S05]  /*be10*/  @!P0 NANOSLEEP.SYNCS 0x989680 ;  /* 0x009896800000895d */ /* 0x004fea0003900000 */
[----:B------:R-:W2:Y:S02]  /*be20*/  @!P0 SYNCS.PHASECHK.TRANS64 P0, [R3+URZ+0x70], R2 ;  /* 0x00007002030085a7 */ /* 0x000ea400080010ff */
[----:B--2---:R-:W-:Y:S05]  /*be30*/  @!P0 BRA `(.L_x_129) ;  /* 0xfffffffc00f08947 */ /* 0x004fea000383ffff */
[----:B------:R-:W-:Y:S05]  /*be40*/  BRA `(.L_x_130) ;  /* 0xffffff7800a87947 */ /* 0x000fea000383ffff */
.L_x_70:
[----:B------:R-:W-:Y:S07]  /*be50*/  MOV R3, UR7 ;  /* 0x0000000700037c02 */ /* 0x000fee0008000f00 */
.L_x_131:
[----:B-1----:R1:W2:Y:S02]  /*be60*/  SYNCS.PHASECHK.TRANS64.TRYWAIT P0, [R3+URZ], R2 ;  /* 0x00000002030075a7 */ /* 0x0022a400080011ff */
[----:B--2---:R-:W-:Y:S05]  /*be70*/  @!P0 NANOSLEEP.SYNCS 0x989680 ;  /* 0x009896800000895d */ /* 0x004fea0003900000 */
[----:B------:R-:W2:Y:S02]  /*be80*/  @!P0 SYNCS.PHASECHK.TRANS64 P0, [R3+URZ], R2 ;  /* 0x00000002030085a7 */ /* 0x000ea400080010ff */
[----:B--2---:R-:W-:Y:S05]  /*be90*/  @!P0 BRA `(.L_x_131) ;  /* 0xfffffffc00f08947 */ /* 0x004fea000383ffff */
[----:B------:R-:W-:Y:S05]  /*bea0*/  BRA `(.L_x_69) ;  /* 0xffffff7800bc7947 */ /* 0x000fea000383ffff */
.L_x_74:
[----:B------:R-:W-:-:S07]  /*beb0*/  MOV R2, UR4 ;  /* 0x0000000400027c02 */ /* 0x000fce0008000f00 */
.L_x_132:
[----:B-1----:R1:W2:Y:S02]  /*bec0*/  SYNCS.PHASECHK.TRANS64.TRYWAIT P0, [R2+URZ], R0 ;  /* 0x00000000020075a7 */ /* 0x0022a400080011ff */
[----:B--2---:R-:W-:Y:S05]  /*bed0*/  @!P0 NANOSLEEP.SYNCS 0x989680 ;  /* 0x009896800000895d */ /* 0x004fea0003900000 */
[----:B------:R-:W2:Y:S02]  /*bee0*/  @!P0 SYNCS.PHASECHK.TRANS64 P0, [R2+URZ], R0 ;  /* 0x00000000020085a7 */ /* 0x000ea400080010ff */
[----:B--2---:R-:W-:Y:S05]  /*bef0*/  @!P0 BRA `(.L_x_132) ;  /* 0xfffffffc00f08947 */ /* 0x004fea000383ffff */
[----:B------:R-:W-:Y:S05]  /*bf00*/  BRA `(.L_x_133) ;  /* 0xffffff8000047947 */ /* 0x000fea000383ffff */
.L_x_77:
[----:B------:R-:W-:-:S07]  /*bf10*/  MOV R0, UR43 ;  /* 0x0000002b00007c02 */ /* 0x000fce0008000f00 */
.L_x_134:
[----:B-1----:R1:W2:Y:S02]  /*bf20*/  SYNCS.PHASECHK.TRANS64.TRYWAIT P1, [R0+URZ+0xa0], R2 ;  /* 0x0000a002000075a7 */ /* 0x0022a400080211ff */
[----:B--2---:R-:W-:Y:S05]  /*bf30*/  @!P1 NANOSLEEP.SYNCS 0x989680 ;  /* 0x009896800000995d */ /* 0x004fea0003900000 */
[----:B------:R-:W2:Y:S02]  /*bf40*/  @!P1 SYNCS.PHASECHK.TRANS64 P1, [R0+URZ+0xa0], R2 ;  /* 0x0000a002000095a7 */ /* 0x000ea400080210ff */
[----:B--2---:R-:W-:Y:S05]  /*bf50*/  @!P1 BRA `(.L_x_134) ;  /* 0xfffffffc00f09947 */ /* 0x004fea000383ffff */
[----:B------:R-:W-:Y:S05]  /*bf60*/  BRA `(.L_x_135) ;  /* 0xffffff8000507947 */ /* 0x000fea000383ffff */
.L_x_82:
[----:B---3--:R3:W4:Y:S02]  /*bf70*/  SYNCS.PHASECHK.TRANS64.TRYWAIT P0, [R2+URZ+0x40], R0 ;  /* 0x00004000020075a7 */ /* 0x00872400080011ff */
[----:B----4-:R-:W-:Y:S05]  /*bf80*/  @!P0 NANOSLEEP.SYNCS 0x989680 ;  /* 0x009896800000895d */ /* 0x010fea0003900000 */
[----:B------:R-:W4:Y:S02]  /*bf90*/  @!P0 SYNCS.PHASECHK.TRANS64 P0, [R2+URZ+0x40], R0 ;  /* 0x00004000020085a7 */ /* 0x000f2400080010ff */
[----:B----4-:R-:W-:Y:S05]  /*bfa0*/  @!P0 BRA `(.L_x_82) ;  /* 0xfffffffc00f08947 */ /* 0x010fea000383ffff */
[----:B------:R-:W-:Y:S05]  /*bfb0*/  BRA `(.L_x_136) ;  /* 0xffffff84007c7947 */ /* 0x000fea000383ffff */
.L_x_85:
[----:B------:R-:W-:Y:S07]  /*bfc0*/  MOV R2, UR29 ;  /* 0x0000001d00027c02 */ /* 0x000fee0008000f00 */
.L_x_137:
[----:B-1----:R1:W3:Y:S02]  /*bfd0*/  SYNCS.PHASECHK.TRANS64.TRYWAIT P1, [R2+URZ+0x38], R0 ;  /* 0x00003800020075a7 */ /* 0x0022e400080211ff */
[----:B---3--:R-:W-:Y:S05]  /*bfe0*/  @!P1 NANOSLEEP.SYNCS 0x989680 ;  /* 0x009896800000995d */ /* 0x008fea0003900000 */
[----:B------:R-:W3:Y:S02]  /*bff0*/  @!P1 SYNCS.PHASECHK.TRANS64 P1, [R2+URZ+0x38], R0 ;  /* 0x00003800020095a7 */ /* 0x000ee400080210ff */
[----:B---3--:R-:W-:Y:S05]  /*c000*/  @!P1 BRA `(.L_x_137) ;  /* 0xfffffffc00f09947 */ /* 0x008fea000383ffff */
[----:B------:R-:W-:Y:S05]  /*c010*/  BRA `(.L_x_84) ;  /* 0xffffff8800f07947 */ /* 0x000fea000383ffff */
.L_x_88:
[----:B------:R-:W-:Y:S07]  /*c020*/  MOV R2, UR29 ;  /* 0x0000001d00027c02 */ /* 0x000fee0008000f00 */
.L_x_138:
[----:B-1----:R1:W3:Y:S02]  /*c030*/  SYNCS.PHASECHK.TRANS64.TRYWAIT P0, [R2+URZ+0x28], R4 ;  /* 0x00002804020075a7 */ /* 0x0022e400080011ff */
[----:B---3--:R-:W-:Y:S05]  /*c040*/  @!P0 NANOSLEEP.SYNCS 0x989680 ;  /* 0x009896800000895d */ /* 0x008fea0003900000 */
[----:B------:R-:W3:Y:S02]  /*c050*/  @!P0 SYNCS.PHASECHK.TRANS64 P0, [R2+URZ+0x28], R4 ;  /* 0x00002804020085a7 */ /* 0x000ee400080010ff */
[----:B---3--:R-:W-:Y:S05]  /*c060*/  @!P0 BRA `(.L_x_138) ;  /* 0xfffffffc00f08947 */ /* 0x008fea000383ffff */
[----:B------:R-:W-:Y:S05]  /*c070*/  BRA `(.L_x_139) ;  /* 0xffffff8c00547947 */ /* 0x000fea000383ffff */
.L_x_91:
[----:B------:R-:W-:Y:S07]  /*c080*/  MOV R2, UR4 ;  /* 0x0000000400027c02 */ /* 0x000fee0008000f00 */
.L_x_140:
[----:B-1----:R1:W2:Y:S02]  /*c090*/  SYNCS.PHASECHK.TRANS64.TRYWAIT P0, [R2+URZ+0x40], R0 ;  /* 0x00004000020075a7 */ /* 0x0022a400080011ff */
[----:B--2---:R-:W-:Y:S05]  /*c0a0*/  @!P0 NANOSLEEP.SYNCS 0x989680 ;  /* 0x009896800000895d */ /* 0x004fea0003900000 */
[----:B------:R-:W2:Y:S02]  /*c0b0*/  @!P0 SYNCS.PHASECHK.TRANS64 P0, [R2+URZ+0x40], R0 ;  /* 0x00004000020085a7 */ /* 0x000ea400080010ff */
[----:B--2---:R-:W-:Y:S05]  /*c0c0*/  @!P0 BRA `(.L_x_140) ;  /* 0xfffffffc00f08947 */ /* 0x004fea000383ffff */
[----:B------:R-:W-:Y:S05]  /*c0d0*/  BRA `(.L_x_141) ;  /* 0xffffff9000b07947 */ /* 0x000fea000383ffff */
.L_x_101:
[----:B-1----:R-:W-:Y:S04]  /*c0e0*/  MOV R3, UR44 ;  /* 0x0000002c00037c02 */ /* 0x002fe80008000f00 */
[----:B------:R1:W4:Y:S03]  /*c0f0*/  SYNCS.PHASECHK.TRANS64.TRYWAIT P2, [R3+URZ+0x20], R0 ;  /* 0x00002000030075a7 */ /* 0x00032600080411ff */
[----:B----4-:R-:W-:Y:S05]  /*c100*/  @!P2 NANOSLEEP.SYNCS 0x989680 ;  /* 0x009896800000a95d */ /* 0x010fea0003900000 */
[----:B------:R-:W4:Y:S02]  /*c110*/  @!P2 SYNCS.PHASECHK.TRANS64 P2, [R3+URZ+0x20], R0 ;  /* 0x000020000300a5a7 */ /* 0x000f2400080410ff */
[----:B----4-:R-:W-:Y:S05]  /*c120*/  @!P2 BRA `(.L_x_101) ;  /* 0xfffffffc00eca947 */ /* 0x010fea000383ffff */
[----:B------:R-:W-:Y:S05]  /*c130*/  BRA `(.L_x_100) ;  /* 0xffffffa400087947 */ /* 0x000fea000383ffff */
.L_x_103:
[----:B-1----:R1:W2:Y:S02]  /*c140*/  SYNCS.PHASECHK.TRANS64.TRYWAIT P1, [R5+URZ+0x60], R4 ;  /* 0x00006004050075a7 */ /* 0x0022a400080211ff */
[----:B--2---:R-:W-:Y:S05]  /*c150*/  @!P1 NANOSLEEP.SYNCS 0x989680 ;  /* 0x009896800000995d */ /* 0x004fea0003900000 */
[----:B------:R-:W2:Y:S02]  /*c160*/  @!P1 SYNCS.PHASECHK.TRANS64 P1, [R5+URZ+0x60], R4 ;  /* 0x00006004050095a7 */ /* 0x000ea400080210ff */
[----:B--2---:R-:W-:Y:S05]  /*c170*/  @!P1 BRA `(.L_x_103) ;  /* 0xfffffffc00f09947 */ /* 0x004fea000383ffff */
[----:B------:R-:W-:Y:S05]  /*c180*/  BRA `(.L_x_102) ;  /* 0xffffffa800187947 */ /* 0x000fea000383ffff */
        .weak           $__internal_0_$__cuda_sm10x_tcgen05_guardrail_trap_col_being_dealloced_not_returned_by_alloc
        .type           $__internal_0_$__cuda_sm10x_tcgen05_guardrail_trap_col_being_dealloced_not_returned_by_alloc,@function
        .size           $__internal_0_$__cuda_sm10x_tcgen05_guardrail_trap_col_being_dealloced_not_returned_by_alloc,($__internal_1_$__cuda_sm10x_tcgen05_guardrail_trap_phase_invalid_during_alloc - $__internal_0_$__cuda_sm10x_tcgen05_guardrail_trap_col_being_dealloced_not_returned_by_alloc)
$__internal_0_$__cuda_sm10x_tcgen05_guardrail_trap_col_being_dealloced_not_returned_by_alloc:
[----:B------:R-:W-:Y:S05]  /*c190*/  BPT.TRAP 0x1 ;  /* 0x000000040000795c */ /* 0x000fea0000300000 */
[----:B------:R-:W-:-:S04]  /*c1a0*/  HFMA2 R3, -RZ, RZ, 0, 0 ;  /* 0x00000000ff037431 */ /* 0x000fc800000001ff */
[----:B------:R-:W-:Y:S05]  /*c1b0*/  RET.REL.NODEC R2 `(_ZN7cutlass13device_kernelINS_4gemm6kernel13GemmUniversalIN4cute5tupleIJiiiiEEENS1_10collective13CollectiveMmaINS1_35MainloopSm100TmaUmmaWarpSpecializedILi2ELi2ELi2ENS5_IJNS4_1CILi2EEENSA_ILi1EEESC_EEEEENS5_IJNSA_ILi256EEENSA_ILi224EEESF_EEEaNS5_IJlSC_lEEEaSI_NS4_8TiledMMAINS4_8MMA_AtomIJNS4_21SM100_MMA_S8_2x1SM_SSIaaiLi256ELi224ELNS4_4UMMA5MajorE0ELSN_0ELNSM_8SaturateE0EEEEEENS4_6LayoutINS5_IJSC_SC_SC_EEENS5_IJNSA_ILi0EEEST_ST_EEEEENS5_IJNS4_10UnderscoreESW_SW_EEEEENS4_18SM100_TMA_2SM_LOADENS4_14ComposedLayoutINS4_7SwizzleILi3ELi4ELi3EEENS4_18smem_ptr_flag_bitsILi8EEENSR_INS5_IJNSA_ILi8EEENSA_ILi128EEEEEENS5_IJS16_SC_EEEEEEEvNS4_8identityESZ_S1A_vS1B_EENS_8epilogue10collective18CollectiveEpilogueINS1D_23Sm100TmaWarpSpecializedILi1ELi1ELi224ELb0ELb0EEEJNS5_IJS16_SG_SF_EEENS5_IJNSR_IS16_SC_EENSR_ISG_SC_EEEEEaSI_aSI_NS1D_6fusion15FusionCallbacksIS1H_NS1M_17LinearCombinationIaiaiLNS_15FloatRoundStyleE2EEES1I_S1L_JEEENS4_5SM1004TMEM4LOAD26SM100_TMEM_LOAD_32dp32b32xENS4_13SM90_TMA_LOADENS10_INS11_ILi1ELi4ELi3EEES14_NSR_INS5_IJS15_NSA_ILi32EEEEEENS5_IJS1Y_SC_EEEEEEENS4_39AutoVectorizingCopyWithAssumedAlignmentILi128EEENS4_14SM90_TMA_STOREES22_S24_S24_EEEvvEEEEvNT_6ParamsE) ;  /* 0xffffff3c02907950 */ /* 0x000fea0003c3ffff */
        .weak           $__internal_1_$__cuda_sm10x_tcgen05_guardrail_trap_phase_invalid_during_alloc
        .type           $__internal_1_$__cuda_sm10x_tcgen05_guardrail_trap_phase_invalid_during_alloc,@function
        .size           $__internal_1_$__cuda_sm10x_tcgen05_guardrail_trap_phase_invalid_during_alloc,($__internal_2_$__cuda_sm10x_tcgen05_guardrail_trap_unallocated_columns_being_dealloced - $__internal_1_$__cuda_sm10x_tcgen05_guardrail_trap_phase_invalid_during_alloc)
$__internal_1_$__cuda_sm10x_tcgen05_guardrail_trap_phase_invalid_during_alloc:
[----:B------:R-:W-:Y:S05]  /*c1c0*/  BPT.TRAP 0x1 ;  /* 0x000000040000795c */ /* 0x000fea0000300000 */
[----:B------:R-:W-:-:S04]  /*c1d0*/  MOV R3, 0x0 ;  /* 0x0000000000037802 */ /* 0x000fc80000000f00 */
[----:B------:R-:W-:Y:S05]  /*c1e0*/  RET.REL.NODEC R2 `(_ZN7cutlass13device_kernelINS_4gemm6kernel13GemmUniversalIN4cute5tupleIJiiiiEEENS1_10collective13CollectiveMmaINS1_35MainloopSm100TmaUmmaWarpSpecializedILi2ELi2ELi2ENS5_IJNS4_1CILi2EEENSA_ILi1EEESC_EEEEENS5_IJNSA_ILi256EEENSA_ILi224EEESF_EEEaNS5_IJlSC_lEEEaSI_NS4_8TiledMMAINS4_8MMA_AtomIJNS4_21SM100_MMA_S8_2x1SM_SSIaaiLi256ELi224ELNS4_4UMMA5MajorE0ELSN_0ELNSM_8SaturateE0EEEEEENS4_6LayoutINS5_IJSC_SC_SC_EEENS5_IJNSA_ILi0EEEST_ST_EEEEENS5_IJNS4_10UnderscoreESW_SW_EEEEENS4_18SM100_TMA_2SM_LOADENS4_14ComposedLayoutINS4_7SwizzleILi3ELi4ELi3EEENS4_18smem_ptr_flag_bitsILi8EEENSR_INS5_IJNSA_ILi8EEENSA_ILi128EEEEEENS5_IJS16_SC_EEEEEEEvNS4_8identityESZ_S1A_vS1B_EENS_8epilogue10collective18CollectiveEpilogueINS1D_23Sm100TmaWarpSpecializedILi1ELi1ELi224ELb0ELb0EEEJNS5_IJS16_SG_SF_EEENS5_IJNSR_IS16_SC_EENSR_ISG_SC_EEEEEaSI_aSI_NS1D_6fusion15FusionCallbacksIS1H_NS1M_17LinearCombinationIaiaiLNS_15FloatRoundStyleE2EEES1I_S1L_JEEENS4_5SM1004TMEM4LOAD26SM100_TMEM_LOAD_32dp32b32xENS4_13SM90_TMA_LOADENS10_INS11_ILi1ELi4ELi3EEES14_NSR_INS5_IJS15_NSA_ILi32EEEEEENS5_IJS1Y_SC_EEEEEEENS4_39AutoVectorizingCopyWithAssumedAlignmentILi128EEENS4_14SM90_TMA_STOREES22_S24_S24_EEEvvEEEEvNT_6ParamsE) ;  /* 0xffffff3c02847950 */ /* 0x000fea0003c3ffff */
        .weak           $__internal_2_$__cuda_sm10x_tcgen05_guardrail_trap_unallocated_columns_being_dealloced
        .type           $__internal_2_$__cuda_sm10x_tcgen05_guardrail_trap_unallocated_columns_being_dealloced,@function
        .size           $__internal_2_$__cuda_sm10x_tcgen05_guardrail_trap_unallocated_columns_being_dealloced,(.L_x_143 - $__internal_2_$__cuda_sm10x_tcgen05_guardrail_trap_unallocated_columns_being_dealloced)
$__internal_2_$__cuda_sm10x_tcgen05_guardrail_trap_unallocated_columns_being_dealloced:
[----:B------:R-:W-:Y:S05]  /*c1f0*/  BPT.TRAP 0x1 ;  /* 0x000000040000795c */ /* 0x000fea0000300000 */
[----:B------:R-:W-:-:S04]  /*c200*/  HFMA2 R3, -RZ, RZ, 0, 0 ;  /* 0x00000000ff037431 */ /* 0x000fc800000001ff */
[----:B------:R-:W-:Y:S05]  /*c210*/  RET.REL.NODEC R2 `(_ZN7cutlass13device_kernelINS_4gemm6kernel13GemmUniversalIN4cute5tupleIJiiiiEEENS1_10collective13CollectiveMmaINS1_35MainloopSm100TmaUmmaWarpSpecializedILi2ELi2ELi2ENS5_IJNS4_1CILi2EEENSA_ILi1EEESC_EEEEENS5_IJNSA_ILi256EEENSA_ILi224EEESF_EEEaNS5_IJlSC_lEEEaSI_NS4_8TiledMMAINS4_8MMA_AtomIJNS4_21SM100_MMA_S8_2x1SM_SSIaaiLi256ELi224ELNS4_4UMMA5MajorE0ELSN_0ELNSM_8SaturateE0EEEEEENS4_6LayoutINS5_IJSC_SC_SC_EEENS5_IJNSA_ILi0EEEST_ST_EEEEENS5_IJNS4_10UnderscoreESW_SW_EEEEENS4_18SM100_TMA_2SM_LOADENS4_14ComposedLayoutINS4_7SwizzleILi3ELi4ELi3EEENS4_18smem_ptr_flag_bitsILi8EEENSR_INS5_IJNSA_ILi8EEENSA_ILi128EEEEEENS5_IJS16_SC_EEEEEEEvNS4_8identityESZ_S1A_vS1B_EENS_8epilogue10collective18CollectiveEpilogueINS1D_23Sm100TmaWarpSpecializedILi1ELi1ELi224ELb0ELb0EEEJNS5_IJS16_SG_SF_EEENS5_IJNSR_IS16_SC_EENSR_ISG_SC_EEEEEaSI_aSI_NS1D_6fusion15FusionCallbacksIS1H_NS1M_17LinearCombinationIaiaiLNS_15FloatRoundStyleE2EEES1I_S1L_JEEENS4_5SM1004TMEM4LOAD26SM100_TMEM_LOAD_32dp32b32xENS4_13SM90_TMA_LOADENS10_INS11_ILi1ELi4ELi3EEES14_NSR_INS5_IJS15_NSA_ILi32EEEEEENS5_IJS1Y_SC_EEEEEEENS4_39AutoVectorizingCopyWithAssumedAlignmentILi128EEENS4_14SM90_TMA_STOREES22_S24_S24_EEEvvEEEEvNT_6ParamsE) ;  /* 0xffffff3c02787950 */ /* 0x000fea0003c3ffff */
.L_x_142:
[----:B------:R-:W-:-:S00]  /*c220*/  BRA `(.L_x_142) ;  /* 0xfffffffc00fc7947 */ /* 0x000fc0000383ffff */
[----:B------:R-:W-:-:S00]  /*c230*/  NOP ;  /* 0x0000000000007918 */ /* 0x000fc00000000000 */
        /* <DEDUP_REMOVED lines=12> */
.L_x_143:


//--------------------- .nv.global.init           --------------------------
	.section	.nv.global.init,"aw",@progbits
.nv.global.init:
	.type		$str$27,@object
	.size		$str$27,($str$28 - $str$27)
$str$27:
        /*0000*/ 	.byte	0x28, 0x61, 0x64, 0x64, 0x72, 0x65, 0x73, 0x73, 0x20, 0x26, 0x20, 0x6d, 0x61, 0x73, 0x6b, 0x29
        /*0010*/ 	.byte	0x20, 0x3d, 0x3d, 0x20, 0x30, 0x00
	.type		$str$28,@object
	.size		$str$28,($str$26 - $str$28)
$str$28:
        /*0016*/ 	.byte	0x2f, 0x74, 0x6d, 0x70, 0x2f, 0x63, 0x75, 0x74, 0x6c, 0x61, 0x73, 0x73, 0x5f, 0x73, 0x77, 0x65
        /*0026*/ 	.byte	0x65, 0x70, 0x5f, 0x73, 0x72, 0x63, 0x2f, 0x69, 0x6e, 0x63, 0x6c, 0x75, 0x64, 0x65, 0x2f, 0x63
        /*0036*/ 	.byte	0x75, 0x74, 0x65, 0x2f, 0x70, 0x6f, 0x69, 0x6e, 0x74, 0x65, 0x72, 0x5f, 0x66, 0x6c, 0x61, 0x67
        /*0046*/ 	.byte	0x67, 0x65, 0x64, 0x2e, 0x68, 0x70, 0x70, 0x00
	.type		$str$26,@object
	.size		$str$26,($str$25 - $str$26)
$str$26:
        /*004e*/ 	.byte	0x2f, 0x74, 0x6d, 0x70, 0x2f, 0x63, 0x75, 0x74, 0x6c, 0x61, 0x73, 0x73, 0x5f, 0x73, 0x77, 0x65
        /*005e*/ 	.byte	0x65, 0x70, 0x5f, 0x73, 0x72, 0x63, 0x2f, 0x69, 0x6e, 0x63, 0x6c, 0x75, 0x64, 0x65, 0x2f, 0x63
        /*006e*/ 	.byte	0x75, 0x74, 0x65, 0x2f, 0x61, 0x74, 0x6f, 0x6d, 0x2f, 0x63, 0x6f, 0x70, 0x79, 0x5f, 0x74, 0x72
        /*007e*/ 	.byte	0x61, 0x69, 0x74, 0x73, 0x5f, 0x73, 0x6d, 0x31, 0x30, 0x30, 0x2e, 0x68, 0x70, 0x70, 0x00
	.type		$str$25,@object
	.size		$str$25,(__unnamed_1 - $str$25)
$str$25:
        /*008d*/ 	.byte	0x28, 0x28, 0x75, 0x69, 0x6e, 0x74, 0x33, 0x32, 0x5f, 0x74, 0x28, 0x74, 0x68, 0x72, 0x65, 0x61
        /*009d*/ 	.byte	0x64, 0x49, 0x64, 0x78, 0x2e, 0x78, 0x29, 0x20, 0x2f, 0x20, 0x33, 0x32, 0x29, 0x20, 0x25, 0x20
        /*00ad*/ 	.byte	0x34, 0x29, 0x20, 0x3d, 0x3d, 0x20, 0x28, 0x28, 0x28, 0x74, 0x6d, 0x65, 0x6d, 0x5f, 0x61, 0x64
        /*00bd*/ 	.byte	0x64, 0x72, 0x20, 0x3e, 0x3e, 0x20, 0x31, 0x36, 0x29, 0x20, 0x2f, 0x20, 0x33, 0x32, 0x29, 0x20
        /*00cd*/ 	.byte	0x25, 0x20, 0x34, 0x29, 0x00
	.type		__unnamed_1,@object
	.size		__unnamed_1,(__unnamed_2 - __unnamed_1)
__unnamed_1:
        /* <DEDUP_REMOVED lines=25> */
        /*0262*/ 	.byte	0x3e, 0x3e, 0x3e, 0x3e, 0x5d, 0x00
	.type		__unnamed_2,@object
	.size		__unnamed_2,(.L_2 - __unnamed_2)
__unnamed_2:
        /* <DEDUP_REMOVED lines=41> */
.L_2:


//--------------------- .nv.shared._ZN7cutlass13device_kernelINS_4gemm6kernel13GemmUniversalIN4cute5tupleIJiiiiEEENS1_10collective13CollectiveMmaINS1_35MainloopSm100TmaUmmaWarpSpecializedILi2ELi2ELi2ENS5_IJNS4_1CILi2EEENSA_ILi1EEESC_EEEEENS5_IJNSA_ILi256EEENSA_ILi224EEESF_EEEaNS5_IJlSC_lEEEaSI_NS4_8TiledMMAINS4_8MMA_AtomIJNS4_21SM100_MMA_S8_2x1SM_SSIaaiLi256ELi224ELNS4_4UMMA5MajorE0ELSN_0ELNSM_8SaturateE0EEEEEENS4_6LayoutINS5_IJSC_SC_SC_EEENS5_IJNSA_ILi0EEEST_ST_EEEEENS5_IJNS4_10UnderscoreESW_SW_EEEEENS4_18SM100_TMA_2SM_LOADENS4_14ComposedLayoutINS4_7SwizzleILi3ELi4ELi3EEENS4_18smem_ptr_flag_bitsILi8EEENSR_INS5_IJNSA_ILi8EEENSA_ILi128EEEEEENS5_IJS16_SC_EEEEEEEvNS4_8identityESZ_S1A_vS1B_EENS_8epilogue10collective18CollectiveEpilogueINS1D_23Sm100TmaWarpSpecializedILi1ELi1ELi224ELb0ELb0EEEJNS5_IJS16_SG_SF_EEENS5_IJNSR_IS16_SC_EENSR_ISG_SC_EEEEEaSI_aSI_NS1D_6fusion15FusionCallbacksIS1H_NS1M_17LinearCombinationIaiaiLNS_15FloatRoundStyleE2EEES1I_S1L_JEEENS4_5SM1004TMEM4LOAD26SM100_TMEM_LOAD_32dp32b32xENS4_13SM90_TMA_LOADENS10_INS11_ILi1ELi4ELi3EEES14_NSR_INS5_IJS15_NSA_ILi32EEEEEENS5_IJS1Y_SC_EEEEEEENS4_39AutoVectorizingCopyWithAssumedAlignmentILi128EEENS4_14SM90_TMA_STOREES22_S24_S24_EEEvvEEEEvNT_6ParamsE --------------------------
	.section	.nv.shared._ZN7cutlass13device_kernelINS_4gemm6kernel13GemmUniversalIN4cute5tupleIJiiiiEEENS1_10collective13CollectiveMmaINS1_35MainloopSm100TmaUmmaWarpSpecializedILi2ELi2ELi2ENS5_IJNS4_1CILi2EEENSA_ILi1EEESC_EEEEENS5_IJNSA_ILi256EEENSA_ILi224EEESF_EEEaNS5_IJlSC_lEEEaSI_NS4_8TiledMMAINS4_8MMA_AtomIJNS4_21SM100_MMA_S8_2x1SM_SSIaaiLi256ELi224ELNS4_4UMMA5MajorE0ELSN_0ELNSM_8SaturateE0EEEEEENS4_6LayoutINS5_IJSC_SC_SC_EEENS5_IJNSA_ILi0EEEST_ST_EEEEENS5_IJNS4_10UnderscoreESW_SW_EEEEENS4_18SM100_TMA_2SM_LOADENS4_14ComposedLayoutINS4_7SwizzleILi3ELi4ELi3EEENS4_18smem_ptr_flag_bitsILi8EEENSR_INS5_IJNSA_ILi8EEENSA_ILi128EEEEEENS5_IJS16_SC_EEEEEEEvNS4_8identityESZ_S1A_vS1B_EENS_8epilogue10collective18CollectiveEpilogueINS1D_23Sm100TmaWarpSpecializedILi1ELi1ELi224ELb0ELb0EEEJNS5_IJS16_SG_SF_EEENS5_IJNSR_IS16_SC_EENSR_ISG_SC_EEEEEaSI_aSI_NS1D_6fusion15FusionCallbacksIS1H_NS1M_17LinearCombinationIaiaiLNS_15FloatRoundStyleE2EEES1I_S1L_JEEENS4_5SM1004TMEM4LOAD26SM100_TMEM_LOAD_32dp32b32xENS4_13SM90_TMA_LOADENS10_INS11_ILi1ELi4ELi3EEES14_NSR_INS5_IJS15_NSA_ILi32EEEEEENS5_IJS1Y_SC_EEEEEEENS4_39AutoVectorizingCopyWithAssumedAlignmentILi128EEENS4_14SM90_TMA_STOREES22_S24_S24_EEEvvEEEEvNT_6ParamsE,"aw",@nobits
	.sectionflags	@""
	.align	16
	.zero		1024


//--------------------- .nv.shared.reserved.0     --------------------------
	.section	.nv.shared.reserved.0,"aw",@nobits
	.weak		__nv_reservedSMEM_offset_0_alias
	.size		__nv_reservedSMEM_offset_0_alias, 0, 64
	.other		__nv_reservedSMEM_offset_0_alias,@"STO_CUDA_RESERVED_SHARED STV_DEFAULT"
__nv_reservedSMEM_offset_0_alias:
	.zero		0
.nv.shared.reserved.0:
	.zero		64
	.weak		__nv_reservedSMEM_tcgen05_partition
	.type		__nv_reservedSMEM_tcgen05_partition,@object
	.size		__nv_reservedSMEM_tcgen05_partition,(.L_0 - __nv_reservedSMEM_tcgen05_partition)
__nv_reservedSMEM_tcgen05_partition:
	.zero		32
.L_0:


//--------------------- .nv.global                --------------------------
	.section	.nv.global,"aw",@nobits
.nv.global:
	.type		_ZN40_INTERNAL_61bed656_4_k_cu_c0564a7c_253914cute1_E,@object
	.size		_ZN40_INTERNAL_61bed656_4_k_cu_c0564a7c_253914cute1_E,(_ZN40_INTERNAL_61bed656_4_k_cu_c0564a7c_253914cuda3std3__45__cpo6cbeginE - _ZN40_INTERNAL_61bed656_4_k_cu_c0564a7c_253914cute1_E)
_ZN40_INTERNAL_61bed656_4_k_cu_c0564a7c_253914cute1_E:
	.zero		1
	.type		_ZN40_INTERNAL_61bed656_4_k_cu_c0564a7c_253914cuda3std3__45__cpo6cbeginE,@object
	.size		_ZN40_INTERNAL_61bed656_4_k_cu_c0564a7c_253914cuda3std3__45__cpo6cbeginE,(_ZN40_INTERNAL_61bed656_4_k_cu_c0564a7c_253914cuda3std3__48in_placeE - _ZN40_INTERNAL_61bed656_4_k_cu_c0564a7c_253914cuda3std3__45__cpo6cbeginE)
_ZN40_INTERNAL_61bed656_4_k_cu_c0564a7c_253914cuda3std3__45__cpo6cbeginE:
	.zero		1
	.type		_ZN40_INTERNAL_61bed656_4_k_cu_c0564a7c_253914cuda3std3__48in_placeE,@object
	.size		_ZN40_INTERNAL_61bed656_4_k_cu_c0564a7c_253914cuda3std3__48in_placeE,(_ZN40_INTERNAL_61bed656_4_k_cu_c0564a7c_253914cuda3std6ranges3__45__cpo9iter_moveE - _ZN40_INTERNAL_61bed656_4_k_cu_c0564a7c_253914cuda3std3__48in_placeE)
_ZN40_INTERNAL_61bed656_4_k_cu_c0564a7c_253914cuda3std3__48in_placeE:
	.zero		1
	.type		_ZN40_INTERNAL_61bed656_4_k_cu_c0564a7c_253914cuda3std6ranges3__45__cpo9iter_moveE,@object
	.size		_ZN40_INTERNAL_61bed656_4_k_cu_c0564a7c_253914cuda3std6ranges3__45__cpo9iter_moveE,(_ZN40_INTERNAL_61bed656_4_k_cu_c0564a7c_253914cuda3std3__45__cpo5beginE - _ZN40_INTERNAL_61bed656_4_k_cu_c0564a7c_253914cuda3std6ranges3__45__cpo9iter_moveE)
_ZN40_INTERNAL_61bed656_4_k_cu_c0564a7c_253914cuda3std6ranges3__45__cpo9iter_moveE:
	.zero		1
	.type		_ZN40_INTERNAL_61bed656_4_k_cu_c0564a7c_253914cuda3std3__45__cpo5beginE,@object
	.size		_ZN40_INTERNAL_61bed656_4_k_cu_c0564a7c_253914cuda3std3__45__cpo5beginE,(_ZN40_INTERNAL_61bed656_4_k_cu_c0564a7c_253914cuda3std3__442_GLOBAL__N__61bed656_4_k_cu_c0564a7c_253916ignoreE - _ZN40_INTERNAL_61bed656_4_k_cu_c0564a7c_253914cuda3std3__45__cpo5beginE)
_ZN40_INTERNAL_61bed656_4_k_cu_c0564a7c_253914cuda3std3__45__cpo5beginE:
	.zero		1
	.type		_ZN40_INTERNAL_61bed656_4_k_cu_c0564a7c_253914cuda3std3__442_GLOBAL__N__61bed656_4_k_cu_c0564a7c_253916ignoreE,@object
	.size		_ZN40_INTERNAL_61bed656_4_k_cu_c0564a7c_253914cuda3std3__442_GLOBAL__N__61bed656_4_k_cu_c0564a7c_253916ignoreE,(_ZN40_INTERNAL_61bed656_4_k_cu_c0564a7c_253914cute7productE - _ZN40_INTERNAL_61bed656_4_k_cu_c0564a7c_253914cuda3std3__442_GLOBAL__N__61bed656_4_k_cu_c0564a7c_253916ignoreE)
_ZN40_INTERNAL_61bed656_4_k_cu_c0564a7c_253914cuda3std3__442_GLOBAL__N__61bed656_4_k_cu_c0564a7c_253916ignoreE:
	.zero		1
	.type		_ZN40_INTERNAL_61bed656_4_k_cu_c0564a7c_253914cute7productE,@object
	.size		_ZN40_INTERNAL_61bed656_4_k_cu_c0564a7c_253914cute7productE,(_ZN40_INTERNAL_61bed656_4_k_cu_c0564a7c_253914cuda3std3__45__cpo3endE - _ZN40_INTERNAL_61bed656_4_k_cu_c0564a7c_253914cute7productE)
_ZN40_INTERNAL_61bed656_4_k_cu_c0564a7c_253914cute7productE:
	.zero		1
	.type		_ZN40_INTERNAL_61bed656_4_k_cu_c0564a7c_253914cuda3std3__45__cpo3endE,@object
	.size		_ZN40_INTERNAL_61bed656_4_k_cu_c0564a7c_253914cuda3std3__45__cpo3endE,(_ZN40_INTERNAL_61bed656_4_k_cu_c0564a7c_253914cuda3std3__419piecewise_constructE - _ZN40_INTERNAL_61bed656_4_k_cu_c0564a7c_253914cuda3std3__45__cpo3endE)
_ZN40_INTERNAL_61bed656_4_k_cu_c0564a7c_253914cuda3std3__45__cpo3endE:
	.zero		1
	.type		_ZN40_INTERNAL_61bed656_4_k_cu_c0564a7c_253914cuda3std3__419piecewise_constructE,@object
	.size		_ZN40_INTERNAL_61bed656_4_k_cu_c0564a7c_253914cuda3std3__419piecewise_constructE,(_ZN40_INTERNAL_61bed656_4_k_cu_c0564a7c_253914cuda3std3__45__cpo4cendE - _ZN40_INTERNAL_61bed656_4_k_cu_c0564a7c_253914cuda3std3__419piecewise_constructE)
_ZN40_INTERNAL_61bed656_4_k_cu_c0564a7c_253914cuda3std3__419piecewise_constructE:
	.zero		1
	.type		_ZN40_INTERNAL_61bed656_4_k_cu_c0564a7c_253914cuda3std3__45__cpo4cendE,@object
	.size		_ZN40_INTERNAL_61bed656_4_k_cu_c0564a7c_253914cuda3std3__45__cpo4cendE,(_ZN40_INTERNAL_61bed656_4_k_cu_c0564a7c_253914cuda3std6ranges3__45__cpo4swapE - _ZN40_INTERNAL_61bed656_4_k_cu_c0564a7c_253914cuda3std3__45__cpo4cendE)
_ZN40_INTERNAL_61bed656_4_k_cu_c0564a7c_253914cuda3std3__45__cpo4cendE:
	.zero		1
	.type		_ZN40_INTERNAL_61bed656_4_k_cu_c0564a7c_253914cuda3std6ranges3__45__cpo4swapE,@object
	.size		_ZN40_INTERNAL_61bed656_4_k_cu_c0564a7c_253914cuda3std6ranges3__45__cpo4swapE,(.L_10 - _ZN40_INTERNAL_61bed656_4_k_cu_c0564a7c_253914cuda3std6ranges3__45__cpo4swapE)
_ZN40_INTERNAL_61bed656_4_k_cu_c0564a7c_253914cuda3std6ranges3__45__cpo4swapE:
	.zero		1
.L_10:


//--------------------- .nv.constant0._ZN7cutlass13device_kernelINS_4gemm6kernel13GemmUniversalIN4cute5tupleIJiiiiEEENS1_10collective13CollectiveMmaINS1_35MainloopSm100TmaUmmaWarpSpecializedILi2ELi2ELi2ENS5_IJNS4_1CILi2EEENSA_ILi1EEESC_EEEEENS5_IJNSA_ILi256EEENSA_ILi224EEESF_EEEaNS5_IJlSC_lEEEaSI_NS4_8TiledMMAINS4_8MMA_AtomIJNS4_21SM100_MMA_S8_2x1SM_SSIaaiLi256ELi224ELNS4_4UMMA5MajorE0ELSN_0ELNSM_8SaturateE0EEEEEENS4_6LayoutINS5_IJSC_SC_SC_EEENS5_IJNSA_ILi0EEEST_ST_EEEEENS5_IJNS4_10UnderscoreESW_SW_EEEEENS4_18SM100_TMA_2SM_LOADENS4_14ComposedLayoutINS4_7SwizzleILi3ELi4ELi3EEENS4_18smem_ptr_flag_bitsILi8EEENSR_INS5_IJNSA_ILi8EEENSA_ILi128EEEEEENS5_IJS16_SC_EEEEEEEvNS4_8identityESZ_S1A_vS1B_EENS_8epilogue10collective18CollectiveEpilogueINS1D_23Sm100TmaWarpSpecializedILi1ELi1ELi224ELb0ELb0EEEJNS5_IJS16_SG_SF_EEENS5_IJNSR_IS16_SC_EENSR_ISG_SC_EEEEEaSI_aSI_NS1D_6fusion15FusionCallbacksIS1H_NS1M_17LinearCombinationIaiaiLNS_15FloatRoundStyleE2EEES1I_S1L_JEEENS4_5SM1004TMEM4LOAD26SM100_TMEM_LOAD_32dp32b32xENS4_13SM90_TMA_LOADENS10_INS11_ILi1ELi4ELi3EEES14_NSR_INS5_IJS15_NSA_ILi32EEEEEENS5_IJS1Y_SC_EEEEEEENS4_39AutoVectorizingCopyWithAssumedAlignmentILi128EEENS4_14SM90_TMA_STOREES22_S24_S24_EEEvvEEEEvNT_6ParamsE --------------------------
	.section	.nv.constant0._ZN7cutlass13device_kernelINS_4gemm6kernel13GemmUniversalIN4cute5tupleIJiiiiEEENS1_10collective13CollectiveMmaINS1_35MainloopSm100TmaUmmaWarpSpecializedILi2ELi2ELi2ENS5_IJNS4_1CILi2EEENSA_ILi1EEESC_EEEEENS5_IJNSA_ILi256EEENSA_ILi224EEESF_EEEaNS5_IJlSC_lEEEaSI_NS4_8TiledMMAINS4_8MMA_AtomIJNS4_21SM100_MMA_S8_2x1SM_SSIaaiLi256ELi224ELNS4_4UMMA5MajorE0ELSN_0ELNSM_8SaturateE0EEEEEENS4_6LayoutINS5_IJSC_SC_SC_EEENS5_IJNSA_ILi0EEEST_ST_EEEEENS5_IJNS4_10UnderscoreESW_SW_EEEEENS4_18SM100_TMA_2SM_LOADENS4_14ComposedLayoutINS4_7SwizzleILi3ELi4ELi3EEENS4_18smem_ptr_flag_bitsILi8EEENSR_INS5_IJNSA_ILi8EEENSA_ILi128EEEEEENS5_IJS16_SC_EEEEEEEvNS4_8identityESZ_S1A_vS1B_EENS_8epilogue10collective18CollectiveEpilogueINS1D_23Sm100TmaWarpSpecializedILi1ELi1ELi224ELb0ELb0EEEJNS5_IJS16_SG_SF_EEENS5_IJNSR_IS16_SC_EENSR_ISG_SC_EEEEEaSI_aSI_NS1D_6fusion15FusionCallbacksIS1H_NS1M_17LinearCombinationIaiaiLNS_15FloatRoundStyleE2EEES1I_S1L_JEEENS4_5SM1004TMEM4LOAD26SM100_TMEM_LOAD_32dp32b32xENS4_13SM90_TMA_LOADENS10_INS11_ILi1ELi4ELi3EEES14_NSR_INS5_IJS15_NSA_ILi32EEEEEENS5_IJS1Y_SC_EEEEEEENS4_39AutoVectorizingCopyWithAssumedAlignmentILi128EEENS4_14SM90_TMA_STOREES22_S24_S24_EEEvvEEEEvNT_6ParamsE,"a",@progbits
	.sectionflags	@""
	.align	4
.nv.constant0._ZN7cutlass13device_kernelINS_4gemm6kernel13GemmUniversalIN4cute5tupleIJiiiiEEENS1_10collective13CollectiveMmaINS1_35MainloopSm100TmaUmmaWarpSpecializedILi2ELi2ELi2ENS5_IJNS4_1CILi2EEENSA_ILi1EEESC_EEEEENS5_IJNSA_ILi256EEENSA_ILi224EEESF_EEEaNS5_IJlSC_lEEEaSI_NS4_8TiledMMAINS4_8MMA_AtomIJNS4_21SM100_MMA_S8_2x1SM_SSIaaiLi256ELi224ELNS4_4UMMA5MajorE0ELSN_0ELNSM_8SaturateE0EEEEEENS4_6LayoutINS5_IJSC_SC_SC_EEENS5_IJNSA_ILi0EEEST_ST_EEEEENS5_IJNS4_10UnderscoreESW_SW_EEEEENS4_18SM100_TMA_2SM_LOADENS4_14ComposedLayoutINS4_7SwizzleILi3ELi4ELi3EEENS4_18smem_ptr_flag_bitsILi8EEENSR_INS5_IJNSA_ILi8EEENSA_ILi128EEEEEENS5_IJS16_SC_EEEEEEEvNS4_8identityESZ_S1A_vS1B_EENS_8epilogue10collective18CollectiveEpilogueINS1D_23Sm100TmaWarpSpecializedILi1ELi1ELi224ELb0ELb0EEEJNS5_IJS16_SG_SF_EEENS5_IJNSR_IS16_SC_EENSR_ISG_SC_EEEEEaSI_aSI_NS1D_6fusion15FusionCallbacksIS1H_NS1M_17LinearCombinationIaiaiLNS_15FloatRoundStyleE2EEES1I_S1L_JEEENS4_5SM1004TMEM4LOAD26SM100_TMEM_LOAD_32dp32b32xENS4_13SM90_TMA_LOADENS10_INS11_ILi1ELi4ELi3EEES14_NSR_INS5_IJS15_NSA_ILi32EEEEEENS5_IJS1Y_SC_EEEEEEENS4_39AutoVectorizingCopyWithAssumedAlignmentILi128EEENS4_14SM90_TMA_STOREES22_S24_S24_EEEvvEEEEvNT_6ParamsE:
	.zero		2944


//--------------------- SYMBOLS --------------------------

	.type		.nv.reservedSmem.offset0,@object
	.size		.nv.reservedSmem.offset0,0x4
	.type		.nv.reservedSmem.cap,@object
	.size		.nv.reservedSmem.cap,0x4
	.type		__assertfail,@function
